def matmul_kernel(
    a_ptr,
    b_ptr,
    c_ptr,
    M,
    N,
    K,
    stride_am,
    stride_ak,
    stride_bk,
    stride_bn,
    stride_cm,
    stride_cn,
    BLOCK_M: tl.constexpr,
    BLOCK_N: tl.constexpr,
    BLOCK_K: tl.constexpr,
    GROUP_M: tl.constexpr,
):
    pid = tl.program_id(axis=0)
    num_pid_m = tl.cdiv(M, BLOCK_M)
    num_pid_n = tl.cdiv(N, BLOCK_N)
    num_pid_in_group = GROUP_M * num_pid_n
    group_id = pid // num_pid_in_group
    first_pid_m = group_id * GROUP_M
    group_size_m = min(num_pid_m - first_pid_m, GROUP_M)
    pid_m = first_pid_m + ((pid % num_pid_in_group) % group_size_m)
    pid_n = (pid % num_pid_in_group) // group_size_m

    offs_am = (pid_m * BLOCK_M + tl.arange(0, BLOCK_M)) % M
    offs_bn = (pid_n * BLOCK_N + tl.arange(0, BLOCK_N)) % N
    offs_k = tl.arange(0, BLOCK_K)
    a_ptrs = a_ptr + offs_am[:, None] * stride_am + offs_k[None, :] * stride_ak
    b_ptrs = b_ptr + offs_k[:, None] * stride_bk + offs_bn[None, :] * stride_bn

    acc = tl.zeros((BLOCK_M, BLOCK_N), dtype=tl.float32)
    for kk in range(0, tl.cdiv(K, BLOCK_K)):
        a = tl.load(a_ptrs, mask=offs_k[None, :] < K - kk * BLOCK_K, other=0.0)
        b = tl.load(b_ptrs, mask=offs_k[:, None] < K - kk * BLOCK_K, other=0.0)
        acc = tl.dot(a, b, acc)
        a_ptrs += BLOCK_K * stride_ak
        b_ptrs += BLOCK_K * stride_bk

    c = acc.to(c_ptr.dtype.element_ty)
    offs_cm = pid_m * BLOCK_M + tl.arange(0, BLOCK_M)
    offs_cn = pid_n * BLOCK_N + tl.arange(0, BLOCK_N)
    c_ptrs = c_ptr + offs_cm[:, None] * stride_cm + offs_cn[None, :] * stride_cn
    mask = (offs_cm[:, None] < M) & (offs_cn[None, :] < N)
    tl.store(c_ptrs, c, mask=mask)

# config = {"BLOCK_K": 64, "BLOCK_M": 128, "BLOCK_N": 256, "GROUP_M": 8, "arch": "sm_90", "dtype": "fp32", "num_ctas": 1, "num_stages": 3, "num_warps": 2}
# arch = sm_90


// ===== COMPILED SASS (sm_90a) =====

	.target	sm_90a

	.elftype	@"ET_EXEC"


//--------------------- .note.nv.tkinfo           --------------------------
	.section	.note.nv.tkinfo,"",@"SHT_NOTE"
	.sectionflags	@"SHF_NOTE_NV_TKINFO"
	.tkinfo
        /*0018*/ 	.word	0x00000002
        /*0030*/ 	.string	""
        /*0030*/ 	.string	"ptxas"
        /*0030*/ 	.string	"Cuda compilation tools, release 13.0, V13.0.88"
        /*0030*/ 	.string	"Build cuda_13.0.r13.0/compiler.36424714_0"
        /*0030*/ 	.string	"-v  -suppress-debug-info  -lineinfo  -arch sm_90a "



//--------------------- .note.nv.cuinfo           --------------------------
	.section	.note.nv.cuinfo,"",@"SHT_NOTE"
	.sectionflags	@"SHF_NOTE_NV_CUINFO"
        /*0018*/ 	.short	0x0002
        /*001a*/ 	.short	0x005a
        /*001c*/ 	.short	0x0082
	.zero		2


//--------------------- .nv.info                  --------------------------
	.section	.nv.info,"",@"SHT_CUDA_INFO"
	.align	4


	//----- nvinfo : EIATTR_REGCOUNT
	.align		4
        /*0000*/ 	.byte	0x04, 0x2f
        /*0002*/ 	.short	(.L_1 - .L_0)
	.align		4
.L_0:
        /*0004*/ 	.word	index@(matmul_kernel)
        /*0008*/ 	.word	0x000000ff


	//----- nvinfo : EIATTR_FRAME_SIZE
	.align		4
.L_1:
        /*000c*/ 	.byte	0x04, 0x11
        /*000e*/ 	.short	(.L_3 - .L_2)
	.align		4
.L_2:
        /*0010*/ 	.word	index@(matmul_kernel)
        /*0014*/ 	.word	0x000022b0


	//----- nvinfo : EIATTR_MIN_STACK_SIZE
	.align		4
.L_3:
        /*0018*/ 	.byte	0x04, 0x12
        /*001a*/ 	.short	(.L_5 - .L_4)
	.align		4
.L_4:
        /*001c*/ 	.word	index@(matmul_kernel)
        /*0020*/ 	.word	0x000022b0
.L_5:


//--------------------- .nv.compat                --------------------------
	.section	.nv.compat,"",@"SHT_CUDA_COMPAT_INFO"
	.align	4
        /*0000*/ 	.byte	0x02, 0x09, 0x01, 0x00, 0x02, 0x02, 0x01, 0x00, 0x02, 0x05, 0x05, 0x00, 0x03, 0x07, 0x01, 0x01
        /*0010*/ 	.byte	0x02, 0x03, 0x00, 0x00, 0x02, 0x06, 0x01, 0x00, 0x04, 0x0b, 0x08, 0x00, 0x00, 0x00, 0x00, 0x00
        /*0020*/ 	.byte	0x00, 0x00, 0x00, 0x00


//--------------------- .nv.info.matmul_kernel    --------------------------
	.section	.nv.info.matmul_kernel,"",@"SHT_CUDA_INFO"
	.sectionflags	@""
	.align	4


	//----- nvinfo : EIATTR_CUDA_API_VERSION
	.align		4
        /*0000*/ 	.byte	0x04, 0x37
        /*0002*/ 	.short	(.L_7 - .L_6)
.L_6:
        /*0004*/ 	.word	0x00000082


	//----- nvinfo : EIATTR_KPARAM_INFO
	.align		4
.L_7:
        /*0008*/ 	.byte	0x04, 0x17
        /*000a*/ 	.short	(.L_9 - .L_8)
.L_8:
        /*000c*/ 	.word	0x00000000
        /*0010*/ 	.short	0x000d
        /*0012*/ 	.short	0x0048
        /*0014*/ 	.byte	0x00, 0xf4, 0x21, 0x00


	//----- nvinfo : EIATTR_KPARAM_INFO
	.align		4
.L_9:
        /*0018*/ 	.byte	0x04, 0x17
        /*001a*/ 	.short	(.L_11 - .L_10)
.L_10:
        /*001c*/ 	.word	0x00000000
        /*0020*/ 	.short	0x000c
        /*0022*/ 	.short	0x0040
        /*0024*/ 	.byte	0x00, 0xf4, 0x21, 0x00


	//----- nvinfo : EIATTR_KPARAM_INFO
	.align		4
.L_11:
        /*0028*/ 	.byte	0x04, 0x17
        /*002a*/ 	.short	(.L_13 - .L_12)
.L_12:
        /*002c*/ 	.word	0x00000000
        /*0030*/ 	.short	0x000b
        /*0032*/ 	.short	0x0038
        /*0034*/ 	.byte	0x00, 0xf0, 0x11, 0x00


	//----- nvinfo : EIATTR_KPARAM_INFO
	.align		4
.L_13:
        /*0038*/ 	.byte	0x04, 0x17
        /*003a*/ 	.short	(.L_15 - .L_14)
.L_14:
        /*003c*/ 	.word	0x00000000
        /*0040*/ 	.short	0x000a
        /*0042*/ 	.short	0x0034
        /*0044*/ 	.byte	0x00, 0xf0, 0x11, 0x00


	//----- nvinfo : EIATTR_KPARAM_INFO
	.align		4
.L_15:
        /*0048*/ 	.byte	0x04, 0x17
        /*004a*/ 	.short	(.L_17 - .L_16)
.L_16:
        /*004c*/ 	.word	0x00000000
        /*0050*/ 	.short	0x0009
        /*0052*/ 	.short	0x0030
        /*0054*/ 	.byte	0x00, 0xf0, 0x11, 0x00


	//----- nvinfo : EIATTR_KPARAM_INFO
	.align		4
.L_17:
        /*0058*/ 	.byte	0x04, 0x17
        /*005a*/ 	.short	(.L_19 - .L_18)
.L_18:
        /*005c*/ 	.word	0x00000000
        /*0060*/ 	.short	0x0008
        /*0062*/ 	.short	0x002c
        /*0064*/ 	.byte	0x00, 0xf0, 0x11, 0x00


	//----- nvinfo : EIATTR_KPARAM_INFO
	.align		4
.L_19:
        /*0068*/ 	.byte	0x04, 0x17
        /*006a*/ 	.short	(.L_21 - .L_20)
.L_20:
        /*006c*/ 	.word	0x00000000
        /*0070*/ 	.short	0x0007
        /*0072*/ 	.short	0x0028
        /*0074*/ 	.byte	0x00, 0xf0, 0x11, 0x00


	//----- nvinfo : EIATTR_KPARAM_INFO
	.align		4
.L_21:
        /*0078*/ 	.byte	0x04, 0x17
        /*007a*/ 	.short	(.L_23 - .L_22)
.L_22:
        /*007c*/ 	.word	0x00000000
        /*0080*/ 	.short	0x0006
        /*0082*/ 	.short	0x0024
        /*0084*/ 	.byte	0x00, 0xf0, 0x11, 0x00


	//----- nvinfo : EIATTR_KPARAM_INFO
	.align		4
.L_23:
        /*0088*/ 	.byte	0x04, 0x17
        /*008a*/ 	.short	(.L_25 - .L_24)
.L_24:
        /*008c*/ 	.word	0x00000000
        /*0090*/ 	.short	0x0005
        /*0092*/ 	.short	0x0020
        /*0094*/ 	.byte	0x00, 0xf0, 0x11, 0x00


	//----- nvinfo : EIATTR_KPARAM_INFO
	.align		4
.L_25:
        /*0098*/ 	.byte	0x04, 0x17
        /*009a*/ 	.short	(.L_27 - .L_26)
.L_26:
        /*009c*/ 	.word	0x00000000
        /*00a0*/ 	.short	0x0004
        /*00a2*/ 	.short	0x001c
        /*00a4*/ 	.byte	0x00, 0xf0, 0x11, 0x00


	//----- nvinfo : EIATTR_KPARAM_INFO
	.align		4
.L_27:
        /*00a8*/ 	.byte	0x04, 0x17
        /*00aa*/ 	.short	(.L_29 - .L_28)
.L_28:
        /*00ac*/ 	.word	0x00000000
        /*00b0*/ 	.short	0x0003
        /*00b2*/ 	.short	0x0018
        /*00b4*/ 	.byte	0x00, 0xf0, 0x11, 0x00


	//----- nvinfo : EIATTR_KPARAM_INFO
	.align		4
.L_29:
        /*00b8*/ 	.byte	0x04, 0x17
        /*00ba*/ 	.short	(.L_31 - .L_30)
.L_30:
        /*00bc*/ 	.word	0x00000000
        /*00c0*/ 	.short	0x0002
        /*00c2*/ 	.short	0x0010
        /*00c4*/ 	.byte	0x00, 0xf4, 0x21, 0x00


	//----- nvinfo : EIATTR_KPARAM_INFO
	.align		4
.L_31:
        /*00c8*/ 	.byte	0x04, 0x17
        /*00ca*/ 	.short	(.L_33 - .L_32)
.L_32:
        /*00cc*/ 	.word	0x00000000
        /*00d0*/ 	.short	0x0001
        /*00d2*/ 	.short	0x0008
        /*00d4*/ 	.byte	0x00, 0xf4, 0x21, 0x00


	//----- nvinfo : EIATTR_KPARAM_INFO
	.align		4
.L_33:
        /*00d8*/ 	.byte	0x04, 0x17
        /*00da*/ 	.short	(.L_35 - .L_34)
.L_34:
        /*00dc*/ 	.word	0x00000000
        /*00e0*/ 	.short	0x0000
        /*00e2*/ 	.short	0x0000
        /*00e4*/ 	.byte	0x00, 0xf4, 0x21, 0x00


	//----- nvinfo : EIATTR_SPARSE_MMA_MASK
	.align		4
.L_35:
        /*00e8*/ 	.byte	0x03, 0x50
        /*00ea*/ 	.short	0x0000


	//----- nvinfo : EIATTR_MAXREG_COUNT
	.align		4
        /*00ec*/ 	.byte	0x03, 0x1b
        /*00ee*/ 	.short	0x00ff


	//----- nvinfo : EIATTR_NUM_BARRIERS
	.align		4
        /*00f0*/ 	.byte	0x02, 0x4c
        /*00f2*/ 	.byte	0x01
	.zero		1


	//----- nvinfo : EIATTR_ANNOTATIONS
	.align		4
        /*00f4*/ 	.byte	0x04, 0x55
        /*00f6*/ 	.short	(.L_37 - .L_36)


	//   ....[0]....
.L_36:
        /*00f8*/ 	.word	0x00000001
        /*00fc*/ 	.byte	0x50, 0x01, 0x00, 0x00, 0x01, 0x00, 0x00, 0x00, 0x70, 0x07, 0x00, 0x00, 0x01, 0x00, 0x00, 0x00
        /* <DEDUP_REMOVED lines=1048> */
        /*428c*/ 	.byte	0xd0, 0x21, 0x02, 0x00


	//----- nvinfo : EIATTR_MERCURY_ISA_VERSION
	.align		4
.L_37:
        /*4290*/ 	.byte	0x03, 0x5f
        /*4292*/ 	.short	0x0101


	//----- nvinfo : EIATTR_EXIT_INSTR_OFFSETS
	.align		4
        /*4294*/ 	.byte	0x04, 0x1c
        /*4296*/ 	.short	(.L_39 - .L_38)


	//   ....[0]....
.L_38:
        /*4298*/ 	.word	0x00065420


	//   ....[1]....
        /*429c*/ 	.word	0x00065440


	//----- nvinfo : EIATTR_REQNTID
	.align		4
.L_39:
        /*42a0*/ 	.byte	0x04, 0x10
        /*42a2*/ 	.short	(.L_41 - .L_40)
.L_40:
        /*42a4*/ 	.word	0x00000040
        /*42a8*/ 	.word	0x00000001
        /*42ac*/ 	.word	0x00000001


	//----- nvinfo : EIATTR_CBANK_PARAM_SIZE
	.align		4
.L_41:
        /*42b0*/ 	.byte	0x03, 0x19
        /*42b2*/ 	.short	0x0050


	//----- nvinfo : EIATTR_PARAM_CBANK
	.align		4
        /*42b4*/ 	.byte	0x04, 0x0a
        /*42b6*/ 	.short	(.L_43 - .L_42)
	.align		4
.L_42:
        /*42b8*/ 	.word	index@(.nv.constant0.matmul_kernel)
        /*42bc*/ 	.short	0x0210
        /*42be*/ 	.short	0x0050


	//----- nvinfo : EIATTR_SW_WAR
	.align		4
.L_43:
        /*42c0*/ 	.byte	0x04, 0x36
        /*42c2*/ 	.short	(.L_45 - .L_44)
.L_44:
        /*42c4*/ 	.word	0x00000008
.L_45:


//--------------------- .nv.callgraph             --------------------------
	.section	.nv.callgraph,"",@"SHT_CUDA_CALLGRAPH"
	.align	4
	.sectionentsize	8
	.align		4
        /*0000*/ 	.word	0x00000000
	.align		4
        /*0004*/ 	.word	0xffffffff
	.align		4
        /*0008*/ 	.word	0x00000000
	.align		4
        /*000c*/ 	.word	0xfffffffe
	.align		4
        /*0010*/ 	.word	0x00000000
	.align		4
        /*0014*/ 	.word	0xfffffffd
	.align		4
        /*0018*/ 	.word	0x00000000
	.align		4
        /*001c*/ 	.word	0xfffffffc


//--------------------- .text.matmul_kernel       --------------------------
	.section	.text.matmul_kernel,"ax",@progbits
	.align	128
        .global         matmul_kernel
        .type           matmul_kernel,@function
        .size           matmul_kernel,(.L_x_3 - matmul_kernel)
        .other          matmul_kernel,@"STO_CUDA_ENTRY STV_DEFAULT"
matmul_kernel:
.text.matmul_kernel:
[----:B------:R-:W1:Y:S08]  /*0000*/  LDC R1, c[0x0][0x28] ;  /* 0x00000a00ff017b82 */ /* 0x000e700000000800 */
[----:B------:R-:W2:Y:S01]  /*0010*/  LDC.64 R124, c[0x0][0x228] ;  /* 0x00008a00ff7c7b82 */ /* 0x000ea20000000a00 */
[----:B------:R-:W3:Y:S01]  /*0020*/  S2R R5, SR_CTAID.X ;  /* 0x0000000000057919 */ /* 0x000ee20000002500 */
[----:B-1----:R-:W-:Y:S01]  /*0030*/  VIADD R1, R1, 0xffffdd50 ;  /* 0xffffdd5001017836 */ /* 0x002fe20000000000 */
[----:B------:R-:W-:Y:S01]  /*0040*/  ULDC.64 UR8, c[0x0][0x218] ;  /* 0x0000860000087ab9 */ /* 0x000fe20000000a00 */
[----:B------:R-:W-:Y:S01]  /*0050*/  ULDC UR4, c[0x0][0x234] ;  /* 0x00008d0000047ab9 */ /* 0x000fe20000000800 */
[----:B------:R-:W1:Y:S01]  /*0060*/  S2R R11, SR_TID.X ;  /* 0x00000000000b7919 */ /* 0x000e620000002100 */
[----:B------:R-:W-:Y:S01]  /*0070*/  ULDC.64 UR6, c[0x0][0x210] ;  /* 0x0000840000067ab9 */ /* 0x000fe20000000a00 */
[----:B------:R-:W-:Y:S01]  /*0080*/  ULDC UR5, c[0x0][0x240] ;  /* 0x0000900000057ab9 */ /* 0x000fe20000000800 */
        /* <DEDUP_REMOVED lines=11> */
[----:B--2---:R-:W-:Y:S01]  /*0140*/  VIADD R0, R125, 0xff ;  /* 0x000000ff7d007836 */ /* 0x004fe20000000000 */
[----:B------:R-:W-:Y:S04]  /*0150*/  STL [R1+0x1600], R125 ;  /* 0x0016007d01007387 */ /* 0x000fe80000100800 */
[----:B------:R-:W-:-:S04]  /*0160*/  SHF.R.S32.HI R3, RZ, 0x1f, R0 ;  /* 0x0000001fff037819 */ /* 0x000fc80000011400 */
[----:B------:R-:W-:Y:S02]  /*0170*/  LEA.HI R3, R3, R0, RZ, 0x8 ;  /* 0x0000000003037211 */ /* 0x000fe400078f40ff */
[----:B---3--:R-:W-:Y:S02]  /*0180*/  IABS R8, R5 ;  /* 0x0000000500087213 */ /* 0x008fe40000000000 */
[----:B------:R-:W-:-:S04]  /*0190*/  SHF.R.S32.HI R3, RZ, 0x8, R3 ;  /* 0x00000008ff037819 */ /* 0x000fc80000011403 */
[----:B------:R-:W-:-:S04]  /*01a0*/  SHF.L.U32 R4, R3, 0x3, RZ ;  /* 0x0000000303047819 */ /* 0x000fc800000006ff */
[-C--:B------:R-:W-:Y:S02]  /*01b0*/  IABS R7, R4.reuse ;  /* 0x0000000400077213 */ /* 0x080fe40000000000 */
[----:B------:R-:W-:Y:S02]  /*01c0*/  IABS R10, R4 ;  /* 0x00000004000a7213 */ /* 0x000fe40000000000 */
[----:B------:R-:W2:Y:S08]  /*01d0*/  I2F.RP R0, R7 ;  /* 0x0000000700007306 */ /* 0x000eb00000209400 */
[----:B--2---:R-:W2:Y:S02]  /*01e0*/  MUFU.RCP R0, R0 ;  /* 0x0000000000007308 */ /* 0x004ea40000001000 */
[----:B--2---:R-:W-:-:S02]  /*01f0*/  VIADD R2, R0, 0xffffffe ;  /* 0x0ffffffe00027836 */ /* 0x004fc40000000000 */
[----:B------:R-:W-:Y:S01]  /*0200*/  IMAD.MOV R0, RZ, RZ, -R10 ;  /* 0x000000ffff007224 */ /* 0x000fe200078e0a0a */
[----:B------:R-:W-:-:S03]  /*0210*/  IABS R10, R124 ;  /* 0x0000007c000a7213 */ /* 0x000fc60000000000 */
[----:B------:R2:W3:Y:S02]  /*0220*/  F2I.FTZ.U32.TRUNC.NTZ R3, R2 ;  /* 0x0000000200037305 */ /* 0x0004e4000021f000 */
[----:B--2---:R-:W-:Y:S02]  /*0230*/  IMAD.MOV.U32 R2, RZ, RZ, RZ ;  /* 0x000000ffff027224 */ /* 0x004fe400078e00ff */
[----:B---3--:R-:W-:-:S04]  /*0240*/  IMAD.MOV R6, RZ, RZ, -R3 ;  /* 0x000000ffff067224 */ /* 0x008fc800078e0a03 */
[----:B------:R-:W-:Y:S01]  /*0250*/  IMAD R9, R6, R7, RZ ;  /* 0x0000000706097224 */ /* 0x000fe200078e02ff */
[----:B------:R-:W-:-:S03]  /*0260*/  MOV R6, R8 ;  /* 0x0000000800067202 */ /* 0x000fc60000000f00 */
[----:B------:R-:W-:-:S06]  /*0270*/  IMAD.HI.U32 R3, R3, R9, R2 ;  /* 0x0000000903037227 */ /* 0x000fcc00078e0002 */
[----:B------:R-:W-:-:S04]  /*0280*/  IMAD.HI.U32 R3, R3, R6, RZ ;  /* 0x0000000603037227 */ /* 0x000fc800078e00ff */
[----:B------:R-:W-:-:S05]  /*0290*/  IMAD R0, R3, R0, R6 ;  /* 0x0000000003007224 */ /* 0x000fca00078e0206 */
[----:B------:R-:W-:-:S13]  /*02a0*/  ISETP.GT.U32.AND P1, PT, R7, R0, PT ;  /* 0x000000000700720c */ /* 0x000fda0003f24070 */
[-C--:B------:R-:W-:Y:S01]  /*02b0*/  @!P1 IADD3 R0, R0, -R7.reuse, RZ ;  /* 0x8000000700009210 */ /* 0x080fe20007ffe0ff */
[----:B------:R-:W-:Y:S01]  /*02c0*/  @!P1 VIADD R3, R3, 0x1 ;  /* 0x0000000103039836 */ /* 0x000fe20000000000 */
[----:B------:R-:W-:Y:S02]  /*02d0*/  ISETP.NE.AND P1, PT, R4, RZ, PT ;  /* 0x000000ff0400720c */ /* 0x000fe40003f25270 */
[----:B------:R-:W-:Y:S02]  /*02e0*/  ISETP.GE.U32.AND P0, PT, R0, R7, PT ;  /* 0x000000070000720c */ /* 0x000fe40003f06070 */
[----:B------:R-:W-:-:S04]  /*02f0*/  LOP3.LUT R0, R5, R4, RZ, 0x3c, !PT ;  /* 0x0000000405007212 */ /* 0x000fc800078e3cff */
[----:B------:R-:W-:Y:S01]  /*0300*/  ISETP.GE.AND P2, PT, R0, RZ, PT ;  /* 0x000000ff0000720c */ /* 0x000fe20003f46270 */
[----:B------:R-:W-:-:S06]  /*0310*/  VIADD R0, R124, 0x7f ;  /* 0x0000007f7c007836 */ /* 0x000fcc0000000000 */
[----:B------:R-:W-:-:S05]  /*0320*/  @P0 VIADD R3, R3, 0x1 ;  /* 0x0000000103030836 */ /* 0x000fca0000000000 */
[----:B------:R-:W-:Y:S02]  /*0330*/  MOV R2, R3 ;  /* 0x0000000300027202 */ /* 0x000fe40000000f00 */
[----:B------:R-:W-:-:S03]  /*0340*/  SHF.R.S32.HI R3, RZ, 0x1f, R0 ;  /* 0x0000001fff037819 */ /* 0x000fc60000011400 */
[----:B------:R-:W-:Y:S01]  /*0350*/  @!P2 IMAD.MOV R2, RZ, RZ, -R2 ;  /* 0x000000ffff02a224 */ /* 0x000fe200078e0a02 */
[----:B------:R-:W-:Y:S02]  /*0360*/  @!P1 LOP3.LUT R2, RZ, R4, RZ, 0x33, !PT ;  /* 0x00000004ff029212 */ /* 0x000fe400078e33ff */
[----:B------:R-:W-:Y:S02]  /*0370*/  LEA.HI R3, R3, R0, RZ, 0x7 ;  /* 0x0000000003037211 */ /* 0x000fe400078f38ff */
[----:B------:R-:W-:Y:S01]  /*0380*/  SHF.L.U32 R8, R2, 0x3, RZ ;  /* 0x0000000302087819 */ /* 0x000fe200000006ff */
[----:B------:R-:W-:-:S03]  /*0390*/  IMAD.MOV R2, RZ, RZ, -R2 ;  /* 0x000000ffff027224 */ /* 0x000fc600078e0a02 */
[----:B------:R-:W-:Y:S01]  /*03a0*/  LEA.HI.SX32 R3, R3, -R8, 0x19 ;  /* 0x8000000803037211 */ /* 0x000fe200078fcaff */
[----:B------:R-:W-:Y:S02]  /*03b0*/  IMAD R12, R4, R2, R5 ;  /* 0x00000002040c7224 */ /* 0x000fe400078e0205 */
[----:B------:R-:W-:Y:S01]  /*03c0*/  IMAD.MOV.U32 R2, RZ, RZ, RZ ;  /* 0x000000ffff027224 */ /* 0x000fe200078e00ff */
[----:B------:R-:W-:-:S04]  /*03d0*/  VIMNMX R9, R3, 0x8, PT ;  /* 0x0000000803097848 */ /* 0x000fc80003fe0100 */
[-C--:B------:R-:W-:Y:S02]  /*03e0*/  IABS R6, R9.reuse ;  /* 0x0000000900067213 */ /* 0x080fe40000000000 */
[----:B------:R-:W-:Y:S02]  /*03f0*/  IABS R4, R9 ;  /* 0x0000000900047213 */ /* 0x000fe40000000000 */
[----:B------:R-:W2:Y:S08]  /*0400*/  I2F.RP R0, R6 ;  /* 0x0000000600007306 */ /* 0x000eb00000209400 */
[----:B--2---:R-:W2:Y:S02]  /*0410*/  MUFU.RCP R0, R0 ;  /* 0x0000000000007308 */ /* 0x004ea40000001000 */
[----:B--2---:R-:W-:Y:S01]  /*0420*/  VIADD R3, R0, 0xffffffe ;  /* 0x0ffffffe00037836 */ /* 0x004fe20000000000 */
[----:B------:R-:W-:-:S05]  /*0430*/  IABS R0, R125 ;  /* 0x0000007d00007213 */ /* 0x000fca0000000000 */
[----:B------:R-:W2:Y:S02]  /*0440*/  F2I.FTZ.U32.TRUNC.NTZ R3, R3 ;  /* 0x0000000300037305 */ /* 0x000ea4000021f000 */
[----:B--2---:R-:W-:-:S05]  /*0450*/  IADD3 R7, RZ, -R3, RZ ;  /* 0x80000003ff077210 */ /* 0x004fca0007ffe0ff */
[----:B------:R-:W-:Y:S01]  /*0460*/  IMAD.MOV.U32 R5, RZ, RZ, R7 ;  /* 0x000000ffff057224 */ /* 0x000fe200078e0007 */
[----:B------:R-:W-:-:S03]  /*0470*/  IABS R7, R12 ;  /* 0x0000000c00077213 */ /* 0x000fc60000000000 */
[----:B------:R-:W-:-:S04]  /*0480*/  IMAD R5, R5, R6, RZ ;  /* 0x0000000605057224 */ /* 0x000fc800078e02ff */
[----:B------:R-:W-:Y:S01]  /*0490*/  IMAD.HI.U32 R2, R3, R5, R2 ;  /* 0x0000000503027227 */ /* 0x000fe200078e0002 */
[----:B------:R-:W-:Y:S01]  /*04a0*/  IADD3 R3, RZ, -R4, RZ ;  /* 0x80000004ff037210 */ /* 0x000fe20007ffe0ff */
[----:B------:R-:W2:Y:S04]  /*04b0*/  I2F.RP R5, R0 ;  /* 0x0000000000057306 */ /* 0x000ea80000209400 */
[----:B------:R-:W-:-:S04]  /*04c0*/  IMAD.HI.U32 R2, R2, R7, RZ ;  /* 0x0000000702027227 */ /* 0x000fc800078e00ff */
[----:B------:R-:W-:Y:S01]  /*04d0*/  IMAD R3, R2, R3, R7 ;  /* 0x0000000302037224 */ /* 0x000fe200078e0207 */
[----:B------:R-:W3:Y:S04]  /*04e0*/  I2F.RP R4, R10 ;  /* 0x0000000a00047306 */ /* 0x000ee80000209400 */
[----:B------:R-:W-:-:S04]  /*04f0*/  ISETP.GT.U32.AND P1, PT, R6, R3, PT ;  /* 0x000000030600720c */ /* 0x000fc80003f24070 */
[----:B--2---:R-:W2:Y:S08]  /*0500*/  MUFU.RCP R5, R5 ;  /* 0x0000000500057308 */ /* 0x004eb00000001000 */
[----:B---3--:R-:W3:Y:S01]  /*0510*/  MUFU.RCP R4, R4 ;  /* 0x0000000400047308 */ /* 0x008ee20000001000 */
[----:B------:R-:W-:Y:S02]  /*0520*/  @!P1 IMAD.IADD R3, R3, 0x1, -R6 ;  /* 0x0000000103039824 */ /* 0x000fe400078e0a06 */
[----:B------:R-:W-:Y:S01]  /*0530*/  @!P1 VIADD R2, R2, 0x1 ;  /* 0x0000000102029836 */ /* 0x000fe20000000000 */
[----:B------:R-:W-:-:S02]  /*0540*/  ISETP.NE.AND P1, PT, R9, RZ, PT ;  /* 0x000000ff0900720c */ /* 0x000fc40003f25270 */
[----:B------:R-:W-:Y:S02]  /*0550*/  ISETP.GE.U32.AND P0, PT, R3, R6, PT ;  /* 0x000000060300720c */ /* 0x000fe40003f06070 */
[----:B------:R-:W-:Y:S02]  /*0560*/  LOP3.LUT R3, R12, R9, RZ, 0x3c, !PT ;  /* 0x000000090c037212 */ /* 0x000fe400078e3cff */
[----:B-1----:R-:W-:Y:S02]  /*0570*/  LOP3.LUT R6, R11, 0x3f, RZ, 0xc0, !PT ;  /* 0x0000003f0b067812 */ /* 0x002fe400078ec0ff */
[----:B------:R-:W-:Y:S01]  /*0580*/  ISETP.GE.AND P2, PT, R3, RZ, PT ;  /* 0x000000ff0300720c */ /* 0x000fe20003f46270 */
[----:B--2---:R-:W-:Y:S02]  /*0590*/  VIADD R3, R5, 0xffffffe ;  /* 0x0ffffffe05037836 */ /* 0x004fe40000000000 */
[----:B---3--:R-:W-:-:S04]  /*05a0*/  VIADD R5, R4, 0xffffffe ;  /* 0x0ffffffe04057836 */ /* 0x008fc80000000000 */
[----:B------:R-:W-:Y:S01]  /*05b0*/  @P0 IADD3 R2, R2, 0x1, RZ ;  /* 0x0000000102020810 */ /* 0x000fe20007ffe0ff */
[----:B------:R-:W1:Y:S04]  /*05c0*/  F2I.FTZ.U32.TRUNC.NTZ R3, R3 ;  /* 0x0000000300037305 */ /* 0x000e68000021f000 */
[----:B------:R-:W-:-:S04]  /*05d0*/  IMAD.MOV.U32 R252, RZ, RZ, R2 ;  /* 0x000000fffffc7224 */ /* 0x000fc800078e0002 */
[----:B------:R-:W2:Y:S01]  /*05e0*/  F2I.FTZ.U32.TRUNC.NTZ R5, R5 ;  /* 0x0000000500057305 */ /* 0x000ea2000021f000 */
[----:B------:R-:W-:Y:S02]  /*05f0*/  @!P2 IADD3 R252, -R252, RZ, RZ ;  /* 0x000000fffcfca210 */ /* 0x000fe40007ffe1ff */
[----:B------:R-:W-:Y:S02]  /*0600*/  @!P1 LOP3.LUT R252, RZ, R9, RZ, 0x33, !PT ;  /* 0x00000009fffc9212 */ /* 0x000fe400078e33ff */
[----:B-1----:R-:W-:-:S03]  /*0610*/  IADD3 R7, RZ, -R3, RZ ;  /* 0x80000003ff077210 */ /* 0x002fc60007ffe0ff */
[----:B------:R-:W-:Y:S02]  /*0620*/  IMAD.MOV R2, RZ, RZ, -R252 ;  /* 0x000000ffff027224 */ /* 0x000fe400078e0afc */
[----:B------:R-:W-:Y:S02]  /*0630*/  IMAD.SHL.U32 R252, R252, 0x100, RZ ;  /* 0x00000100fcfc7824 */ /* 0x000fe400078e00ff */
[----:B------:R-:W-:Y:S02]  /*0640*/  IMAD R2, R9, R2, R12 ;  /* 0x0000000209027224 */ /* 0x000fe400078e020c */
[----:B------:R-:W-:Y:S01]  /*0650*/  IMAD R7, R7, R0, RZ ;  /* 0x0000000007077224 */ /* 0x000fe200078e02ff */
[----:B------:R-:W-:Y:S01]  /*0660*/  IADD3 R12, R252, 0x1, RZ ;  /* 0x00000001fc0c7810 */ /* 0x000fe20007ffe0ff */
[----:B------:R-:W-:Y:S01]  /*0670*/  IMAD.IADD R4, R8, 0x1, R2 ;  /* 0x0000000108047824 */ /* 0x000fe200078e0202 */
[----:B------:R-:W-:Y:S01]  /*0680*/  MOV R2, RZ ;  /* 0x000000ff00027202 */ /* 0x000fe20000000f00 */
[----:B--2---:R-:W-:Y:S01]  /*0690*/  IMAD.MOV R9, RZ, RZ, -R5 ;  /* 0x000000ffff097224 */ /* 0x004fe200078e0a05 */
[----:B------:R-:W-:Y:S01]  /*06a0*/  IADD3 R8, R252, 0xff, RZ ;  /* 0x000000fffc087810 */ /* 0x000fe20007ffe0ff */
[----:B------:R-:W-:Y:S01]  /*06b0*/  IMAD R18, R4, 0x80, R6 ;  /* 0x0000008004127824 */ /* 0x000fe200078e0206 */
[----:B------:R-:W-:Y:S01]  /*06c0*/  IABS R6, R12 ;  /* 0x0000000c00067213 */ /* 0x000fe20000000000 */
[----:B------:R-:W-:Y:S01]  /*06d0*/  IMAD.HI.U32 R2, R3, R7, R2 ;  /* 0x0000000703027227 */ /* 0x000fe200078e0002 */
[----:B------:R-:W-:-:S02]  /*06e0*/  IABS R11, R8 ;  /* 0x00000008000b7213 */ /* 0x000fc40000000000 */
[----:B------:R-:W-:Y:S01]  /*06f0*/  IABS R7, R18 ;  /* 0x0000001200077213 */ /* 0x000fe20000000000 */
[----:B------:R-:W-:Y:S01]  /*0700*/  IMAD.MOV.U32 R4, RZ, RZ, RZ ;  /* 0x000000ffff047224 */ /* 0x000fe200078e00ff */
[----:B------:R-:W-:Y:S01]  /*0710*/  IADD3 R16, R252, 0x3, RZ ;  /* 0x00000003fc107810 */ /* 0x000fe20007ffe0ff */
[----:B------:R-:W-:Y:S01]  /*0720*/  IMAD R3, R9, R10, RZ ;  /* 0x0000000a09037224 */ /* 0x000fe200078e02ff */
[----:B------:R-:W-:Y:S01]  /*0730*/  ISETP.GE.AND P5, PT, R12, RZ, PT ;  /* 0x000000ff0c00720c */ /* 0x000fe20003fa6270 */
[----:B------:R-:W-:Y:S01]  /*0740*/  VIADD R15, R18, 0x40 ;  /* 0x00000040120f7836 */ /* 0x000fe20000000000 */
[----:B------:R-:W-:Y:S01]  /*0750*/  ISETP.GE.AND P1, PT, R8, RZ, PT ;  /* 0x000000ff0800720c */ /* 0x000fe20003f26270 */
[----:B------:R-:W-:Y:S01]  /*0760*/  IMAD.HI.U32 R4, R5, R3, R4 ;  /* 0x0000000305047227 */ /* 0x000fe200078e0004 */
[----:B------:R-:W-:Y:S01]  /*0770*/  STL [R1+0x9c0], R18 ;  /* 0x0009c01201007387 */ /* 0x000fe20000100800 */
[----:B------:R-:W-:Y:S02]  /*0780*/  IADD3 R20, R252, 0xab, RZ ;  /* 0x000000abfc147810 */ /* 0x000fe40007ffe0ff */
[----:B------:R-:W-:Y:S01]  /*0790*/  IABS R9, R15 ;  /* 0x0000000f00097213 */ /* 0x000fe20000000000 */
[----:B------:R-:W-:Y:S01]  /*07a0*/  IMAD.HI.U32 R5, R2, R11, RZ ;  /* 0x0000000b02057227 */ /* 0x000fe200078e00ff */
[----:B------:R1:W-:Y:S01]  /*07b0*/  STL [R1+0x9c4], R15 ;  /* 0x0009c40f01007387 */ /* 0x0003e20000100800 */
[----:B------:R-:W-:-:S02]  /*07c0*/  IADD3 R31, R252, 0xb5, RZ ;  /* 0x000000b5fc1f7810 */ /* 0x000fc40007ffe0ff */
[----:B------:R-:W-:Y:S01]  /*07d0*/  IMAD.HI.U32 R3, R4, R7, RZ ;  /* 0x0000000704037227 */ /* 0x000fe200078e00ff */
[----:B------:R-:W-:Y:S02]  /*07e0*/  IADD3 R32, R252, 0xb8, RZ ;  /* 0x000000b8fc207810 */ /* 0x000fe40007ffe0ff */
[----:B------:R-:W-:Y:S01]  /*07f0*/  IABS R29, R31 ;  /* 0x0000001f001d7213 */ /* 0x000fe20000000000 */
[----:B------:R-:W-:Y:S01]  /*0800*/  IMAD.HI.U32 R4, R4, R9, RZ ;  /* 0x0000000904047227 */ /* 0x000fe200078e00ff */
[----:B------:R-:W-:Y:S02]  /*0810*/  IABS R33, R32 ;  /* 0x0000002000217213 */ /* 0x000fe40000000000 */
[----:B------:R-:W-:Y:S01]  /*0820*/  IADD3 R38, R252, 0xba, RZ ;  /* 0x000000bafc267810 */ /* 0x000fe20007ffe0ff */
[----:B------:R-:W-:Y:S01]  /*0830*/  IMAD.MOV R3, RZ, RZ, -R3 ;  /* 0x000000ffff037224 */ /* 0x000fe200078e0a03 */
[----:B------:R-:W-:Y:S01]  /*0840*/  IADD3 R4, -R4, RZ, RZ ;  /* 0x000000ff04047210 */ /* 0x000fe20007ffe1ff */
[----:B------:R-:W-:Y:S01]  /*0850*/  IMAD.MOV R5, RZ, RZ, -R5 ;  /* 0x000000ffff057224 */ /* 0x000fe200078e0a05 */
[----:B------:R-:W-:Y:S01]  /*0860*/  IADD3 R42, R252, 0xbc, RZ ;  /* 0x000000bcfc2a7810 */ /* 0x000fe20007ffe0ff */
[----:B------:R-:W-:Y:S01]  /*0870*/  IMAD R3, R10, R3, R7 ;  /* 0x000000030a037224 */ /* 0x000fe200078e0207 */
[----:B------:R-:W-:Y:S01]  /*0880*/  IADD3 R50, R252, 0xc8, RZ ;  /* 0x000000c8fc327810 */ /* 0x000fe20007ffe0ff */
[----:B------:R-:W-:Y:S01]  /*0890*/  IMAD R104, R0, R5, R11 ;  /* 0x0000000500687224 */ /* 0x000fe200078e020b */
[----:B------:R-:W-:Y:S01]  /*08a0*/  IABS R11, R16 ;  /* 0x00000010000b7213 */ /* 0x000fe20000000000 */
[C---:B------:R-:W-:Y:S01]  /*08b0*/  IMAD R4, R10.reuse, R4, R9 ;  /* 0x000000040a047224 */ /* 0x040fe200078e0209 */
[----:B------:R-:W-:Y:S01]  /*08c0*/  ISETP.GT.U32.AND P0, PT, R10, R3, PT ;  /* 0x000000030a00720c */ /* 0x000fe20003f04070 */
[----:B------:R-:W-:Y:S01]  /*08d0*/  VIADD R14, R252, 0x2 ;  /* 0x00000002fc0e7836 */ /* 0x000fe20000000000 */
[----:B------:R-:W-:Y:S01]  /*08e0*/  ISETP.GT.U32.AND P3, PT, R0, R104, PT ;  /* 0x000000680000720c */ /* 0x000fe20003f64070 */
[----:B------:R-:W-:Y:S01]  /*08f0*/  IMAD.MOV.U32 R7, RZ, RZ, R6 ;  /* 0x000000ffff077224 */ /* 0x000fe200078e0006 */
[----:B------:R-:W-:Y:S01]  /*0900*/  ISETP.GT.U32.AND P2, PT, R10, R4, PT ;  /* 0x000000040a00720c */ /* 0x000fe20003f44070 */
[----:B------:R-:W-:Y:S01]  /*0910*/  VIADD R17, R252, 0x4 ;  /* 0x00000004fc117836 */ /* 0x000fe20000000000 */
[----:B------:R-:W-:Y:S01]  /*0920*/  IABS R9, R14 ;  /* 0x0000000e00097213 */ /* 0x000fe20000000000 */
[----:B------:R-:W-:Y:S01]  /*0930*/  IMAD.HI.U32 R5, R2, R7, RZ ;  /* 0x0000000702057227 */ /* 0x000fe200078e00ff */
[----:B------:R-:W-:-:S02]  /*0940*/  ISETP.GE.AND P6, PT, R14, RZ, PT ;  /* 0x000000ff0e00720c */ /* 0x000fc40003fc6270 */
[----:B------:R-:W-:Y:S01]  /*0950*/  IABS R13, R17 ;  /* 0x00000011000d7213 */ /* 0x000fe20000000000 */
[----:B------:R-:W-:Y:S01]  /*0960*/  IMAD.MOV R5, RZ, RZ, -R5 ;  /* 0x000000ffff057224 */ /* 0x000fe200078e0a05 */
[----:B------:R-:W-:Y:S01]  /*0970*/  IABS R37, R42 ;  /* 0x0000002a00257213 */ /* 0x000fe20000000000 */
[----:B------:R-:W-:Y:S01]  /*0980*/  IMAD.HI.U32 R6, R2, R9, RZ ;  /* 0x0000000902067227 */ /* 0x000fe200078e00ff */
[----:B------:R-:W-:Y:S02]  /*0990*/  @!P0 IADD3 R3, R3, -R10, RZ ;  /* 0x8000000a03038210 */ /* 0x000fe40007ffe0ff */
[----:B------:R-:W-:Y:S01]  /*09a0*/  IABS R49, R50 ;  /* 0x0000003200317213 */ /* 0x000fe20000000000 */
[----:B------:R-:W-:Y:S01]  /*09b0*/  @!P3 IMAD.IADD R104, R104, 0x1, -R0 ;  /* 0x000000016868b824 */ /* 0x000fe200078e0a00 */
[----:B------:R-:W-:Y:S01]  /*09c0*/  ISETP.GT.U32.AND P3, PT, R10, R3, PT ;  /* 0x000000030a00720c */ /* 0x000fe20003f64070 */
[----:B------:R-:W-:Y:S01]  /*09d0*/  @!P2 IMAD.IADD R4, R4, 0x1, -R10 ;  /* 0x000000010404a824 */ /* 0x000fe200078e0a0a */
[----:B------:R-:W-:Y:S01]  /*09e0*/  IADD3 R6, -R6, RZ, RZ ;  /* 0x000000ff06067210 */ /* 0x000fe20007ffe1ff */
[C---:B------:R-:W-:Y:S01]  /*09f0*/  IMAD R5, R0.reuse, R5, R7 ;  /* 0x0000000500057224 */ /* 0x040fe200078e0207 */
[----:B------:R-:W-:Y:S01]  /*0a00*/  ISETP.GT.U32.AND P0, PT, R0, R104, PT ;  /* 0x000000680000720c */ /* 0x000fe20003f04070 */
[----:B------:R-:W-:Y:S01]  /*0a10*/  IMAD.HI.U32 R7, R2, R11, RZ ;  /* 0x0000000b02077227 */ /* 0x000fe200078e00ff */
[----:B------:R-:W-:-:S02]  /*0a20*/  ISETP.GT.U32.AND P4, PT, R10, R4, PT ;  /* 0x000000040a00720c */ /* 0x000fc40003f84070 */
[----:B------:R-:W-:Y:S01]  /*0a30*/  ISETP.GT.U32.AND P2, PT, R0, R5, PT ;  /* 0x000000050000720c */ /* 0x000fe20003f44070 */
[----:B------:R-:W-:Y:S01]  /*0a40*/  IMAD.MOV R12, RZ, RZ, -R7 ;  /* 0x000000ffff0c7224 */ /* 0x000fe200078e0a07 */
[----:B------:R-:W-:Y:S01]  /*0a50*/  IADD3 R56, R252, 0xce, RZ ;  /* 0x000000cefc387810 */ /* 0x000fe20007ffe0ff */
[----:B------:R-:W-:Y:S01]  /*0a60*/  IMAD R7, R0, R6, R9 ;  /* 0x0000000600077224 */ /* 0x000fe200078e0209 */
[----:B------:R-:W-:Y:S01]  /*0a70*/  IADD3 R6, R252, 0x5, RZ ;  /* 0x00000005fc067810 */ /* 0x000fe20007ffe0ff */
[----:B------:R-:W-:Y:S01]  /*0a80*/  IMAD.HI.U32 R8, R2, R13, RZ ;  /* 0x0000000d02087227 */ /* 0x000fe200078e00ff */
[----:B------:R-:W-:Y:S02]  /*0a90*/  @!P3 IADD3 R3, R3, -R10, RZ ;  /* 0x8000000a0303b210 */ /* 0x000fe40007ffe0ff */
[----:B------:R-:W-:Y:S01]  /*0aa0*/  ISETP.GT.U32.AND P3, PT, R0, R7, PT ;  /* 0x000000070000720c */ /* 0x000fe20003f64070 */
[----:B------:R-:W-:Y:S01]  /*0ab0*/  @!P0 IMAD.IADD R104, R104, 0x1, -R0 ;  /* 0x0000000168688824 */ /* 0x000fe200078e0a00 */
[----:B------:R-:W-:Y:S01]  /*0ac0*/  ISETP.GE.AND P0, PT, R15, RZ, PT ;  /* 0x000000ff0f00720c */ /* 0x000fe20003f06270 */
[----:B------:R-:W-:Y:S01]  /*0ad0*/  @!P4 IMAD.IADD R4, R4, 0x1, -R10 ;  /* 0x000000010404c824 */ /* 0x000fe200078e0a0a */
[----:B------:R-:W-:Y:S01]  /*0ae0*/  ISETP.GE.AND P4, PT, R18, RZ, PT ;  /* 0x000000ff1200720c */ /* 0x000fe20003f86270 */
[----:B------:R-:W-:Y:S01]  /*0af0*/  @!P2 IMAD.IADD R5, R5, 0x1, -R0 ;  /* 0x000000010505a824 */ /* 0x000fe200078e0a00 */
[----:B------:R-:W-:Y:S01]  /*0b00*/  ISETP.NE.AND P2, PT, R124, RZ, PT ;  /* 0x000000ff7c00720c */ /* 0x000fe20003f45270 */
[----:B------:R-:W-:Y:S01]  /*0b10*/  IMAD.MOV R8, RZ, RZ, -R8 ;  /* 0x000000ffff087224 */ /* 0x000fe200078e0a08 */
[----:B------:R-:W-:Y:S01]  /*0b20*/  LOP3.LUT R124, RZ, R124, RZ, 0x33, !PT ;  /* 0x0000007cff7c7212 */ /* 0x000fe200078e33ff */
[----:B------:R-:W-:Y:S01]  /*0b30*/  IMAD R9, R0, R12, R11 ;  /* 0x0000000c00097224 */ /* 0x000fe200078e020b */
[----:B------:R-:W-:Y:S01]  /*0b40*/  @!P1 IADD3 R104, -R104, RZ, RZ ;  /* 0x000000ff68689210 */ /* 0x000fe20007ffe1ff */
[----:B------:R-:W-:Y:S01]  /*0b50*/  IMAD R11, R0, R8, R13 ;  /* 0x00000008000b7224 */ /* 0x000fe200078e020d */
[----:B------:R-:W-:Y:S01]  /*0b60*/  IABS R13, R6 ;  /* 0x00000006000d7213 */ /* 0x000fe20000000000 */
[----:B------:R-:W-:Y:S01]  /*0b70*/  VIADD R8, R252, 0x6 ;  /* 0x00000006fc087836 */ /* 0x000fe20000000000 */
[----:B------:R-:W-:Y:S01]  /*0b80*/  @!P3 IADD3 R7, R7, -R0, RZ ;  /* 0x800000000707b210 */ /* 0x000fe20007ffe0ff */
[----:B------:R-:W-:Y:S01]  /*0b90*/  @!P0 IMAD.MOV R4, RZ, RZ, -R4 ;  /* 0x000000ffff048224 */ /* 0x000fe200078e0a04 */
[C---:B------:R-:W-:Y:S01]  /*0ba0*/  ISETP.GT.U32.AND P3, PT, R0.reuse, R5, PT ;  /* 0x000000050000720c */ /* 0x040fe20003f64070 */
[----:B------:R-:W-:Y:S01]  /*0bb0*/  @!P4 IMAD.MOV R3, RZ, RZ, -R3 ;  /* 0x000000ffff03c224 */ /* 0x000fe200078e0a03 */
[----:B------:R-:W-:Y:S01]  /*0bc0*/  ISETP.GT.U32.AND P4, PT, R0, R7, PT ;  /* 0x000000070000720c */ /* 0x000fe20003f84070 */
[C---:B------:R-:W-:Y:S01]  /*0bd0*/  VIADD R22, R252.reuse, 0xae ;  /* 0x000000aefc167836 */ /* 0x040fe20000000000 */
[----:B-1----:R-:W-:Y:S01]  /*0be0*/  IABS R15, R8 ;  /* 0x00000008000f7213 */ /* 0x002fe20000000000 */
[----:B------:R-:W-:Y:S01]  /*0bf0*/  VIADD R26, R252, 0xb0 ;  /* 0x000000b0fc1a7836 */ /* 0x000fe20000000000 */
[----:B------:R-:W-:Y:S01]  /*0c00*/  SEL R12, R124, R3, !P2 ;  /* 0x000000037c0c7207 */ /* 0x000fe20005000000 */
[----:B------:R-:W-:Y:S01]  /*0c10*/  IMAD.HI.U32 R3, R2, R13, RZ ;  /* 0x0000000d02037227 */ /* 0x000fe200078e00ff */
[----:B------:R-:W-:-:S02]  /*0c20*/  SEL R10, R124, R4, !P2 ;  /* 0x000000047c0a7207 */ /* 0x000fc40005000000 */
[----:B------:R-:W-:Y:S01]  /*0c30*/  ISETP.GT.U32.AND P2, PT, R0, R11, PT ;  /* 0x0000000b0000720c */ /* 0x000fe20003f44070 */
[----:B------:R-:W-:Y:S01]  /*0c40*/  IMAD.HI.U32 R4, R2, R15, RZ ;  /* 0x0000000f02047227 */ /* 0x000fe200078e00ff */
[----:B------:R1:W-:Y:S01]  /*0c50*/  STL [R1+0x68], R12 ;  /* 0x0000680c01007387 */ /* 0x0003e20000100800 */
[----:B------:R-:W-:Y:S02]  /*0c60*/  ISETP.GT.U32.AND P0, PT, R0, R9, PT ;  /* 0x000000090000720c */ /* 0x000fe40003f04070 */
[--C-:B------:R-:W-:Y:S01]  /*0c70*/  @!P3 IMAD.IADD R5, R5, 0x1, -R0.reuse ;  /* 0x000000010505b824 */ /* 0x100fe200078e0a00 */
[----:B------:R-:W-:Y:S01]  /*0c80*/  IADD3 R4, -R4, RZ, RZ ;  /* 0x000000ff04047210 */ /* 0x000fe20007ffe1ff */
[----:B------:R-:W-:Y:S01]  /*0c90*/  IMAD.MOV R3, RZ, RZ, -R3 ;  /* 0x000000ffff037224 */ /* 0x000fe200078e0a03 */
[----:B------:R2:W-:Y:S01]  /*0ca0*/  STL [R1+0x64], R10 ;  /* 0x0000640a01007387 */ /* 0x0005e20000100800 */
[----:B------:R-:W-:Y:S01]  /*0cb0*/  @!P4 IMAD.IADD R7, R7, 0x1, -R0 ;  /* 0x000000010707c824 */ /* 0x000fe200078e0a00 */
[----:B------:R-:W-:Y:S01]  /*0cc0*/  MOV R14, R5 ;  /* 0x00000005000e7202 */ /* 0x000fe20000000f00 */
[----:B------:R-:W-:Y:S01]  /*0cd0*/  IMAD R3, R0, R3, R13 ;  /* 0x0000000300037224 */ /* 0x000fe200078e020d */
[----:B------:R-:W-:Y:S01]  /*0ce0*/  ISETP.GE.AND P4, PT, R6, RZ, PT ;  /* 0x000000ff0600720c */ /* 0x000fe20003f86270 */
[----:B------:R-:W-:Y:S01]  /*0cf0*/  IMAD R13, R0, R4, R15 ;  /* 0x00000004000d7224 */ /* 0x000fe200078e020f */
[----:B------:R-:W-:Y:S01]  /*0d00*/  IADD3 R6, R252, 0x7, RZ ;  /* 0x00000007fc067810 */ /* 0x000fe20007ffe0ff */
[----:B-1----:R-:W-:Y:S01]  /*0d10*/  IMAD.MOV.U32 R12, RZ, RZ, R7 ;  /* 0x000000ffff0c7224 */ /* 0x002fe200078e0007 */
[----:B------:R-:W-:Y:S01]  /*0d20*/  STL [R1+0x1604], R104 ;  /* 0x0016046801007387 */ /* 0x000fe20000100800 */
[----:B------:R-:W-:Y:S01]  /*0d30*/  @!P5 IMAD.MOV R14, RZ, RZ, -R14 ;  /* 0x000000ffff0ed224 */ /* 0x000fe200078e0a0e */
[C---:B------:R-:W-:Y:S01]  /*0d40*/  ISETP.GT.U32.AND P5, PT, R0.reuse, R3, PT ;  /* 0x000000030000720c */ /* 0x040fe20003fa4070 */
[----:B------:R-:W-:Y:S01]  /*0d50*/  @!P6 IMAD.MOV R12, RZ, RZ, -R12 ;  /* 0x000000ffff0ce224 */ /* 0x000fe200078e0a0c */
[----:B------:R-:W-:Y:S01]  /*0d60*/  ISETP.GT.U32.AND P6, PT, R0, R13, PT ;  /* 0x0000000d0000720c */ /* 0x000fe20003fc4070 */
[--C-:B------:R-:W-:Y:S01]  /*0d70*/  @!P2 IMAD.IADD R11, R11, 0x1, -R0.reuse ;  /* 0x000000010b0ba824 */ /* 0x100fe200078e0a00 */
[----:B------:R-:W-:Y:S01]  /*0d80*/  IABS R4, R6 ;  /* 0x0000000600047213 */ /* 0x000fe20000000000 */
[----:B--2---:R-:W-:Y:S01]  /*0d90*/  VIADD R10, R252, 0x8 ;  /* 0x00000008fc0a7836 */ /* 0x004fe20000000000 */
[----:B------:R-:W-:Y:S01]  /*0da0*/  ISETP.GE.AND P1, PT, R16, RZ, PT ;  /* 0x000000ff1000720c */ /* 0x000fe20003f26270 */
[--C-:B------:R-:W-:Y:S01]  /*0db0*/  @!P0 IMAD.IADD R9, R9, 0x1, -R0.reuse ;  /* 0x0000000109098824 */ /* 0x100fe200078e0a00 */
[----:B------:R-:W-:Y:S01]  /*0dc0*/  ISETP.GT.U32.AND P2, PT, R0, R11, PT ;  /* 0x0000000b0000720c */ /* 0x000fe20003f44070 */
[----:B------:R-:W-:Y:S01]  /*0dd0*/  STL [R1+0x24], R14 ;  /* 0x0000240e01007387 */ /* 0x000fe20000100800 */
[----:B------:R-:W-:Y:S01]  /*0de0*/  MOV R7, R4 ;  /* 0x0000000400077202 */ /* 0x000fe20000000f00 */
[----:B------:R-:W-:Y:S01]  /*0df0*/  VIADD R16, R252, 0xc ;  /* 0x0000000cfc107836 */ /* 0x000fe20000000000 */
[----:B------:R-:W-:Y:S01]  /*0e00*/  IABS R15, R10 ;  /* 0x0000000a000f7213 */ /* 0x000fe20000000000 */
[----:B------:R-:W-:Y:S01]  /*0e10*/  @!P5 IMAD.IADD R3, R3, 0x1, -R0 ;  /* 0x000000010303d824 */ /* 0x000fe200078e0a00 */
[----:B------:R-:W-:Y:S01]  /*0e20*/  ISETP.GT.U32.AND P0, PT, R0, R9, PT ;  /* 0x000000090000720c */ /* 0x000fe20003f04070 */
[----:B------:R-:W-:Y:S01]  /*0e30*/  IMAD.HI.U32 R4, R2, R7, RZ ;  /* 0x0000000702047227 */ /* 0x000fe200078e00ff */
[----:B------:R1:W-:Y:S01]  /*0e40*/  STL [R1+0x20], R12 ;  /* 0x0000200c01007387 */ /* 0x0003e20000100800 */
[----:B------:R-:W-:-:S02]  /*0e50*/  ISETP.GE.AND P3, PT, R17, RZ, PT ;  /* 0x000000ff1100720c */ /* 0x000fc40003f66270 */
[--C-:B------:R-:W-:Y:S01]  /*0e60*/  @!P6 IMAD.IADD R13, R13, 0x1, -R0.reuse ;  /* 0x000000010d0de824 */ /* 0x100fe200078e0a00 */
[----:B------:R-:W-:Y:S01]  /*0e70*/  ISETP.GT.U32.AND P5, PT, R0, R3, PT ;  /* 0x000000030000720c */ /* 0x000fe20003fa4070 */
[----:B------:R-:W-:Y:S01]  /*0e80*/  IMAD.HI.U32 R5, R2, R15, RZ ;  /* 0x0000000f02057227 */ /* 0x000fe200078e00ff */
[----:B------:R-:W-:Y:S02]  /*0e90*/  IADD3 R4, -R4, RZ, RZ ;  /* 0x000000ff04047210 */ /* 0x000fe40007ffe1ff */
[----:B------:R-:W-:Y:S01]  /*0ea0*/  ISETP.GT.U32.AND P6, PT, R0, R13, PT ;  /* 0x0000000d0000720c */ /* 0x000fe20003fc4070 */
[--C-:B------:R-:W-:Y:S01]  /*0eb0*/  @!P2 IMAD.IADD R11, R11, 0x1, -R0.reuse ;  /* 0x000000010b0ba824 */ /* 0x100fe200078e0a00 */
[----:B------:R-:W-:Y:S01]  /*0ec0*/  ISETP.GE.AND P2, PT, R6, RZ, PT ;  /* 0x000000ff0600720c */ /* 0x000fe20003f46270 */
[----:B------:R-:W-:Y:S01]  /*0ed0*/  @!P0 IMAD.IADD R9, R9, 0x1, -R0 ;  /* 0x0000000109098824 */ /* 0x000fe200078e0a00 */
[----:B------:R-:W-:Y:S01]  /*0ee0*/  IADD3 R6, -R5, RZ, RZ ;  /* 0x000000ff05067210 */ /* 0x000fe20007ffe1ff */
[----:B------:R-:W-:Y:S01]  /*0ef0*/  IMAD R5, R0, R4, R7 ;  /* 0x0000000400057224 */ /* 0x000fe200078e0207 */
[----:B-1----:R-:W-:Y:S01]  /*0f00*/  IADD3 R12, R252, 0x9, RZ ;  /* 0x00000009fc0c7810 */ /* 0x002fe20007ffe0ff */
[----:B------:R-:W-:Y:S01]  /*0f10*/  IMAD.MOV.U32 R14, RZ, RZ, R9 ;  /* 0x000000ffff0e7224 */ /* 0x000fe200078e0009 */
[----:B------:R-:W-:Y:S01]  /*0f20*/  ISETP.GE.AND P0, PT, R8, RZ, PT ;  /* 0x000000ff0800720c */ /* 0x000fe20003f06270 */
[C---:B------:R-:W-:Y:S01]  /*0f30*/  IMAD R7, R0.reuse, R6, R15 ;  /* 0x0000000600077224 */ /* 0x040fe200078e020f */
[----:B------:R-:W-:Y:S01]  /*0f40*/  @!P5 IADD3 R3, R3, -R0, RZ ;  /* 0x800000000303d210 */ /* 0x000fe20007ffe0ff */
[----:B------:R-:W-:Y:S01]  /*0f50*/  @!P1 IMAD.MOV R14, RZ, RZ, -R14 ;  /* 0x000000ffff0e9224 */ /* 0x000fe200078e0a0e */
[C---:B------:R-:W-:Y:S01]  /*0f60*/  ISETP.GT.U32.AND P5, PT, R0.reuse, R5, PT ;  /* 0x000000050000720c */ /* 0x040fe20003fa4070 */
[----:B------:R-:W-:Y:S01]  /*0f70*/  @!P6 IMAD.IADD R13, R13, 0x1, -R0 ;  /* 0x000000010d0de824 */ /* 0x000fe200078e0a00 */
[----:B------:R-:W-:Y:S01]  /*0f80*/  IABS R8, R12 ;  /* 0x0000000c00087213 */ /* 0x000fe20000000000 */
[----:B------:R-:W-:Y:S01]  /*0f90*/  @!P3 IMAD.MOV R11, RZ, RZ, -R11 ;  /* 0x000000ffff0bb224 */ /* 0x000fe200078e0a0b */
[----:B------:R-:W-:Y:S01]  /*0fa0*/  ISETP.GT.U32.AND P6, PT, R0, R7, PT ;  /* 0x000000070000720c */ /* 0x000fe20003fc4070 */
[----:B------:R1:W-:Y:S01]  /*0fb0*/  STL [R1+0x1c], R14 ;  /* 0x00001c0e01007387 */ /* 0x0003e20000100800 */
[----:B------:R-:W-:Y:S01]  /*0fc0*/  ISETP.GE.AND P1, PT, R10, RZ, PT ;  /* 0x000000ff0a00720c */ /* 0x000fe20003f26270 */
[----:B------:R-:W-:Y:S01]  /*0fd0*/  IMAD.MOV.U32 R9, RZ, RZ, R8 ;  /* 0x000000ffff097224 */ /* 0x000fe200078e0008 */
[----:B------:R-:W-:Y:S01]  /*0fe0*/  IADD3 R10, R252, 0xa, RZ ;  /* 0x0000000afc0a7810 */ /* 0x000fe20007ffe0ff */
[----:B------:R2:W-:Y:S01]  /*0ff0*/  STL [R1+0x18], R11 ;  /* 0x0000180b01007387 */ /* 0x0005e20000100800 */
[----:B------:R-:W-:Y:S01]  /*1000*/  IABS R8, R16 ;  /* 0x0000001000087213 */ /* 0x000fe20000000000 */
[----:B------:R-:W-:Y:S01]  /*1010*/  IMAD.HI.U32 R4, R2, R9, RZ ;  /* 0x0000000902047227 */ /* 0x000fe200078e00ff */
[----:B------:R-:W-:-:S02]  /*1020*/  IABS R15, R10 ;  /* 0x0000000a000f7213 */ /* 0x000fc40000000000 */
[----:B------:R-:W-:Y:S01]  /*1030*/  IADD3 R17, R252, 0xd, RZ ;  /* 0x0000000dfc117810 */ /* 0x000fe20007ffe0ff */
[----:B------:R-:W-:Y:S01]  /*1040*/  @!P5 IMAD.IADD R5, R5, 0x1, -R0 ;  /* 0x000000010505d824 */ /* 0x000fe200078e0a00 */
[----:B------:R-:W-:Y:S01]  /*1050*/  ISETP.GE.AND P3, PT, R12, RZ, PT ;  /* 0x000000ff0c00720c */ /* 0x000fe20003f66270 */
[----:B------:R-:W-:Y:S01]  /*1060*/  IMAD.MOV R4, RZ, RZ, -R4 ;  /* 0x000000ffff047224 */ /* 0x000fe200078e0a04 */
[----:B------:R-:W-:Y:S01]  /*1070*/  IABS R111, R17 ;  /* 0x00000011006f7213 */ /* 0x000fe20000000000 */
[----:B------:R-:W-:Y:S01]  /*1080*/  @!P6 IMAD.IADD R7, R7, 0x1, -R0 ;  /* 0x000000010707e824 */ /* 0x000fe200078e0a00 */
[C---:B------:R-:W-:Y:S01]  /*1090*/  ISETP.GT.U32.AND P6, PT, R0.reuse, R5, PT ;  /* 0x000000050000720c */ /* 0x040fe20003fc4070 */
[----:B------:R-:W-:Y:S01]  /*10a0*/  IMAD R9, R0, R4, R9 ;  /* 0x0000000400097224 */ /* 0x000fe200078e0209 */
[----:B------:R-:W-:Y:S01]  /*10b0*/  IABS R23, R22 ;  /* 0x0000001600177213 */ /* 0x000fe20000000000 */
[----:B------:R-:W-:Y:S01]  /*10c0*/  IMAD.HI.U32 R4, R2, R15, RZ ;  /* 0x0000000f02047227 */ /* 0x000fe200078e00ff */
[----:B------:R-:W-:-:S02]  /*10d0*/  IABS R55, R56 ;  /* 0x0000003800377213 */ /* 0x000fc40000000000 */
[----:B------:R-:W-:Y:S01]  /*10e0*/  ISETP.GT.U32.AND P5, PT, R0, R9, PT ;  /* 0x000000090000720c */ /* 0x000fe20003fa4070 */
[C---:B-1----:R-:W-:Y:S01]  /*10f0*/  VIADD R14, R252.reuse, 0xb ;  /* 0x0000000bfc0e7836 */ /* 0x042fe20000000000 */
[C---:B------:R-:W-:Y:S01]  /*1100*/  IADD3 R64, R252.reuse, 0xd7, RZ ;  /* 0x000000d7fc407810 */ /* 0x040fe20007ffe0ff */
[----:B------:R-:W-:Y:S01]  /*1110*/  IMAD.MOV R4, RZ, RZ, -R4 ;  /* 0x000000ffff047224 */ /* 0x000fe200078e0a04 */
[----:B------:R-:W-:Y:S01]  /*1120*/  IADD3 R68, R252, 0xda, RZ ;  /* 0x000000dafc447810 */ /* 0x000fe20007ffe0ff */
[----:B------:R-:W-:Y:S01]  /*1130*/  IMAD.MOV.U32 R18, RZ, RZ, R3 ;  /* 0x000000ffff127224 */ /* 0x000fe200078e0003 */
[----:B------:R-:W-:Y:S01]  /*1140*/  IABS R251, R14 ;  /* 0x0000000e00fb7213 */ /* 0x000fe20000000000 */
[----:B--2---:R-:W-:Y:S01]  /*1150*/  IMAD R11, R0, R4, R15 ;  /* 0x00000004000b7224 */ /* 0x004fe200078e020f */
[----:B------:R-:W-:Y:S01]  /*1160*/  MOV R15, R8 ;  /* 0x00000008000f7202 */ /* 0x000fe20000000f00 */
[----:B------:R-:W-:Y:S01]  /*1170*/  @!P6 IMAD.IADD R5, R5, 0x1, -R0 ;  /* 0x000000010505e824 */ /* 0x000fe200078e0a00 */
[----:B------:R-:W-:Y:S01]  /*1180*/  @!P4 IADD3 R18, -R18, RZ, RZ ;  /* 0x000000ff1212c210 */ /* 0x000fe20007ffe1ff */
[----:B------:R-:W-:Y:S01]  /*1190*/  IMAD.HI.U32 R6, R2, R251, RZ ;  /* 0x000000fb02067227 */ /* 0x000fe200078e00ff */
[----:B------:R-:W-:-:S02]  /*11a0*/  ISETP.GT.U32.AND P6, PT, R0, R11, PT ;  /* 0x0000000b0000720c */ /* 0x000fc40003fc4070 */
[----:B------:R-:W-:Y:S01]  /*11b0*/  ISETP.GT.U32.AND P4, PT, R0, R7, PT ;  /* 0x000000070000720c */ /* 0x000fe20003f84070 */
[----:B------:R-:W-:Y:S01]  /*11c0*/  IMAD.HI.U32 R3, R2, R15, RZ ;  /* 0x0000000f02037227 */ /* 0x000fe200078e00ff */
[----:B------:R-:W-:Y:S01]  /*11d0*/  IADD3 R6, -R6, RZ, RZ ;  /* 0x000000ff06067210 */ /* 0x000fe20007ffe1ff */
[----:B------:R-:W-:Y:S01]  /*11e0*/  STL [R1+0x14], R18 ;  /* 0x0000141201007387 */ /* 0x000fe20000100800 */
[----:B------:R-:W-:Y:S01]  /*11f0*/  IABS R63, R64 ;  /* 0x00000040003f7213 */ /* 0x000fe20000000000 */
[----:B------:R-:W-:Y:S01]  /*1200*/  IMAD.MOV R3, RZ, RZ, -R3 ;  /* 0x000000ffff037224 */ /* 0x000fe200078e0a03 */
[----:B------:R-:W-:Y:S01]  /*1210*/  IABS R67, R68 ;  /* 0x0000004400437213 */ /* 0x000fe20000000000 */
[C---:B------:R-:W-:Y:S01]  /*1220*/  IMAD R251, R0.reuse, R6, R251 ;  /* 0x0000000600fb7224 */ /* 0x040fe200078e02fb */
[----:B------:R-:W-:Y:S01]  /*1230*/  MOV R6, R5 ;  /* 0x0000000500067202 */ /* 0x000fe20000000f00 */
[----:B------:R-:W-:Y:S01]  /*1240*/  IMAD R250, R0, R3, R15 ;  /* 0x0000000300fa7224 */ /* 0x000fe200078e020f */
[C---:B------:R-:W-:Y:S01]  /*1250*/  IADD3 R72, R252.reuse, 0xe1, RZ ;  /* 0x000000e1fc487810 */ /* 0x040fe20007ffe0ff */
[----:B------:R-:W-:Y:S01]  /*1260*/  IMAD.MOV.U32 R8, RZ, RZ, R13 ;  /* 0x000000ffff087224 */ /* 0x000fe200078e000d */
[----:B------:R-:W-:Y:S01]  /*1270*/  IADD3 R74, R252, 0xe3, RZ ;  /* 0x000000e3fc4a7810 */ /* 0x000fe20007ffe0ff */
[----:B------:R-:W-:Y:S01]  /*1280*/  @!P6 IMAD.IADD R11, R11, 0x1, -R0 ;  /* 0x000000010b0be824 */ /* 0x000fe200078e0a00 */
[----:B------:R-:W-:Y:S01]  /*1290*/  ISETP.GT.U32.AND P6, PT, R0, R250, PT ;  /* 0x000000fa0000720c */ /* 0x000fe20003fc4070 */
[----:B------:R-:W-:Y:S01]  /*12a0*/  @!P0 IMAD.MOV R8, RZ, RZ, -R8 ;  /* 0x000000ffff088224 */ /* 0x000fe200078e0a08 */
[----:B------:R-:W-:Y:S01]  /*12b0*/  ISETP.GE.AND P0, PT, R10, RZ, PT ;  /* 0x000000ff0a00720c */ /* 0x000fe20003f06270 */
[----:B------:R-:W-:Y:S01]  /*12c0*/  @!P2 IMAD.MOV R6, RZ, RZ, -R6 ;  /* 0x000000ffff06a224 */ /* 0x000fe200078e0a06 */
[----:B------:R-:W-:Y:S01]  /*12d0*/  ISETP.GT.U32.AND P2, PT, R0, R251, PT ;  /* 0x000000fb0000720c */ /* 0x000fe20003f44070 */
[----:B------:R-:W-:Y:S01]  /*12e0*/  @!P4 IMAD.IADD R7, R7, 0x1, -R0 ;  /* 0x000000010707c824 */ /* 0x000fe200078e0a00 */
[----:B------:R-:W-:Y:S01]  /*12f0*/  STL [R1+0x10], R8 ;  /* 0x0000100801007387 */ /* 0x000fe20000100800 */
[----:B------:R-:W-:Y:S01]  /*1300*/  IMAD.HI.U32 R4, R2, R111, RZ ;  /* 0x0000006f02047227 */ /* 0x000fe200078e00ff */
[----:B------:R-:W-:-:S02]  /*1310*/  ISETP.GE.AND P4, PT, R14, RZ, PT ;  /* 0x000000ff0e00720c */ /* 0x000fc40003f86270 */
[----:B------:R1:W-:Y:S01]  /*1320*/  STL [R1+0xc], R6 ;  /* 0x00000c0601007387 */ /* 0x0003e20000100800 */
[----:B------:R-:W-:Y:S01]  /*1330*/  IMAD.MOV.U32 R12, RZ, RZ, R7 ;  /* 0x000000ffff0c7224 */ /* 0x000fe200078e0007 */
[----:B------:R-:W-:Y:S01]  /*1340*/  IADD3 R4, -R4, RZ, RZ ;  /* 0x000000ff04047210 */ /* 0x000fe20007ffe1ff */
[----:B------:R-:W-:Y:S01]  /*1350*/  VIADD R10, R252, 0x10 ;  /* 0x00000010fc0a7836 */ /* 0x000fe20000000000 */
[----:B------:R-:W-:Y:S01]  /*1360*/  @!P6 IADD3 R250, R250, -R0, RZ ;  /* 0x80000000fafae210 */ /* 0x000fe20007ffe0ff */
[----:B------:R-:W-:Y:S01]  /*1370*/  @!P1 IMAD.MOV R12, RZ, RZ, -R12 ;  /* 0x000000ffff0c9224 */ /* 0x000fe200078e0a0c */
[C---:B------:R-:W-:Y:S01]  /*1380*/  ISETP.GT.U32.AND P1, PT, R0.reuse, R11, PT ;  /* 0x0000000b0000720c */ /* 0x040fe20003f24070 */
[C---:B------:R-:W-:Y:S01]  /*1390*/  IMAD R111, R0.reuse, R4, R111 ;  /* 0x00000004006f7224 */ /* 0x040fe200078e026f */
[----:B------:R-:W-:Y:S01]  /*13a0*/  ISETP.GT.U32.AND P6, PT, R0, R250, PT ;  /* 0x000000fa0000720c */ /* 0x000fe20003fc4070 */
[--C-:B------:R-:W-:Y:S01]  /*13b0*/  @!P5 IMAD.IADD R9, R9, 0x1, -R0.reuse ;  /* 0x000000010909d824 */ /* 0x100fe200078e0a00 */
[----:B------:R2:W-:Y:S01]  /*13c0*/  STL [R1+0x8], R12 ;  /* 0x0000080c01007387 */ /* 0x0005e20000100800 */
[C---:B-1----:R-:W-:Y:S01]  /*13d0*/  VIADD R6, R252.reuse, 0xe ;  /* 0x0000000efc067836 */ /* 0x042fe20000000000 */
[----:B------:R-:W-:Y:S01]  /*13e0*/  @!P2 IADD3 R251, R251, -R0, RZ ;  /* 0x80000000fbfba210 */ /* 0x000fe20007ffe0ff */
[C---:B------:R-:W-:Y:S01]  /*13f0*/  VIADD R14, R252.reuse, 0xa1 ;  /* 0x000000a1fc0e7836 */ /* 0x040fe20000000000 */
[----:B------:R-:W-:Y:S01]  /*1400*/  IABS R7, R10 ;  /* 0x0000000a00077213 */ /* 0x000fe20000000000 */
[C---:B------:R-:W-:Y:S01]  /*1410*/  VIADD R30, R252.reuse, 0xb2 ;  /* 0x000000b2fc1e7836 */ /* 0x040fe20000000000 */
[----:B------:R-:W-:Y:S01]  /*1420*/  IABS R5, R6 ;  /* 0x0000000600057213 */ /* 0x000fe20000000000 */
[C---:B------:R-:W-:Y:S01]  /*1430*/  VIADD R28, R252.reuse, 0xb1 ;  /* 0x000000b1fc1c7836 */ /* 0x040fe20000000000 */
[----:B------:R-:W-:Y:S01]  /*1440*/  IADD3 R8, R252, 0xf, RZ ;  /* 0x0000000ffc087810 */ /* 0x000fe20007ffe0ff */
[----:B------:R-:W-:Y:S01]  /*1450*/  @!P1 IMAD.IADD R11, R11, 0x1, -R0 ;  /* 0x000000010b0b9824 */ /* 0x000fe200078e0a00 */
[----:B------:R-:W-:Y:S01]  /*1460*/  ISETP.GT.U32.AND P1, PT, R0, R111, PT ;  /* 0x0000006f0000720c */ /* 0x000fe20003f24070 */
[----:B------:R-:W-:Y:S01]  /*1470*/  IMAD.HI.U32 R3, R2, R5, RZ ;  /* 0x0000000502037227 */ /* 0x000fe200078e00ff */
[----:B------:R-:W-:-:S02]  /*1480*/  ISETP.GT.U32.AND P2, PT, R0, R251, PT ;  /* 0x000000fb0000720c */ /* 0x000fc40003f44070 */
[----:B------:R-:W-:Y:S01]  /*1490*/  ISETP.GT.U32.AND P5, PT, R0, R9, PT ;  /* 0x000000090000720c */ /* 0x000fe20003fa4070 */
[----:B------:R-:W-:Y:S01]  /*14a0*/  IMAD.MOV R3, RZ, RZ, -R3 ;  /* 0x000000ffff037224 */ /* 0x000fe200078e0a03 */
[----:B------:R-:W-:Y:S01]  /*14b0*/  IABS R113, R8 ;  /* 0x0000000800717213 */ /* 0x000fe20000000000 */
[--C-:B------:R-:W-:Y:S01]  /*14c0*/  @!P6 IMAD.IADD R250, R250, 0x1, -R0.reuse ;  /* 0x00000001fafae824 */ /* 0x100fe200078e0a00 */
[----:B------:R-:W-:Y:S01]  /*14d0*/  MOV R13, R11 ;  /* 0x0000000b000d7202 */ /* 0x000fe20000000f00 */
[----:B------:R-:W-:Y:S01]  /*14e0*/  IMAD R112, R0, R3, R5 ;  /* 0x0000000300707224 */ /* 0x000fe200078e0205 */
[C---:B------:R-:W-:Y:S01]  /*14f0*/  IADD3 R18, R252.reuse, 0xa7, RZ ;  /* 0x000000a7fc127810 */ /* 0x040fe20007ffe0ff */
[----:B--2---:R-:W-:Y:S01]  /*1500*/  VIADD R12, R252, 0x11 ;  /* 0x00000011fc0c7836 */ /* 0x004fe20000000000 */
[----:B------:R-:W-:Y:S01]  /*1510*/  IABS R27, R30 ;  /* 0x0000001e001b7213 */ /* 0x000fe20000000000 */
[----:B------:R-:W-:Y:S01]  /*1520*/  @!P1 IMAD.IADD R111, R111, 0x1, -R0 ;  /* 0x000000016f6f9824 */ /* 0x000fe200078e0a00 */
[----:B------:R-:W-:Y:S01]  /*1530*/  ISETP.GT.U32.AND P6, PT, R0, R112, PT ;  /* 0x000000700000720c */ /* 0x000fe20003fc4070 */
[----:B------:R-:W-:Y:S01]  /*1540*/  IMAD.HI.U32 R4, R2, R7, RZ ;  /* 0x0000000702047227 */ /* 0x000fe200078e00ff */
[----:B------:R-:W-:-:S02]  /*1550*/  IABS R115, R12 ;  /* 0x0000000c00737213 */ /* 0x000fc40000000000 */
[-C--:B------:R-:W-:Y:S01]  /*1560*/  @!P2 IADD3 R251, R251, -R0.reuse, RZ ;  /* 0x80000000fbfba210 */ /* 0x080fe20007ffe0ff */
[----:B------:R-:W-:Y:S01]  /*1570*/  IMAD.HI.U32 R3, R2, R113, RZ ;  /* 0x0000007102037227 */ /* 0x000fe200078e00ff */
[----:B------:R-:W-:Y:S02]  /*1580*/  IADD3 R4, -R4, RZ, RZ ;  /* 0x000000ff04047210 */ /* 0x000fe40007ffe1ff */
[----:B------:R-:W-:Y:S01]  /*1590*/  @!P5 IADD3 R9, R9, -R0, RZ ;  /* 0x800000000909d210 */ /* 0x000fe20007ffe0ff */
[----:B------:R-:W-:Y:S01]  /*15a0*/  IMAD.HI.U32 R5, R2, R115, RZ ;  /* 0x0000007302057227 */ /* 0x000fe200078e00ff */
[----:B------:R-:W-:Y:S02]  /*15b0*/  @!P4 IADD3 R251, -R251, RZ, RZ ;  /* 0x000000fffbfbc210 */ /* 0x000fe40007ffe1ff */
[----:B------:R-:W-:Y:S01]  /*15c0*/  ISETP.GE.AND P2, PT, R17, RZ, PT ;  /* 0x000000ff1100720c */ /* 0x000fe20003f46270 */
[--C-:B------:R-:W-:Y:S01]  /*15d0*/  @!P6 IMAD.IADD R112, R112, 0x1, -R0.reuse ;  /* 0x000000017070e824 */ /* 0x100fe200078e0a00 */
[----:B------:R-:W-:Y:S01]  /*15e0*/  ISETP.GT.U32.AND P6, PT, R0, R111, PT ;  /* 0x0000006f0000720c */ /* 0x000fe20003fc4070 */
[----:B------:R-:W-:Y:S01]  /*15f0*/  IMAD.MOV R5, RZ, RZ, -R5 ;  /* 0x000000ffff057224 */ /* 0x000fe200078e0a05 */
[----:B------:R-:W-:Y:S01]  /*1600*/  ISETP.GE.AND P1, PT, R6, RZ, PT ;  /* 0x000000ff0600720c */ /* 0x000fe20003f26270 */
[----:B------:R-:W-:Y:S01]  /*1610*/  IMAD.MOV R3, RZ, RZ, -R3 ;  /* 0x000000ffff037224 */ /* 0x000fe200078e0a03 */
[----:B------:R-:W-:Y:S01]  /*1620*/  ISETP.GE.AND P5, PT, R16, RZ, PT ;  /* 0x000000ff1000720c */ /* 0x000fe20003fa6270 */
[----:B------:R-:W-:Y:S01]  /*1630*/  IMAD R114, R0, R4, R7 ;  /* 0x0000000400727224 */ /* 0x000fe200078e0207 */
[----:B------:R-:W-:Y:S01]  /*1640*/  IADD3 R4, R252, 0x12, RZ ;  /* 0x00000012fc047810 */ /* 0x000fe20007ffe0ff */
[C---:B------:R-:W-:Y:S01]  /*1650*/  IMAD R115, R0.reuse, R5, R115 ;  /* 0x0000000500737224 */ /* 0x040fe200078e0273 */
[----:B------:R-:W-:Y:S01]  /*1660*/  IABS R25, R28 ;  /* 0x0000001c00197213 */ /* 0x000fe20000000000 */
[C---:B------:R-:W-:Y:S01]  /*1670*/  IMAD R113, R0.reuse, R3, R113 ;  /* 0x0000000300717224 */ /* 0x040fe200078e0271 */
[C---:B------:R-:W-:Y:S01]  /*1680*/  ISETP.GT.U32.AND P4, PT, R0.reuse, R114, PT ;  /* 0x000000720000720c */ /* 0x040fe20003f84070 */
[----:B------:R-:W-:Y:S01]  /*1690*/  @!P3 IMAD.MOV R9, RZ, RZ, -R9 ;  /* 0x000000ffff09b224 */ /* 0x000fe200078e0a09 */
[----:B------:R-:W-:Y:S01]  /*16a0*/  IABS R5, R4 ;  /* 0x0000000400057213 */ /* 0x000fe20000000000 */
[----:B------:R-:W-:Y:S01]  /*16b0*/  @!P6 IMAD.IADD R111, R111, 0x1, -R0 ;  /* 0x000000016f6fe824 */ /* 0x000fe200078e0a00 */
[C---:B------:R-:W-:Y:S01]  /*16c0*/  ISETP.GT.U32.AND P6, PT, R0.reuse, R115, PT ;  /* 0x000000730000720c */ /* 0x040fe20003fc4070 */
[----:B------:R-:W-:Y:S01]  /*16d0*/  @!P0 IMAD.MOV R13, RZ, RZ, -R13 ;  /* 0x000000ffff0d8224 */ /* 0x000fe200078e0a0d */
[----:B------:R-:W-:Y:S01]  /*16e0*/  ISETP.GT.U32.AND P0, PT, R0, R112, PT ;  /* 0x000000700000720c */ /* 0x000fe20003f04070 */
[----:B------:R-:W-:Y:S01]  /*16f0*/  IMAD.HI.U32 R3, R2, R5, RZ ;  /* 0x0000000502037227 */ /* 0x000fe200078e00ff */
[----:B------:R-:W-:Y:S01]  /*1700*/  ISETP.GT.U32.AND P3, PT, R0, R113, PT ;  /* 0x000000710000720c */ /* 0x000fe20003f64070 */
[----:B------:R-:W-:Y:S01]  /*1710*/  STL [R1+0x4], R9 ;  /* 0x0000040901007387 */ /* 0x000fe20000100800 */
[----:B------:R-:W-:Y:S01]  /*1720*/  @!P2 IADD3 R111, -R111, RZ, RZ ;  /* 0x000000ff6f6fa210 */ /* 0x000fe20007ffe1ff */
[C---:B------:R-:W-:Y:S01]  /*1730*/  VIADD R6, R252.reuse, 0x13 ;  /* 0x00000013fc067836 */ /* 0x040fe20000000000 */
[----:B------:R-:W-:Y:S01]  /*1740*/  IADD3 R116, -R3, RZ, RZ ;  /* 0x000000ff03747210 */ /* 0x000fe20007ffe1ff */
[----:B------:R-:W-:Y:S01]  /*1750*/  VIADD R7, R252, 0x14 ;  /* 0x00000014fc077836 */ /* 0x000fe20000000000 */
[----:B------:R-:W-:Y:S01]  /*1760*/  @!P4 IADD3 R114, R114, -R0, RZ ;  /* 0x800000007272c210 */ /* 0x000fe20007ffe0ff */
[----:B------:R-:W-:Y:S01]  /*1770*/  @!P5 IMAD.MOV R250, RZ, RZ, -R250 ;  /* 0x000000fffffad224 */ /* 0x000fe200078e0afa */
[----:B------:R-:W-:Y:S01]  /*1780*/  IABS R117, R6 ;  /* 0x0000000600757213 */ /* 0x000fe20000000000 */
[--C-:B------:R-:W-:Y:S01]  /*1790*/  @!P6 IMAD.IADD R115, R115, 0x1, -R0.reuse ;  /* 0x000000017373e824 */ /* 0x100fe200078e0a00 */
[----:B------:R-:W-:Y:S01]  /*17a0*/  ISETP.GT.U32.AND P6, PT, R0, R114, PT ;  /* 0x000000720000720c */ /* 0x000fe20003fc4070 */
[--C-:B------:R-:W-:Y:S01]  /*17b0*/  @!P0 IMAD.IADD R112, R112, 0x1, -R0.reuse ;  /* 0x0000000170708824 */ /* 0x100fe200078e0a00 */
[----:B------:R-:W-:Y:S01]  /*17c0*/  ISETP.GE.AND P5, PT, R8, RZ, PT ;  /* 0x000000ff0800720c */ /* 0x000fe20003fa6270 */
[--C-:B------:R-:W-:Y:S01]  /*17d0*/  @!P3 IMAD.IADD R113, R113, 0x1, -R0.reuse ;  /* 0x000000017171b824 */ /* 0x100fe200078e0a00 */
[C---:B------:R-:W-:Y:S01]  /*17e0*/  ISETP.GT.U32.AND P2, PT, R0.reuse, R115, PT ;  /* 0x000000730000720c */ /* 0x040fe20003f44070 */
[----:B------:R-:W-:Y:S01]  /*17f0*/  IMAD R116, R0, R116, R5 ;  /* 0x0000007400747224 */ /* 0x000fe200078e0205 */
[----:B------:R-:W-:Y:S01]  /*1800*/  @!P1 IADD3 R112, -R112, RZ, RZ ;  /* 0x000000ff70709210 */ /* 0x000fe20007ffe1ff */
[----:B------:R-:W-:Y:S01]  /*1810*/  IMAD.HI.U32 R3, R2, R117, RZ ;  /* 0x0000007502037227 */ /* 0x000fe200078e00ff */
[C---:B------:R-:W-:Y:S01]  /*1820*/  ISETP.GT.U32.AND P4, PT, R0.reuse, R113, PT ;  /* 0x000000710000720c */ /* 0x040fe20003f84070 */
[----:B------:R1:W-:Y:S01]  /*1830*/  STL [R1], R13 ;  /* 0x0000000d01007387 */ /* 0x0003e20000100800 */
[----:B------:R-:W-:Y:S01]  /*1840*/  ISETP.GT.U32.AND P1, PT, R0, R116, PT ;  /* 0x000000740000720c */ /* 0x000fe20003f24070 */
[----:B------:R-:W-:Y:S01]  /*1850*/  IMAD.MOV R3, RZ, RZ, -R3 ;  /* 0x000000ffff037224 */ /* 0x000fe200078e0a03 */
[----:B------:R-:W-:Y:S01]  /*1860*/  IABS R5, R7 ;  /* 0x0000000700057213 */ /* 0x000fe20000000000 */
[--C-:B------:R-:W-:Y:S01]  /*1870*/  @!P6 IMAD.IADD R114, R114, 0x1, -R0.reuse ;  /* 0x000000017272e824 */ /* 0x100fe200078e0a00 */
[----:B------:R-:W-:Y:S01]  /*1880*/  ISETP.GE.AND P0, PT, R10, RZ, PT ;  /* 0x000000ff0a00720c */ /* 0x000fe20003f06270 */
[----:B------:R-:W-:Y:S01]  /*1890*/  IMAD R117, R0, R3, R117 ;  /* 0x0000000300757224 */ /* 0x000fe200078e0275 */
[----:B------:R-:W-:Y:S01]  /*18a0*/  ISETP.GE.AND P3, PT, R12, RZ, PT ;  /* 0x000000ff0c00720c */ /* 0x000fe20003f66270 */
[----:B------:R-:W-:Y:S01]  /*18b0*/  IMAD.HI.U32 R3, R2, R5, RZ ;  /* 0x0000000502037227 */ /* 0x000fe200078e00ff */
[----:B------:R-:W-:Y:S01]  /*18c0*/  @!P2 IADD3 R115, R115, -R0, RZ ;  /* 0x800000007373a210 */ /* 0x000fe20007ffe0ff */
[----:B------:R-:W-:Y:S01]  /*18d0*/  STL [R1+0x15f4], R251 ;  /* 0x0015f4fb01007387 */ /* 0x000fe20000100800 */
[----:B------:R-:W-:Y:S01]  /*18e0*/  ISETP.GT.U32.AND P6, PT, R0, R117, PT ;  /* 0x000000750000720c */ /* 0x000fe20003fc4070 */
[--C-:B------:R-:W-:Y:S01]  /*18f0*/  @!P4 IMAD.IADD R113, R113, 0x1, -R0.reuse ;  /* 0x000000017171c824 */ /* 0x100fe200078e0a00 */
[----:B------:R-:W-:Y:S01]  /*1900*/  ISETP.GE.AND P2, PT, R6, RZ, PT ;  /* 0x000000ff0600720c */ /* 0x000fe20003f46270 */
[----:B------:R-:W-:Y:S01]  /*1910*/  VIADD R6, R252, 0x16 ;  /* 0x00000016fc067836 */ /* 0x000fe20000000000 */
[----:B------:R-:W-:Y:S01]  /*1920*/  IADD3 R3, -R3, RZ, RZ ;  /* 0x000000ff03037210 */ /* 0x000fe20007ffe1ff */
[----:B------:R-:W-:Y:S01]  /*1930*/  @!P1 IMAD.IADD R116, R116, 0x1, -R0 ;  /* 0x0000000174749824 */ /* 0x000fe200078e0a00 */
[----:B------:R-:W-:Y:S01]  /*1940*/  ISETP.GE.AND P1, PT, R7, RZ, PT ;  /* 0x000000ff0700720c */ /* 0x000fe20003f26270 */
[----:B------:R-:W-:Y:S01]  /*1950*/  VIADD R8, R252, 0x15 ;  /* 0x00000015fc087836 */ /* 0x000fe20000000000 */
[----:B------:R-:W-:Y:S01]  /*1960*/  IABS R7, R6 ;  /* 0x0000000600077213 */ /* 0x000fe20000000000 */
[C---:B------:R-:W-:Y:S01]  /*1970*/  IMAD R118, R0.reuse, R3, R5 ;  /* 0x0000000300767224 */ /* 0x040fe200078e0205 */
[----:B------:R-:W-:Y:S01]  /*1980*/  @!P5 IADD3 R113, -R113, RZ, RZ ;  /* 0x000000ff7171d210 */ /* 0x000fe20007ffe1ff */
[----:B------:R-:W-:Y:S01]  /*1990*/  @!P0 IMAD.MOV R114, RZ, RZ, -R114 ;  /* 0x000000ffff728224 */ /* 0x000fe200078e0a72 */
[----:B------:R-:W-:Y:S01]  /*19a0*/  ISETP.GT.U32.AND P5, PT, R0, R116, PT ;  /* 0x000000740000720c */ /* 0x000fe20003fa4070 */
[----:B------:R-:W-:Y:S01]  /*19b0*/  IMAD.HI.U32 R3, R2, R7, RZ ;  /* 0x0000000702037227 */ /* 0x000fe200078e00ff */
[----:B------:R-:W-:Y:S01]  /*19c0*/  ISETP.GE.AND P4, PT, R4, RZ, PT ;  /* 0x000000ff0400720c */ /* 0x000fe20003f86270 */
[----:B------:R-:W-:Y:S01]  /*19d0*/  STL [R1+0x15f8], R250 ;  /* 0x0015f8fa01007387 */ /* 0x000fe20000100800 */
[----:B------:R-:W-:Y:S01]  /*19e0*/  IABS R119, R8 ;  /* 0x0000000800777213 */ /* 0x000fe20000000000 */
[--C-:B------:R-:W-:Y:S01]  /*19f0*/  @!P6 IMAD.IADD R117, R117, 0x1, -R0.reuse ;  /* 0x000000017575e824 */ /* 0x100fe200078e0a00 */
[----:B------:R-:W-:Y:S01]  /*1a00*/  IADD3 R3, -R3, RZ, RZ ;  /* 0x000000ff03037210 */ /* 0x000fe20007ffe1ff */
[----:B------:R-:W-:Y:S01]  /*1a10*/  @!P3 IMAD.MOV R115, RZ, RZ, -R115 ;  /* 0x000000ffff73b224 */ /* 0x000fe200078e0a73 */
[----:B------:R-:W-:Y:S01]  /*1a20*/  ISETP.GT.U32.AND P0, PT, R0, R118, PT ;  /* 0x000000760000720c */ /* 0x000fe20003f04070 */
[----:B------:R-:W-:Y:S01]  /*1a30*/  IMAD.HI.U32 R4, R2, R119, RZ ;  /* 0x0000007702047227 */ /* 0x000fe200078e00ff */
[----:B------:R-:W-:Y:S01]  /*1a40*/  ISETP.GT.U32.AND P6, PT, R0, R117, PT ;  /* 0x000000750000720c */ /* 0x000fe20003fc4070 */
[----:B------:R-:W-:Y:S01]  /*1a50*/  STL [R1+0x15fc], R111 ;  /* 0x0015fc6f01007387 */ /* 0x000fe20000100800 */
[----:B------:R-:W-:Y:S01]  /*1a60*/  ISETP.GE.AND P3, PT, R8, RZ, PT ;  /* 0x000000ff0800720c */ /* 0x000fe20003f66270 */
[----:B------:R-:W-:Y:S01]  /*1a70*/  @!P5 IMAD.IADD R116, R116, 0x1, -R0 ;  /* 0x000000017474d824 */ /* 0x000fe200078e0a00 */
[----:B------:R-:W-:Y:S01]  /*1a80*/  IABS R73, R72 ;  /* 0x0000004800497213 */ /* 0x000fe20000000000 */
[----:B------:R-:W-:Y:S01]  /*1a90*/  IMAD R120, R0, R3, R7 ;  /* 0x0000000300787224 */ /* 0x000fe200078e0207 */
[----:B------:R-:W-:Y:S01]  /*1aa0*/  IABS R75, R74 ;  /* 0x0000004a004b7213 */ /* 0x000fe20000000000 */
[----:B------:R-:W-:Y:S01]  /*1ab0*/  IMAD.MOV R4, RZ, RZ, -R4 ;  /* 0x000000ffff047224 */ /* 0x000fe200078e0a04 */
[----:B------:R-:W-:Y:S01]  /*1ac0*/  IADD3 R81, R252, 0xe5, RZ ;  /* 0x000000e5fc517810 */ /* 0x000fe20007ffe0ff */
[----:B------:R-:W-:Y:S01]  /*1ad0*/  @!P4 IMAD.MOV R116, RZ, RZ, -R116 ;  /* 0x000000ffff74c224 */ /* 0x000fe200078e0a74 */
[C---:B------:R-:W-:Y:S01]  /*1ae0*/  ISETP.GT.U32.AND P4, PT, R0.reuse, R120, PT ;  /* 0x000000780000720c */ /* 0x040fe20003f84070 */
[----:B------:R-:W-:Y:S01]  /*1af0*/  IMAD R119, R0, R4, R119 ;  /* 0x0000000400777224 */ /* 0x000fe200078e0277 */
[----:B------:R-:W-:Y:S01]  /*1b00*/  IADD3 R4, R252, 0x17, RZ ;  /* 0x00000017fc047810 */ /* 0x000fe20007ffe0ff */
[----:B------:R-:W-:Y:S01]  /*1b10*/  @!P6 IMAD.IADD R117, R117, 0x1, -R0 ;  /* 0x000000017575e824 */ /* 0x000fe200078e0a00 */
[----:B------:R-:W-:Y:S01]  /*1b20*/  ISETP.GE.AND P6, PT, R6, RZ, PT ;  /* 0x000000ff0600720c */ /* 0x000fe20003fc6270 */
[----:B------:R-:W-:Y:S01]  /*1b30*/  VIADD R6, R252, 0x18 ;  /* 0x00000018fc067836 */ /* 0x000fe20000000000 */
[----:B------:R-:W-:Y:S01]  /*1b40*/  ISETP.GT.U32.AND P5, PT, R0, R119, PT ;  /* 0x000000770000720c */ /* 0x000fe20003fa4070 */
[C---:B------:R-:W-:Y:S01]  /*1b50*/  VIADD R8, R252.reuse, 0x19 ;  /* 0x00000019fc087836 */ /* 0x040fe20000000000 */
[----:B------:R-:W-:Y:S01]  /*1b60*/  @!P2 IADD3 R117, -R117, RZ, RZ ;  /* 0x000000ff7575a210 */ /* 0x000fe20007ffe1ff */
[C---:B------:R-:W-:Y:S01]  /*1b70*/  VIADD R12, R252.reuse, 0x1d ;  /* 0x0000001dfc0c7836 */ /* 0x040fe20000000000 */
[----:B------:R-:W-:Y:S01]  /*1b80*/  IABS R7, R6 ;  /* 0x0000000600077213 */ /* 0x000fe20000000000 */
[C---:B------:R-:W-:Y:S01]  /*1b90*/  VIADD R10, R252.reuse, 0x1c ;  /* 0x0000001cfc0a7836 */ /* 0x040fe20000000000 */
[----:B------:R-:W-:Y:S01]  /*1ba0*/  IABS R121, R4 ;  /* 0x0000000400797213 */ /* 0x000fe20000000000 */
[----:B-1----:R-:W-:Y:S01]  /*1bb0*/  VIADD R13, R252, 0x4b ;  /* 0x0000004bfc0d7836 */ /* 0x002fe20000000000 */
[-C--:B------:R-:W-:Y:S01]  /*1bc0*/  @!P4 IADD3 R120, R120, -R0.reuse, RZ ;  /* 0x800000007878c210 */ /* 0x080fe20007ffe0ff */
[----:B------:R-:W-:Y:S01]  /*1bd0*/  VIADD R16, R252, 0xa5 ;  /* 0x000000a5fc107836 */ /* 0x000fe20000000000 */
[----:B------:R-:W-:Y:S01]  /*1be0*/  @!P0 IADD3 R118, R118, -R0, RZ ;  /* 0x8000000076768210 */ /* 0x000fe20007ffe0ff */
[----:B------:R-:W-:Y:S01]  /*1bf0*/  IMAD.HI.U32 R3, R2, R121, RZ ;  /* 0x0000007902037227 */ /* 0x000fe200078e00ff */
[----:B------:R-:W-:Y:S01]  /*1c00*/  ISETP.GE.AND P2, PT, R4, RZ, PT ;  /* 0x000000ff0400720c */ /* 0x000fe20003f46270 */
[----:B------:R1:W-:Y:S01]  /*1c10*/  STL [R1+0x1608], R112 ;  /* 0x0016087001007387 */ /* 0x0003e20000100800 */
[----:B------:R-:W-:Y:S01]  /*1c20*/  ISETP.GT.U32.AND P4, PT, R0, R120, PT ;  /* 0x000000780000720c */ /* 0x000fe20003f84070 */
[----:B------:R-:W-:Y:S01]  /*1c30*/  IMAD.HI.U32 R4, R2, R7, RZ ;  /* 0x0000000702047227 */ /* 0x000fe200078e00ff */
[----:B------:R-:W-:-:S02]  /*1c40*/  ISETP.GT.U32.AND P0, PT, R0, R118, PT ;  /* 0x000000760000720c */ /* 0x000fc40003f04070 */
[----:B------:R-:W-:Y:S01]  /*1c50*/  IABS R123, R8 ;  /* 0x00000008007b7213 */ /* 0x000fe20000000000 */
[--C-:B------:R-:W-:Y:S01]  /*1c60*/  @!P5 IMAD.IADD R119, R119, 0x1, -R0.reuse ;  /* 0x000000017777d824 */ /* 0x100fe200078e0a00 */
[----:B------:R-:W-:Y:S01]  /*1c70*/  IADD3 R4, -R4, RZ, RZ ;  /* 0x000000ff04047210 */ /* 0x000fe20007ffe1ff */
[----:B------:R-:W-:Y:S01]  /*1c80*/  IMAD.MOV R3, RZ, RZ, -R3 ;  /* 0x000000ffff037224 */ /* 0x000fe200078e0a03 */
[----:B------:R-:W-:Y:S01]  /*1c90*/  IABS R11, R12 ;  /* 0x0000000c000b7213 */ /* 0x000fe20000000000 */
[----:B------:R-:W-:Y:S01]  /*1ca0*/  IMAD.HI.U32 R5, R2, R123, RZ ;  /* 0x0000007b02057227 */ /* 0x000fe200078e00ff */
[C---:B------:R-:W-:Y:S02]  /*1cb0*/  ISETP.GT.U32.AND P5, PT, R0.reuse, R119, PT ;  /* 0x000000770000720c */ /* 0x040fe40003fa4070 */
[----:B------:R-:W-:Y:S01]  /*1cc0*/  IABS R127, R10 ;  /* 0x0000000a007f7213 */ /* 0x000fe20000000000 */
[----:B------:R-:W-:Y:S01]  /*1cd0*/  IMAD R122, R0, R4, R7 ;  /* 0x00000004007a7224 */ /* 0x000fe200078e0207 */
[----:B------:R-:W-:Y:S01]  /*1ce0*/  IABS R79, R81 ;  /* 0x00000051004f7213 */ /* 0x000fe20000000000 */
[--C-:B------:R-:W-:Y:S01]  /*1cf0*/  @!P4 IMAD.IADD R120, R120, 0x1, -R0.reuse ;  /* 0x000000017878c824 */ /* 0x100fe200078e0a00 */
[----:B------:R-:W-:Y:S01]  /*1d00*/  IADD3 R86, R252, 0xed, RZ ;  /* 0x000000edfc567810 */ /* 0x000fe20007ffe0ff */
[--C-:B------:R-:W-:Y:S01]  /*1d10*/  @!P0 IMAD.IADD R118, R118, 0x1, -R0.reuse ;  /* 0x0000000176768824 */ /* 0x100fe200078e0a00 */
[C---:B------:R-:W-:Y:S01]  /*1d20*/  ISETP.GT.U32.AND P4, PT, R0.reuse, R122, PT ;  /* 0x0000007a0000720c */ /* 0x040fe20003f84070 */
[----:B------:R-:W-:Y:S01]  /*1d30*/  IMAD R121, R0, R3, R121 ;  /* 0x0000000300797224 */ /* 0x000fe200078e0279 */
[----:B------:R-:W-:Y:S01]  /*1d40*/  ISETP.GE.AND P0, PT, R6, RZ, PT ;  /* 0x000000ff0600720c */ /* 0x000fe20003f06270 */
[----:B------:R-:W-:Y:S01]  /*1d50*/  IMAD.MOV R5, RZ, RZ, -R5 ;  /* 0x000000ffff057224 */ /* 0x000fe200078e0a05 */
[----:B------:R-:W-:Y:S01]  /*1d60*/  @!P1 IADD3 R118, -R118, RZ, RZ ;  /* 0x000000ff76769210 */ /* 0x000fe20007ffe1ff */
[----:B------:R-:W-:Y:S01]  /*1d70*/  @!P5 IMAD.IADD R119, R119, 0x1, -R0 ;  /* 0x000000017777d824 */ /* 0x000fe200078e0a00 */
[----:B------:R-:W-:Y:S01]  /*1d80*/  ISETP.GE.AND P5, PT, R8, RZ, PT ;  /* 0x000000ff0800720c */ /* 0x000fe20003fa6270 */
[----:B------:R-:W-:Y:S01]  /*1d90*/  VIADD R3, R252, 0x1a ;  /* 0x0000001afc037836 */ /* 0x000fe20000000000 */
[----:B------:R-:W-:Y:S01]  /*1da0*/  ISETP.GT.U32.AND P1, PT, R0, R121, PT ;  /* 0x000000790000720c */ /* 0x000fe20003f24070 */
[----:B------:R-:W-:Y:S01]  /*1db0*/  VIADD R8, R252, 0x1b ;  /* 0x0000001bfc087836 */ /* 0x000fe20000000000 */
[----:B------:R-:W-:Y:S01]  /*1dc0*/  @!P3 IADD3 R119, -R119, RZ, RZ ;  /* 0x000000ff7777b210 */ /* 0x000fe20007ffe1ff */
[----:B------:R-:W-:Y:S01]  /*1dd0*/  IMAD R123, R0, R5, R123 ;  /* 0x00000005007b7224 */ /* 0x000fe200078e027b */
[----:B------:R-:W-:Y:S01]  /*1de0*/  IABS R7, R3 ;  /* 0x0000000300077213 */ /* 0x000fe20000000000 */
[----:B------:R-:W-:Y:S01]  /*1df0*/  @!P6 IMAD.MOV R120, RZ, RZ, -R120 ;  /* 0x000000ffff78e224 */ /* 0x000fe200078e0a78 */
[----:B------:R-:W-:Y:S01]  /*1e00*/  IABS R9, R8 ;  /* 0x0000000800097213 */ /* 0x000fe20000000000 */
[----:B------:R-:W-:Y:S01]  /*1e10*/  IMAD.HI.U32 R6, R2, R11, RZ ;  /* 0x0000000b02067227 */ /* 0x000fe200078e00ff */
[----:B------:R-:W-:-:S02]  /*1e20*/  @!P4 IADD3 R122, R122, -R0, RZ ;  /* 0x800000007a7ac210 */ /* 0x000fc40007ffe0ff */
[----:B------:R-:W-:Y:S01]  /*1e30*/  ISETP.GE.AND P3, PT, R3, RZ, PT ;  /* 0x000000ff0300720c */ /* 0x000fe20003f66270 */
[----:B------:R-:W-:Y:S01]  /*1e40*/  IMAD.HI.U32 R3, R2, R7, RZ ;  /* 0x0000000702037227 */ /* 0x000fe200078e00ff */
[C---:B------:R-:W-:Y:S02]  /*1e50*/  ISETP.GT.U32.AND P4, PT, R0.reuse, R122, PT ;  /* 0x0000007a0000720c */ /* 0x040fe40003f84070 */
[----:B------:R-:W-:Y:S01]  /*1e60*/  ISETP.GT.U32.AND P6, PT, R0, R123, PT ;  /* 0x0000007b0000720c */ /* 0x000fe20003fc4070 */
[----:B------:R-:W-:Y:S01]  /*1e70*/  IMAD.HI.U32 R4, R2, R9, RZ ;  /* 0x0000000902047227 */ /* 0x000fe200078e00ff */
[C---:B------:R-:W-:Y:S02]  /*1e80*/  IADD3 R95, R252.reuse, 0xf2, RZ ;  /* 0x000000f2fc5f7810 */ /* 0x040fe40007ffe0ff */
[C---:B------:R-:W-:Y:S01]  /*1e90*/  IADD3 R94, R252.reuse, 0xf3, RZ ;  /* 0x000000f3fc5e7810 */ /* 0x040fe20007ffe0ff */
[----:B------:R-:W-:Y:S01]  /*1ea0*/  @!P1 IMAD.IADD R121, R121, 0x1, -R0 ;  /* 0x0000000179799824 */ /* 0x000fe200078e0a00 */
[----:B------:R-:W-:Y:S01]  /*1eb0*/  IADD3 R92, R252, 0xf5, RZ ;  /* 0x000000f5fc5c7810 */ /* 0x000fe20007ffe0ff */
[----:B------:R-:W-:Y:S01]  /*1ec0*/  IMAD.MOV R3, RZ, RZ, -R3 ;  /* 0x000000ffff037224 */ /* 0x000fe200078e0a03 */
[----:B------:R-:W-:Y:S01]  /*1ed0*/  IABS R249, R252 ;  /* 0x000000fc00f97213 */ /* 0x000fe20000000000 */
[----:B------:R-:W-:Y:S01]  /*1ee0*/  IMAD.MOV R4, RZ, RZ, -R4 ;  /* 0x000000ffff047224 */ /* 0x000fe200078e0a04 */
[C---:B------:R-:W-:Y:S01]  /*1ef0*/  ISETP.GT.U32.AND P1, PT, R0.reuse, R121, PT ;  /* 0x000000790000720c */ /* 0x040fe20003f24070 */
[----:B------:R-:W-:Y:S01]  /*1f00*/  IMAD R124, R0, R3, R7 ;  /* 0x00000003007c7224 */ /* 0x000fe200078e0207 */
[----:B------:R-:W-:Y:S01]  /*1f10*/  @!P4 IADD3 R122, R122, -R0, RZ ;  /* 0x800000007a7ac210 */ /* 0x000fe20007ffe0ff */
[----:B------:R-:W-:Y:S01]  /*1f20*/  IMAD R126, R0, R4, R9 ;  /* 0x00000004007e7224 */ /* 0x000fe200078e0209 */
[----:B------:R-:W-:Y:S01]  /*1f30*/  @!P6 IADD3 R123, R123, -R0, RZ ;  /* 0x800000007b7be210 */ /* 0x000fe20007ffe0ff */
[----:B------:R-:W-:Y:S01]  /*1f40*/  IMAD.HI.U32 R5, R2, R127, RZ ;  /* 0x0000007f02057227 */ /* 0x000fe200078e00ff */
[----:B------:R-:W-:-:S02]  /*1f50*/  ISETP.GT.U32.AND P4, PT, R0, R124, PT ;  /* 0x0000007c0000720c */ /* 0x000fc40003f84070 */
[----:B------:R-:W-:Y:S01]  /*1f60*/  ISETP.GT.U32.AND P6, PT, R0, R126, PT ;  /* 0x0000007e0000720c */ /* 0x000fe20003fc4070 */
[----:B------:R-:W-:Y:S01]  /*1f70*/  IMAD.MOV R6, RZ, RZ, -R6 ;  /* 0x000000ffff067224 */ /* 0x000fe200078e0a06 */
[----:B------:R-:W-:Y:S01]  /*1f80*/  IADD3 R5, -R5, RZ, RZ ;  /* 0x000000ff05057210 */ /* 0x000fe20007ffe1ff */
[----:B------:R-:W-:Y:S01]  /*1f90*/  VIADD R9, R252, 0x20 ;  /* 0x00000020fc097836 */ /* 0x000fe20000000000 */
[----:B------:R-:W-:Y:S01]  /*1fa0*/  @!P0 IADD3 R122, -R122, RZ, RZ ;  /* 0x000000ff7a7a8210 */ /* 0x000fe20007ffe1ff */
[----:B------:R-:W-:Y:S01]  /*1fb0*/  IMAD R128, R0, R6, R11 ;  /* 0x0000000600807224 */ /* 0x000fe200078e020b */
[----:B------:R-:W-:Y:S01]  /*1fc0*/  @!P1 IADD3 R121, R121, -R0, RZ ;  /* 0x8000000079799210 */ /* 0x000fe20007ffe0ff */
[----:B------:R-:W-:Y:S01]  /*1fd0*/  VIADD R6, R252, 0x1e ;  /* 0x0000001efc067836 */ /* 0x000fe20000000000 */
[----:B------:R-:W-:Y:S01]  /*1fe0*/  ISETP.GE.AND P1, PT, R8, RZ, PT ;  /* 0x000000ff0800720c */ /* 0x000fe20003f26270 */
[----:B------:R-:W-:Y:S01]  /*1ff0*/  VIADD R8, R252, 0x1f ;  /* 0x0000001ffc087836 */ /* 0x000fe20000000000 */
[----:B------:R-:W-:Y:S01]  /*2000*/  @!P2 IADD3 R121, -R121, RZ, RZ ;  /* 0x000000ff7979a210 */ /* 0x000fe20007ffe1ff */
[----:B------:R-:W-:Y:S01]  /*2010*/  IMAD R127, R0, R5, R127 ;  /* 0x00000005007f7224 */ /* 0x000fe200078e027f */
[----:B------:R-:W-:Y:S01]  /*2020*/  IABS R129, R6 ;  /* 0x0000000600817213 */ /* 0x000fe20000000000 */
[--C-:B------:R-:W-:Y:S01]  /*2030*/  @!P4 IMAD.IADD R124, R124, 0x1, -R0.reuse ;  /* 0x000000017c7cc824 */ /* 0x100fe200078e0a00 */
[----:B------:R-:W-:Y:S01]  /*2040*/  IABS R5, R8 ;  /* 0x0000000800057213 */ /* 0x000fe20000000000 */
[----:B------:R-:W-:Y:S01]  /*2050*/  @!P6 IMAD.IADD R126, R126, 0x1, -R0 ;  /* 0x000000017e7ee824 */ /* 0x000fe200078e0a00 */
[----:B------:R-:W-:Y:S01]  /*2060*/  ISETP.GT.U32.AND P4, PT, R0, R123, PT ;  /* 0x0000007b0000720c */ /* 0x000fe20003f84070 */
[----:B------:R-:W-:Y:S01]  /*2070*/  IMAD.HI.U32 R3, R2, R129, RZ ;  /* 0x0000008102037227 */ /* 0x000fe200078e00ff */
[----:B------:R-:W-:-:S02]  /*2080*/  ISETP.GT.U32.AND P2, PT, R0, R124, PT ;  /* 0x0000007c0000720c */ /* 0x000fc40003f44070 */
[----:B------:R-:W-:Y:S01]  /*2090*/  ISETP.GT.U32.AND P6, PT, R0, R126, PT ;  /* 0x0000007e0000720c */ /* 0x000fe20003fc4070 */
[----:B------:R-:W-:Y:S01]  /*20a0*/  IMAD.HI.U32 R4, R2, R5, RZ ;  /* 0x0000000502047227 */ /* 0x000fe200078e00ff */
[----:B------:R-:W-:Y:S02]  /*20b0*/  ISETP.GT.U32.AND P0, PT, R0, R127, PT ;  /* 0x0000007f0000720c */ /* 0x000fe40003f04070 */
[----:B------:R-:W-:Y:S01]  /*20c0*/  IABS R131, R9 ;  /* 0x0000000900837213 */ /* 0x000fe20000000000 */
[----:B------:R-:W-:Y:S01]  /*20d0*/  IMAD.MOV R3, RZ, RZ, -R3 ;  /* 0x000000ffff037224 */ /* 0x000fe200078e0a03 */
[C---:B------:R-:W-:Y:S01]  /*20e0*/  IADD3 R104, R252.reuse, 0xf9, RZ ;  /* 0x000000f9fc687810 */ /* 0x040fe20007ffe0ff */
[----:B------:R-:W-:Y:S01]  /*20f0*/  IMAD.MOV R130, RZ, RZ, -R4 ;  /* 0x000000ffff827224 */ /* 0x000fe200078e0a04 */
[----:B-1----:R-:W-:Y:S01]  /*2100*/  IADD3 R112, R252, 0xfa, RZ ;  /* 0x000000fafc707810 */ /* 0x002fe20007ffe0ff */
[--C-:B------:R-:W-:Y:S01]  /*2110*/  @!P4 IMAD.IADD R123, R123, 0x1, -R0.reuse ;  /* 0x000000017b7bc824 */ /* 0x100fe200078e0a00 */
[C---:B------:R-:W-:Y:S01]  /*2120*/  ISETP.GT.U32.AND P4, PT, R0.reuse, R128, PT ;  /* 0x000000800000720c */ /* 0x040fe20003f84070 */
[----:B------:R-:W-:Y:S01]  /*2130*/  IMAD R129, R0, R3, R129 ;  /* 0x0000000300817224 */ /* 0x000fe200078e0281 */
[----:B------:R-:W-:Y:S01]  /*2140*/  IADD3 R250, R252, 0xfd, RZ ;  /* 0x000000fdfcfa7810 */ /* 0x000fe20007ffe0ff */
[----:B------:R-:W-:Y:S01]  /*2150*/  IMAD R130, R0, R130, R5 ;  /* 0x0000008200827224 */ /* 0x000fe200078e0205 */
[----:B------:R-:W-:Y:S01]  /*2160*/  @!P5 IADD3 R123, -R123, RZ, RZ ;  /* 0x000000ff7b7bd210 */ /* 0x000fe20007ffe1ff */
[--C-:B------:R-:W-:Y:S01]  /*2170*/  @!P2 IMAD.IADD R124, R124, 0x1, -R0.reuse ;  /* 0x000000017c7ca824 */ /* 0x100fe200078e0a00 */
[----:B------:R-:W-:Y:S01]  /*2180*/  ISETP.GT.U32.AND P2, PT, R0, R129, PT ;  /* 0x000000810000720c */ /* 0x000fe20003f44070 */
[----:B------:R-:W-:Y:S01]  /*2190*/  @!P6 IMAD.IADD R126, R126, 0x1, -R0 ;  /* 0x000000017e7ee824 */ /* 0x000fe200078e0a00 */
[----:B------:R-:W-:Y:S01]  /*21a0*/  ISETP.GT.U32.AND P6, PT, R0, R130, PT ;  /* 0x000000820000720c */ /* 0x000fe20003fc4070 */
[----:B------:R-:W-:Y:S01]  /*21b0*/  VIADD R11, R252, 0x21 ;  /* 0x00000021fc0b7836 */ /* 0x000fe20000000000 */
[----:B------:R-:W-:Y:S01]  /*21c0*/  @!P0 IADD3 R127, R127, -R0, RZ ;  /* 0x800000007f7f8210 */ /* 0x000fe20007ffe0ff */
[----:B------:R-:W-:Y:S01]  /*21d0*/  IMAD.HI.U32 R3, R2, R131, RZ ;  /* 0x0000008302037227 */ /* 0x000fe200078e00ff */
[----:B------:R-:W-:-:S02]  /*21e0*/  ISETP.GE.AND P0, PT, R10, RZ, PT ;  /* 0x000000ff0a00720c */ /* 0x000fc40003f06270 */
[----:B------:R-:W-:Y:S01]  /*21f0*/  IABS R7, R11 ;  /* 0x0000000b00077213 */ /* 0x000fe20000000000 */
[----:B------:R-:W-:Y:S01]  /*2200*/  @!P4 IMAD.IADD R128, R128, 0x1, -R0 ;  /* 0x000000018080c824 */ /* 0x000fe200078e0a00 */
[----:B------:R-:W-:Y:S01]  /*2210*/  IADD3 R10, R252, 0x23, RZ ;  /* 0x00000023fc0a7810 */ /* 0x000fe20007ffe0ff */
[----:B------:R-:W-:Y:S01]  /*2220*/  @!P3 IMAD.MOV R124, RZ, RZ, -R124 ;  /* 0x000000ffff7cb224 */ /* 0x000fe200078e0a7c */
[----:B------:R-:W-:Y:S01]  /*2230*/  IADD3 R3, -R3, RZ, RZ ;  /* 0x000000ff03037210 */ /* 0x000fe20007ffe1ff */
[----:B------:R-:W-:Y:S01]  /*2240*/  IMAD.HI.U32 R4, R2, R7, RZ ;  /* 0x0000000702047227 */ /* 0x000fe200078e00ff */
[----:B------:R-:W-:Y:S02]  /*2250*/  IABS R5, R10 ;  /* 0x0000000a00057213 */ /* 0x000fe40000000000 */
[----:B------:R-:W-:Y:S01]  /*2260*/  ISETP.GE.AND P4, PT, R12, RZ, PT ;  /* 0x000000ff0c00720c */ /* 0x000fe20003f86270 */
[--C-:B------:R-:W-:Y:S01]  /*2270*/  @!P2 IMAD.IADD R129, R129, 0x1, -R0.reuse ;  /* 0x000000018181a824 */ /* 0x100fe200078e0a00 */
[----:B------:R-:W-:Y:S01]  /*2280*/  ISETP.GT.U32.AND P2, PT, R0, R127, PT ;  /* 0x0000007f0000720c */ /* 0x000fe20003f44070 */
[----:B------:R-:W-:Y:S01]  /*2290*/  @!P6 IMAD.IADD R130, R130, 0x1, -R0 ;  /* 0x000000018282e824 */ /* 0x000fe200078e0a00 */
[C---:B------:R-:W-:Y:S01]  /*22a0*/  ISETP.GT.U32.AND P6, PT, R0.reuse, R128, PT ;  /* 0x000000800000720c */ /* 0x040fe20003fc4070 */
[----:B------:R-:W-:Y:S01]  /*22b0*/  IMAD.MOV R4, RZ, RZ, -R4 ;  /* 0x000000ffff047224 */ /* 0x000fe200078e0a04 */
[C---:B------:R-:W-:Y:S01]  /*22c0*/  ISETP.GT.U32.AND P5, PT, R0.reuse, R129, PT ;  /* 0x000000810000720c */ /* 0x040fe20003fa4070 */
[C---:B------:R-:W-:Y:S01]  /*22d0*/  IMAD R131, R0.reuse, R3, R131 ;  /* 0x0000000300837224 */ /* 0x040fe200078e0283 */
[C---:B------:R-:W-:Y:S01]  /*22e0*/  ISETP.GT.U32.AND P3, PT, R0.reuse, R130, PT ;  /* 0x000000820000720c */ /* 0x040fe20003f64070 */
[----:B------:R-:W-:Y:S01]  /*22f0*/  IMAD R132, R0, R4, R7 ;  /* 0x0000000400847224 */ /* 0x000fe200078e0207 */
[C---:B------:R-:W-:Y:S01]  /*2300*/  IADD3 R12, R252.reuse, 0x4a, RZ ;  /* 0x0000004afc0c7810 */ /* 0x040fe20007ffe0ff */
[----:B------:R-:W-:Y:S01]  /*2310*/  VIADD R7, R252, 0x22 ;  /* 0x00000022fc077836 */ /* 0x000fe20000000000 */
[----:B------:R-:W-:Y:S01]  /*2320*/  IABS R248, R250 ;  /* 0x000000fa00f87213 */ /* 0x000fe20000000000 */
[----:B------:R-:W-:Y:S01]  /*2330*/  IMAD.HI.U32 R4, R2, R5, RZ ;  /* 0x0000000502047227 */ /* 0x000fe200078e00ff */
[----:B------:R-:W-:-:S02]  /*2340*/  IABS R173, R12 ;  /* 0x0000000c00ad7213 */ /* 0x000fc40000000000 */
[----:B------:R-:W-:Y:S01]  /*2350*/  IABS R133, R7 ;  /* 0x0000000700857213 */ /* 0x000fe20000000000 */
[--C-:B------:R-:W-:Y:S01]  /*2360*/  @!P6 IMAD.IADD R128, R128, 0x1, -R0.reuse ;  /* 0x000000018080e824 */ /* 0x100fe200078e0a00 */
[----:B------:R-:W-:Y:S01]  /*2370*/  @!P2 IADD3 R127, R127, -R0, RZ ;  /* 0x800000007f7fa210 */ /* 0x000fe20007ffe0ff */
[----:B------:R-:W-:Y:S01]  /*2380*/  @!P5 IMAD.IADD R129, R129, 0x1, -R0 ;  /* 0x000000018181d824 */ /* 0x000fe200078e0a00 */
[----:B------:R-:W-:Y:S01]  /*2390*/  ISETP.GE.AND P2, PT, R6, RZ, PT ;  /* 0x000000ff0600720c */ /* 0x000fe20003f46270 */
[----:B------:R-:W-:Y:S01]  /*23a0*/  IMAD.HI.U32 R3, R2, R133, RZ ;  /* 0x0000008502037227 */ /* 0x000fe200078e00ff */
[----:B------:R-:W-:Y:S02]  /*23b0*/  ISETP.GT.U32.AND P6, PT, R0, R132, PT ;  /* 0x000000840000720c */ /* 0x000fe40003fc4070 */
[----:B------:R-:W-:Y:S01]  /*23c0*/  ISETP.GE.AND P5, PT, R8, RZ, PT ;  /* 0x000000ff0800720c */ /* 0x000fe20003fa6270 */
[----:B------:R-:W-:Y:S01]  /*23d0*/  @!P1 IMAD.MOV R126, RZ, RZ, -R126 ;  /* 0x000000ffff7e9224 */ /* 0x000fe200078e0a7e */
[----:B------:R-:W-:Y:S01]  /*23e0*/  ISETP.GT.U32.AND P1, PT, R0, R131, PT ;  /* 0x000000830000720c */ /* 0x000fe20003f24070 */
[----:B------:R-:W-:Y:S01]  /*23f0*/  IMAD.MOV R3, RZ, RZ, -R3 ;  /* 0x000000ffff037224 */ /* 0x000fe200078e0a03 */
[----:B------:R-:W-:Y:S01]  /*2400*/  IADD3 R4, -R4, RZ, RZ ;  /* 0x000000ff04047210 */ /* 0x000fe20007ffe1ff */
[----:B------:R-:W-:Y:S01]  /*2410*/  @!P0 IMAD.MOV R127, RZ, RZ, -R127 ;  /* 0x000000ffff7f8224 */ /* 0x000fe200078e0a7f */
[----:B------:R-:W-:Y:S01]  /*2420*/  @!P3 IADD3 R130, R130, -R0, RZ ;  /* 0x800000008282b210 */ /* 0x000fe20007ffe0ff */
[----:B------:R-:W-:Y:S01]  /*2430*/  IMAD R133, R0, R3, R133 ;  /* 0x0000000300857224 */ /* 0x000fe200078e0285 */
[----:B------:R-:W-:Y:S01]  /*2440*/  @!P4 IADD3 R128, -R128, RZ, RZ ;  /* 0x000000ff8080c210 */ /* 0x000fe20007ffe1ff */
[----:B------:R-:W-:Y:S01]  /*2450*/  IMAD R134, R0, R4, R5 ;  /* 0x0000000400867224 */ /* 0x000fe200078e0205 */
[----:B------:R-:W-:Y:S01]  /*2460*/  ISETP.GE.AND P3, PT, R9, RZ, PT ;  /* 0x000000ff0900720c */ /* 0x000fe20003f66270 */
[----:B------:R-:W-:Y:S01]  /*2470*/  @!P6 IMAD.IADD R132, R132, 0x1, -R0 ;  /* 0x000000018484e824 */ /* 0x000fe200078e0a00 */
[----:B------:R-:W-:Y:S01]  /*2480*/  IADD3 R4, R252, 0x25, RZ ;  /* 0x00000025fc047810 */ /* 0x000fe20007ffe0ff */
[----:B------:R-:W-:Y:S01]  /*2490*/  @!P2 IMAD.MOV R129, RZ, RZ, -R129 ;  /* 0x000000ffff81a224 */ /* 0x000fe200078e0a81 */
[C---:B------:R-:W-:Y:S01]  /*24a0*/  ISETP.GT.U32.AND P2, PT, R0.reuse, R133, PT ;  /* 0x000000850000720c */ /* 0x040fe20003f44070 */
[----:B------:R-:W-:Y:S01]  /*24b0*/  @!P5 IMAD.MOV R130, RZ, RZ, -R130 ;  /* 0x000000ffff82d224 */ /* 0x000fe200078e0a82 */
[C---:B------:R-:W-:Y:S01]  /*24c0*/  ISETP.GT.U32.AND P4, PT, R0.reuse, R132, PT ;  /* 0x000000840000720c */ /* 0x040fe20003f84070 */
[--C-:B------:R-:W-:Y:S01]  /*24d0*/  @!P1 IMAD.IADD R131, R131, 0x1, -R0.reuse ;  /* 0x0000000183839824 */ /* 0x100fe200078e0a00 */
[----:B------:R-:W-:Y:S01]  /*24e0*/  ISETP.GT.U32.AND P5, PT, R0, R134, PT ;  /* 0x000000860000720c */ /* 0x000fe20003fa4070 */
[C---:B------:R-:W-:Y:S01]  /*24f0*/  VIADD R3, R252.reuse, 0x24 ;  /* 0x00000024fc037836 */ /* 0x040fe20000000000 */
[----:B------:R-:W-:Y:S01]  /*2500*/  IABS R5, R4 ;  /* 0x0000000400057213 */ /* 0x000fe20000000000 */
[----:B------:R-:W-:Y:S01]  /*2510*/  VIADD R6, R252, 0x26 ;  /* 0x00000026fc067836 */ /* 0x000fe20000000000 */
[----:B------:R-:W-:Y:S01]  /*2520*/  ISETP.GT.U32.AND P0, PT, R0, R131, PT ;  /* 0x000000830000720c */ /* 0x000fe20003f04070 */
[C---:B------:R-:W-:Y:S01]  /*2530*/  VIADD R9, R252.reuse, 0x2b ;  /* 0x0000002bfc097836 */ /* 0x040fe20000000000 */
[----:B------:R-:W-:Y:S01]  /*2540*/  IABS R135, R3 ;  /* 0x0000000300877213 */ /* 0x000fe20000000000 */
[----:B------:R-:W-:Y:S01]  /*2550*/  VIADD R17, R252, 0xa6 ;  /* 0x000000a6fc117836 */ /* 0x000fe20000000000 */
[----:B------:R-:W-:Y:S01]  /*2560*/  ISETP.GE.AND P6, PT, R7, RZ, PT ;  /* 0x000000ff0700720c */ /* 0x000fe20003fc6270 */
[----:B------:R-:W-:Y:S01]  /*2570*/  @!P2 IMAD.IADD R133, R133, 0x1, -R0 ;  /* 0x000000018585a824 */ /* 0x000fe200078e0a00 */
[----:B------:R-:W-:Y:S01]  /*2580*/  ISETP.GE.AND P2, PT, R4, RZ, PT ;  /* 0x000000ff0400720c */ /* 0x000fe20003f46270 */
[----:B------:R-:W-:Y:S01]  /*2590*/  IMAD.HI.U32 R4, R2, R5, RZ ;  /* 0x0000000502047227 */ /* 0x000fe200078e00ff */
[----:B------:R-:W-:-:S02]  /*25a0*/  @!P4 IADD3 R132, R132, -R0, RZ ;  /* 0x800000008484c210 */ /* 0x000fc40007ffe0ff */
[----:B------:R-:W-:Y:S01]  /*25b0*/  ISETP.GE.AND P4, PT, R3, RZ, PT ;  /* 0x000000ff0300720c */ /* 0x000fe20003f86270 */
[--C-:B------:R-:W-:Y:S01]  /*25c0*/  @!P5 IMAD.IADD R134, R134, 0x1, -R0.reuse ;  /* 0x000000018686d824 */ /* 0x100fe200078e0a00 */
[----:B------:R-:W-:Y:S01]  /*25d0*/  ISETP.GT.U32.AND P5, PT, R0, R133, PT ;  /* 0x000000850000720c */ /* 0x000fe20003fa4070 */
[----:B------:R-:W-:Y:S01]  /*25e0*/  IMAD.HI.U32 R3, R2, R135, RZ ;  /* 0x0000008702037227 */ /* 0x000fe200078e00ff */
[----:B------:R-:W-:Y:S02]  /*25f0*/  IADD3 R4, -R4, RZ, RZ ;  /* 0x000000ff04047210 */ /* 0x000fe40007ffe1ff */
[----:B------:R-:W-:Y:S01]  /*2600*/  ISETP.GE.AND P1, PT, R11, RZ, PT ;  /* 0x000000ff0b00720c */ /* 0x000fe20003f26270 */
[----:B------:R-:W-:Y:S01]  /*2610*/  @!P0 IMAD.IADD R131, R131, 0x1, -R0 ;  /* 0x0000000183838824 */ /* 0x000fe200078e0a00 */
[----:B------:R-:W-:Y:S01]  /*2620*/  IABS R137, R6 ;  /* 0x0000000600897213 */ /* 0x000fe20000000000 */
[----:B------:R-:W-:Y:S01]  /*2630*/  IMAD.MOV R3, RZ, RZ, -R3 ;  /* 0x000000ffff037224 */ /* 0x000fe200078e0a03 */
[----:B------:R-:W-:Y:S01]  /*2640*/  IADD3 R8, R252, 0x29, RZ ;  /* 0x00000029fc087810 */ /* 0x000fe20007ffe0ff */
[C---:B------:R-:W-:Y:S01]  /*2650*/  IMAD R136, R0.reuse, R4, R5 ;  /* 0x0000000400887224 */ /* 0x040fe200078e0205 */
[----:B------:R-:W-:Y:S01]  /*2660*/  @!P3 IADD3 R131, -R131, RZ, RZ ;  /* 0x000000ff8383b210 */ /* 0x000fe20007ffe1ff */
[C---:B------:R-:W-:Y:S01]  /*2670*/  IMAD R135, R0.reuse, R3, R135 ;  /* 0x0000000300877224 */ /* 0x040fe200078e0287 */
[----:B------:R-:W-:Y:S01]  /*2680*/  ISETP.GT.U32.AND P3, PT, R0, R134, PT ;  /* 0x000000860000720c */ /* 0x000fe20003f64070 */
[C---:B------:R-:W-:Y:S01]  /*2690*/  VIADD R3, R252.reuse, 0x27 ;  /* 0x00000027fc037836 */ /* 0x040fe20000000000 */
[----:B------:R-:W-:Y:S01]  /*26a0*/  @!P5 IADD3 R133, R133, -R0, RZ ;  /* 0x800000008585d210 */ /* 0x000fe20007ffe0ff */
[----:B------:R-:W-:Y:S01]  /*26b0*/  VIADD R11, R252, 0x2d ;  /* 0x0000002dfc0b7836 */ /* 0x000fe20000000000 */
[C---:B------:R-:W-:Y:S01]  /*26c0*/  ISETP.GT.U32.AND P5, PT, R0.reuse, R135, PT ;  /* 0x000000870000720c */ /* 0x040fe20003fa4070 */
[----:B------:R-:W-:Y:S01]  /*26d0*/  @!P1 IMAD.MOV R132, RZ, RZ, -R132 ;  /* 0x000000ffff849224 */ /* 0x000fe200078e0a84 */
[----:B------:R-:W-:Y:S01]  /*26e0*/  IABS R5, R3 ;  /* 0x0000000300057213 */ /* 0x000fe20000000000 */
[----:B------:R-:W-:Y:S01]  /*26f0*/  @!P6 IMAD.MOV R133, RZ, RZ, -R133 ;  /* 0x000000ffff85e224 */ /* 0x000fe200078e0a85 */
[----:B------:R-:W-:Y:S01]  /*2700*/  ISETP.GT.U32.AND P6, PT, R0, R136, PT ;  /* 0x000000880000720c */ /* 0x000fe20003fc4070 */
[----:B------:R-:W-:Y:S01]  /*2710*/  VIADD R34, R252, 0xb9 ;  /* 0x000000b9fc227836 */ /* 0x000fe20000000000 */
[----:B------:R-:W-:Y:S01]  /*2720*/  ISETP.GE.AND P1, PT, R6, RZ, PT ;  /* 0x000000ff0600720c */ /* 0x000fe20003f26270 */
[----:B------:R-:W-:Y:S01]  /*2730*/  VIADD R6, R252, 0x28 ;  /* 0x00000028fc067836 */ /* 0x000fe20000000000 */
[----:B------:R-:W-:Y:S01]  /*2740*/  ISETP.GE.AND P0, PT, R10, RZ, PT ;  /* 0x000000ff0a00720c */ /* 0x000fe20003f06270 */
[----:B------:R-:W-:Y:S01]  /*2750*/  @!P3 IMAD.IADD R134, R134, 0x1, -R0 ;  /* 0x000000018686b824 */ /* 0x000fe200078e0a00 */
[----:B------:R-:W-:Y:S01]  /*2760*/  ISETP.GE.AND P3, PT, R3, RZ, PT ;  /* 0x000000ff0300720c */ /* 0x000fe20003f66270 */
[----:B------:R-:W-:Y:S01]  /*2770*/  IMAD.HI.U32 R3, R2, R137, RZ ;  /* 0x0000008902037227 */ /* 0x000fe200078e00ff */
[----:B------:R-:W-:-:S02]  /*2780*/  IABS R139, R6 ;  /* 0x00000006008b7213 */ /* 0x000fc40000000000 */
[----:B------:R-:W-:Y:S01]  /*2790*/  @!P5 IADD3 R135, R135, -R0, RZ ;  /* 0x800000008787d210 */ /* 0x000fe20007ffe0ff */
[----:B------:R-:W-:Y:S01]  /*27a0*/  IMAD.MOV R4, RZ, RZ, -R3 ;  /* 0x000000ffff047224 */ /* 0x000fe200078e0a03 */
[----:B------:R-:W-:Y:S01]  /*27b0*/  IABS R7, R8 ;  /* 0x0000000800077213 */ /* 0x000fe20000000000 */
[----:B------:R-:W-:Y:S01]  /*27c0*/  IMAD.HI.U32 R3, R2, R5, RZ ;  /* 0x0000000502037227 */ /* 0x000fe200078e00ff */
[----:B------:R-:W-:Y:S02]  /*27d0*/  ISETP.GT.U32.AND P5, PT, R0, R135, PT ;  /* 0x000000870000720c */ /* 0x000fe40003fa4070 */
[----:B------:R-:W-:Y:S01]  /*27e0*/  IADD3 R10, R252, 0x2c, RZ ;  /* 0x0000002cfc0a7810 */ /* 0x000fe20007ffe0ff */
[----:B------:R-:W-:Y:S01]  /*27f0*/  IMAD.MOV R3, RZ, RZ, -R3 ;  /* 0x000000ffff037224 */ /* 0x000fe200078e0a03 */
[----:B------:R-:W-:Y:S01]  /*2800*/  IABS R15, R17 ;  /* 0x00000011000f7213 */ /* 0x000fe20000000000 */
[----:B------:R-:W-:Y:S01]  /*2810*/  @!P6 IMAD.IADD R136, R136, 0x1, -R0 ;  /* 0x000000018888e824 */ /* 0x000fe200078e0a00 */
[----:B------:R-:W-:Y:S01]  /*2820*/  IABS R143, R10 ;  /* 0x0000000a008f7213 */ /* 0x000fe20000000000 */
[C---:B------:R-:W-:Y:S01]  /*2830*/  IMAD R138, R0.reuse, R3, R5 ;  /* 0x00000003008a7224 */ /* 0x040fe200078e0205 */
[----:B------:R-:W-:Y:S01]  /*2840*/  IABS R5, R9 ;  /* 0x0000000900057213 */ /* 0x000fe20000000000 */
[C---:B------:R-:W-:Y:S01]  /*2850*/  IMAD R137, R0.reuse, R4, R137 ;  /* 0x0000000400897224 */ /* 0x040fe200078e0289 */
[----:B------:R-:W-:Y:S01]  /*2860*/  ISETP.GT.U32.AND P6, PT, R0, R136, PT ;  /* 0x000000880000720c */ /* 0x000fe20003fc4070 */
[----:B------:R-:W-:Y:S01]  /*2870*/  IMAD.HI.U32 R3, R2, R139, RZ ;  /* 0x0000008b02037227 */ /* 0x000fe200078e00ff */
[----:B------:R-:W-:-:S03]  /*2880*/  IABS R35, R34 ;  /* 0x0000002200237213 */ /* 0x000fc60000000000 */
[----:B------:R-:W-:Y:S01]  /*2890*/  @!P5 IMAD.IADD R135, R135, 0x1, -R0 ;  /* 0x000000018787d824 */ /* 0x000fe200078e0a00 */
[----:B------:R-:W-:Y:S01]  /*28a0*/  IADD3 R3, -R3, RZ, RZ ;  /* 0x000000ff03037210 */ /* 0x000fe20007ffe1ff */
[----:B------:R-:W-:Y:S01]  /*28b0*/  IMAD.HI.U32 R4, R2, R7, RZ ;  /* 0x0000000702047227 */ /* 0x000fe200078e00ff */
[----:B------:R-:W-:-:S03]  /*28c0*/  ISETP.GT.U32.AND P5, PT, R0, R137, PT ;  /* 0x000000890000720c */ /* 0x000fc60003fa4070 */
[----:B------:R-:W-:Y:S02]  /*28d0*/  IMAD.MOV R4, RZ, RZ, -R4 ;  /* 0x000000ffff047224 */ /* 0x000fe400078e0a04 */
[----:B------:R-:W-:Y:S01]  /*28e0*/  IMAD R139, R0, R3, R139 ;  /* 0x00000003008b7224 */ /* 0x000fe200078e028b */
[----:B------:R-:W-:Y:S01]  /*28f0*/  @!P6 IADD3 R136, R136, -R0, RZ ;  /* 0x800000008888e210 */ /* 0x000fe20007ffe0ff */
[----:B------:R-:W-:Y:S01]  /*2900*/  @!P0 IMAD.MOV R134, RZ, RZ, -R134 ;  /* 0x000000ffff868224 */ /* 0x000fe200078e0a86 */
[----:B------:R-:W-:Y:S01]  /*2910*/  ISETP.GE.AND P0, PT, R6, RZ, PT ;  /* 0x000000ff0600720c */ /* 0x000fe20003f06270 */
[C---:B------:R-:W-:Y:S01]  /*2920*/  IMAD R140, R0.reuse, R4, R7 ;  /* 0x00000004008c7224 */ /* 0x040fe200078e0207 */
[----:B------:R-:W-:Y:S01]  /*2930*/  ISETP.GT.U32.AND P6, PT, R0, R139, PT ;  /* 0x0000008b0000720c */ /* 0x000fe20003fc4070 */
[----:B------:R-:W-:Y:S01]  /*2940*/  @!P4 IMAD.MOV R135, RZ, RZ, -R135 ;  /* 0x000000ffff87c224 */ /* 0x000fe200078e0a87 */
[----:B------:R-:W-:Y:S01]  /*2950*/  IADD3 R6, R252, 0x2a, RZ ;  /* 0x0000002afc067810 */ /* 0x000fe20007ffe0ff */
[----:B------:R-:W-:Y:S01]  /*2960*/  @!P5 IMAD.IADD R137, R137, 0x1, -R0 ;  /* 0x000000018989d824 */ /* 0x000fe200078e0a00 */
[----:B------:R-:W-:Y:S01]  /*2970*/  ISETP.GT.U32.AND P5, PT, R0, R140, PT ;  /* 0x0000008c0000720c */ /* 0x000fe20003fa4070 */
[C---:B------:R-:W-:Y:S01]  /*2980*/  VIADD R40, R252.reuse, 0xbb ;  /* 0x000000bbfc287836 */ /* 0x040fe20000000000 */
[----:B------:R-:W-:Y:S01]  /*2990*/  IABS R141, R6 ;  /* 0x00000006008d7213 */ /* 0x000fe20000000000 */
[----:B------:R-:W-:Y:S01]  /*29a0*/  VIADD R43, R252, 0xbd ;  /* 0x000000bdfc2b7836 */ /* 0x000fe20000000000 */
[----:B------:R-:W-:Y:S01]  /*29b0*/  ISETP.GT.U32.AND P4, PT, R0, R138, PT ;  /* 0x0000008a0000720c */ /* 0x000fe20003f84070 */
[----:B------:R-:W-:Y:S01]  /*29c0*/  VIADD R44, R252, 0xbe ;  /* 0x000000befc2c7836 */ /* 0x000fe20000000000 */
[----:B------:R-:W-:Y:S01]  /*29d0*/  @!P2 IADD3 R136, -R136, RZ, RZ ;  /* 0x000000ff8888a210 */ /* 0x000fe20007ffe1ff */
[----:B------:R-:W-:Y:S01]  /*29e0*/  IMAD.HI.U32 R3, R2, R141, RZ ;  /* 0x0000008d02037227 */ /* 0x000fe200078e00ff */
[----:B------:R-:W-:-:S02]  /*29f0*/  IABS R7, R11 ;  /* 0x0000000b00077213 */ /* 0x000fc40000000000 */
[----:B------:R-:W-:Y:S01]  /*2a00*/  IABS R39, R43 ;  /* 0x0000002b00277213 */ /* 0x000fe20000000000 */
[--C-:B------:R-:W-:Y:S01]  /*2a10*/  @!P6 IMAD.IADD R139, R139, 0x1, -R0.reuse ;  /* 0x000000018b8be824 */ /* 0x100fe200078e0a00 */
[----:B------:R-:W-:Y:S01]  /*2a20*/  IABS R41, R44 ;  /* 0x0000002c00297213 */ /* 0x000fe20000000000 */
[----:B------:R-:W-:Y:S02]  /*2a30*/  IMAD.MOV R3, RZ, RZ, -R3 ;  /* 0x000000ffff037224 */ /* 0x000fe400078e0a03 */
[----:B------:R-:W-:Y:S01]  /*2a40*/  @!P5 IMAD.IADD R140, R140, 0x1, -R0 ;  /* 0x000000018c8cd824 */ /* 0x000fe200078e0a00 */
[C---:B------:R-:W-:Y:S01]  /*2a50*/  ISETP.GT.U32.AND P5, PT, R0.reuse, R139, PT ;  /* 0x0000008b0000720c */ /* 0x040fe20003fa4070 */
[----:B------:R-:W-:Y:S01]  /*2a60*/  IMAD R141, R0, R3, R141 ;  /* 0x00000003008d7224 */ /* 0x000fe200078e028d */
[----:B------:R-:W-:Y:S01]  /*2a70*/  @!P4 IADD3 R138, R138, -R0, RZ ;  /* 0x800000008a8ac210 */ /* 0x000fe20007ffe0ff */
[----:B------:R-:W-:Y:S01]  /*2a80*/  IMAD.HI.U32 R3, R2, R5, RZ ;  /* 0x0000000502037227 */ /* 0x000fe200078e00ff */
[----:B------:R-:W-:-:S02]  /*2a90*/  ISETP.GT.U32.AND P4, PT, R0, R137, PT ;  /* 0x000000890000720c */ /* 0x000fc40003f84070 */
[C---:B------:R-:W-:Y:S01]  /*2aa0*/  ISETP.GT.U32.AND P6, PT, R0.reuse, R138, PT ;  /* 0x0000008a0000720c */ /* 0x040fe20003fc4070 */
[----:B------:R-:W-:Y:S01]  /*2ab0*/  IMAD.MOV R3, RZ, RZ, -R3 ;  /* 0x000000ffff037224 */ /* 0x000fe200078e0a03 */
[----:B------:R-:W-:Y:S01]  /*2ac0*/  ISETP.GT.U32.AND P2, PT, R0, R140, PT ;  /* 0x0000008c0000720c */ /* 0x000fe20003f44070 */
[----:B------:R-:W-:-:S04]  /*2ad0*/  IMAD.HI.U32 R4, R2, R7, RZ ;  /* 0x0000000702047227 */ /* 0x000fc800078e00ff */
[----:B------:R-:W-:Y:S02]  /*2ae0*/  IMAD R142, R0, R3, R5 ;  /* 0x00000003008e7224 */ /* 0x000fe400078e0205 */
[--C-:B------:R-:W-:Y:S02]  /*2af0*/  @!P5 IMAD.IADD R139, R139, 0x1, -R0.reuse ;  /* 0x000000018b8bd824 */ /* 0x100fe400078e0a00 */
[----:B------:R-:W-:Y:S01]  /*2b00*/  IMAD.HI.U32 R3, R2, R143, RZ ;  /* 0x0000008f02037227 */ /* 0x000fe200078e00ff */
[----:B------:R-:W-:Y:S02]  /*2b10*/  ISETP.GT.U32.AND P5, PT, R0, R142, PT ;  /* 0x0000008e0000720c */ /* 0x000fe40003fa4070 */
[-C--:B------:R-:W-:Y:S01]  /*2b20*/  @!P6 IADD3 R138, R138, -R0.reuse, RZ ;  /* 0x800000008a8ae210 */ /* 0x080fe20007ffe0ff */
[----:B------:R-:W-:Y:S01]  /*2b30*/  IMAD.MOV R3, RZ, RZ, -R3 ;  /* 0x000000ffff037224 */ /* 0x000fe200078e0a03 */
[----:B------:R-:W-:Y:S01]  /*2b40*/  ISETP.GE.AND P6, PT, R8, RZ, PT ;  /* 0x000000ff0800720c */ /* 0x000fe20003fc6270 */
[----:B------:R-:W-:Y:S01]  /*2b50*/  VIADD R8, R252, 0x2e ;  /* 0x0000002efc087836 */ /* 0x000fe20000000000 */
[----:B------:R-:W-:Y:S01]  /*2b60*/  @!P2 IADD3 R140, R140, -R0, RZ ;  /* 0x800000008c8ca210 */ /* 0x000fe20007ffe0ff */
[----:B------:R-:W-:Y:S01]  /*2b70*/  IMAD R143, R0, R3, R143 ;  /* 0x00000003008f7224 */ /* 0x000fe200078e028f */
[----:B------:R-:W-:Y:S01]  /*2b80*/  ISETP.GE.AND P2, PT, R6, RZ, PT ;  /* 0x000000ff0600720c */ /* 0x000fe20003f46270 */
[----:B------:R-:W-:Y:S01]  /*2b90*/  @!P4 IMAD.IADD R137, R137, 0x1, -R0 ;  /* 0x000000018989c824 */ /* 0x000fe200078e0a00 */
[----:B------:R-:W-:Y:S01]  /*2ba0*/  IABS R145, R8 ;  /* 0x0000000800917213 */ /* 0x000fe20000000000 */
[----:B------:R-:W-:Y:S01]  /*2bb0*/  IMAD.MOV R4, RZ, RZ, -R4 ;  /* 0x000000ffff047224 */ /* 0x000fe200078e0a04 */
[----:B------:R-:W-:Y:S01]  /*2bc0*/  ISETP.GT.U32.AND P4, PT, R0, R141, PT ;  /* 0x0000008d0000720c */ /* 0x000fe20003f84070 */
[----:B------:R-:W-:Y:S01]  /*2bd0*/  @!P5 IMAD.IADD R142, R142, 0x1, -R0 ;  /* 0x000000018e8ed824 */ /* 0x000fe200078e0a00 */
[----:B------:R-:W-:Y:S01]  /*2be0*/  @!P1 IADD3 R137, -R137, RZ, RZ ;  /* 0x000000ff89899210 */ /* 0x000fe20007ffe1ff */
[----:B------:R-:W-:Y:S01]  /*2bf0*/  IMAD.HI.U32 R3, R2, R145, RZ ;  /* 0x0000009102037227 */ /* 0x000fe200078e00ff */
[----:B------:R-:W-:-:S02]  /*2c00*/  @!P0 IADD3 R139, -R139, RZ, RZ ;  /* 0x000000ff8b8b8210 */ /* 0x000fc40007ffe1ff */
[----:B------:R-:W-:Y:S01]  /*2c10*/  ISETP.GT.U32.AND P5, PT, R0, R142, PT ;  /* 0x0000008e0000720c */ /* 0x000fe20003fa4070 */
[----:B------:R-:W-:Y:S01]  /*2c20*/  IMAD.MOV R3, RZ, RZ, -R3 ;  /* 0x000000ffff037224 */ /* 0x000fe200078e0a03 */
[----:B------:R-:W-:Y:S01]  /*2c30*/  ISETP.GE.AND P0, PT, R10, RZ, PT ;  /* 0x000000ff0a00720c */ /* 0x000fe20003f06270 */
[C---:B------:R-:W-:Y:S02]  /*2c40*/  IMAD R144, R0.reuse, R4, R7 ;  /* 0x0000000400907224 */ /* 0x040fe400078e0207 */
[----:B------:R-:W-:Y:S02]  /*2c50*/  IMAD R145, R0, R3, R145 ;  /* 0x0000000300917224 */ /* 0x000fe400078e0291 */
[----:B------:R-:W-:Y:S01]  /*2c60*/  @!P4 IADD3 R141, R141, -R0, RZ ;  /* 0x800000008d8dc210 */ /* 0x000fe20007ffe0ff */
[----:B------:R-:W-:Y:S01]  /*2c70*/  VIADD R6, R252, 0x2f ;  /* 0x0000002ffc067836 */ /* 0x000fe20000000000 */
[----:B------:R-:W-:Y:S01]  /*2c80*/  ISETP.GE.AND P4, PT, R9, RZ, PT ;  /* 0x000000ff0900720c */ /* 0x000fe20003f86270 */
[----:B------:R-:W-:Y:S01]  /*2c90*/  @!P6 IMAD.MOV R140, RZ, RZ, -R140 ;  /* 0x000000ffff8ce224 */ /* 0x000fe200078e0a8c */
[C---:B------:R-:W-:Y:S01]  /*2ca0*/  ISETP.GT.U32.AND P1, PT, R0.reuse, R141, PT ;  /* 0x0000008d0000720c */ /* 0x040fe20003f24070 */
[----:B------:R-:W-:Y:S01]  /*2cb0*/  @!P3 IMAD.MOV R138, RZ, RZ, -R138 ;  /* 0x000000ffff8ab224 */ /* 0x000fe200078e0a8a */
[----:B------:R-:W-:Y:S01]  /*2cc0*/  ISETP.GT.U32.AND P6, PT, R0, R144, PT ;  /* 0x000000900000720c */ /* 0x000fe20003fc4070 */
[----:B------:R-:W-:Y:S01]  /*2cd0*/  @!P5 IMAD.IADD R142, R142, 0x1, -R0 ;  /* 0x000000018e8ed824 */ /* 0x000fe200078e0a00 */
[----:B------:R-:W-:Y:S01]  /*2ce0*/  ISETP.GT.U32.AND P5, PT, R0, R145, PT ;  /* 0x000000910000720c */ /* 0x000fe20003fa4070 */
[C---:B------:R-:W-:Y:S01]  /*2cf0*/  VIADD R10, R252.reuse, 0x32 ;  /* 0x00000032fc0a7836 */ /* 0x040fe20000000000 */
[----:B------:R-:W-:Y:S01]  /*2d00*/  IABS R5, R6 ;  /* 0x0000000600057213 */ /* 0x000fe20000000000 */
[----:B------:R-:W-:Y:S01]  /*2d10*/  VIADD R45, R252, 0xbf ;  /* 0x000000bffc2d7836 */ /* 0x000fe20000000000 */
[----:B------:R-:W-:Y:S01]  /*2d20*/  ISETP.GT.U32.AND P3, PT, R0, R143, PT ;  /* 0x0000008f0000720c */ /* 0x000fe20003f64070 */
[C---:B------:R-:W-:Y:S01]  /*2d30*/  VIADD R46, R252.reuse, 0xc0 ;  /* 0x000000c0fc2e7836 */ /* 0x040fe20000000000 */
[----:B------:R-:W-:Y:S01]  /*2d40*/  IADD3 R9, R252, 0x30, RZ ;  /* 0x00000030fc097810 */ /* 0x000fe20007ffe0ff */
[----:B------:R-:W-:Y:S01]  /*2d50*/  IMAD.HI.U32 R3, R2, R5, RZ ;  /* 0x0000000502037227 */ /* 0x000fe200078e00ff */
[----:B------:R-:W-:-:S02]  /*2d60*/  IABS R149, R10 ;  /* 0x0000000a00957213 */ /* 0x000fc40000000000 */
[----:B------:R-:W-:Y:S01]  /*2d70*/  IABS R147, R9 ;  /* 0x0000000900937213 */ /* 0x000fe20000000000 */
[--C-:B------:R-:W-:Y:S01]  /*2d80*/  @!P1 IMAD.IADD R141, R141, 0x1, -R0.reuse ;  /* 0x000000018d8d9824 */ /* 0x100fe200078e0a00 */
[----:B------:R-:W-:Y:S01]  /*2d90*/  IADD3 R146, -R3, RZ, RZ ;  /* 0x000000ff03927210 */ /* 0x000fe20007ffe1ff */
[--C-:B------:R-:W-:Y:S01]  /*2da0*/  @!P5 IMAD.IADD R145, R145, 0x1, -R0.reuse ;  /* 0x000000019191d824 */ /* 0x100fe200078e0a00 */
[----:B------:R-:W-:Y:S01]  /*2db0*/  ISETP.GE.AND P1, PT, R11, RZ, PT ;  /* 0x000000ff0b00720c */ /* 0x000fe20003f26270 */
[----:B------:R-:W-:Y:S02]  /*2dc0*/  @!P6 IMAD.IADD R144, R144, 0x1, -R0 ;  /* 0x000000019090e824 */ /* 0x000fe400078e0a00 */
[----:B------:R-:W-:Y:S01]  /*2dd0*/  IMAD.HI.U32 R3, R2, R147, RZ ;  /* 0x0000009302037227 */ /* 0x000fe200078e00ff */
[----:B------:R-:W-:-:S03]  /*2de0*/  ISETP.GT.U32.AND P5, PT, R0, R145, PT ;  /* 0x000000910000720c */ /* 0x000fc60003fa4070 */
[--C-:B------:R-:W-:Y:S01]  /*2df0*/  @!P3 IMAD.IADD R143, R143, 0x1, -R0.reuse ;  /* 0x000000018f8fb824 */ /* 0x100fe200078e0a00 */
[----:B------:R-:W-:Y:S01]  /*2e00*/  ISETP.GE.AND P3, PT, R8, RZ, PT ;  /* 0x000000ff0800720c */ /* 0x000fe20003f66270 */
[----:B------:R-:W-:Y:S01]  /*2e10*/  @!P2 IMAD.MOV R141, RZ, RZ, -R141 ;  /* 0x000000ffff8da224 */ /* 0x000fe200078e0a8d */
[----:B------:R-:W-:Y:S01]  /*2e20*/  ISETP.GT.U32.AND P2, PT, R0, R144, PT ;  /* 0x000000900000720c */ /* 0x000fe20003f44070 */
[----:B------:R-:W-:Y:S01]  /*2e30*/  IMAD.MOV R3, RZ, RZ, -R3 ;  /* 0x000000ffff037224 */ /* 0x000fe200078e0a03 */
[----:B------:R-:W-:Y:S01]  /*2e40*/  IADD3 R8, R252, 0x31, RZ ;  /* 0x00000031fc087810 */ /* 0x000fe20007ffe0ff */
[C---:B------:R-:W-:Y:S01]  /*2e50*/  IMAD R146, R0.reuse, R146, R5 ;  /* 0x0000009200927224 */ /* 0x040fe200078e0205 */
[C---:B------:R-:W-:Y:S01]  /*2e60*/  ISETP.GT.U32.AND P6, PT, R0.reuse, R143, PT ;  /* 0x0000008f0000720c */ /* 0x040fe20003fc4070 */
[----:B------:R-:W-:Y:S01]  /*2e70*/  IMAD R147, R0, R3, R147 ;  /* 0x0000000300937224 */ /* 0x000fe200078e0293 */
[----:B------:R-:W-:Y:S01]  /*2e80*/  IABS R4, R8 ;  /* 0x0000000800047213 */ /* 0x000fe20000000000 */
[----:B------:R-:W-:-:S02]  /*2e90*/  @!P5 IMAD.IADD R145, R145, 0x1, -R0 ;  /* 0x000000019191d824 */ /* 0x000fc400078e0a00 */
[----:B------:R-:W-:Y:S01]  /*2ea0*/  @!P4 IMAD.MOV R142, RZ, RZ, -R142 ;  /* 0x000000ffff8ec224 */ /* 0x000fe200078e0a8e */
[----:B------:R-:W-:Y:S01]  /*2eb0*/  ISETP.GT.U32.AND P5, PT, R0, R147, PT ;  /* 0x000000930000720c */ /* 0x000fe20003fa4070 */
[----:B------:R-:W-:Y:S01]  /*2ec0*/  VIADD R11, R252, 0x49 ;  /* 0x00000049fc0b7836 */ /* 0x000fe20000000000 */
[----:B------:R-:W-:Y:S01]  /*2ed0*/  MOV R5, R4 ;  /* 0x0000000400057202 */ /* 0x000fe20000000f00 */
[----:B------:R-:W-:Y:S01]  /*2ee0*/  IMAD.HI.U32 R4, R2, R149, RZ ;  /* 0x0000009502047227 */ /* 0x000fe200078e00ff */
[----:B------:R-:W-:Y:S02]  /*2ef0*/  @!P2 IADD3 R144, R144, -R0, RZ ;  /* 0x800000009090a210 */ /* 0x000fe40007ffe0ff */
[----:B------:R-:W-:Y:S01]  /*2f00*/  ISETP.GE.AND P2, PT, R6, RZ, PT ;  /* 0x000000ff0600720c */ /* 0x000fe20003f46270 */
[----:B------:R-:W-:Y:S01]  /*2f10*/  IMAD.HI.U32 R3, R2, R5, RZ ;  /* 0x0000000502037227 */ /* 0x000fe200078e00ff */
[----:B------:R-:W-:-:S03]  /*2f20*/  @!P3 IADD3 R145, -R145, RZ, RZ ;  /* 0x000000ff9191b210 */ /* 0x000fc60007ffe1ff */
[----:B------:R-:W-:Y:S01]  /*2f30*/  VIADD R6, R252, 0x33 ;  /* 0x00000033fc067836 */ /* 0x000fe20000000000 */
[----:B------:R-:W-:Y:S01]  /*2f40*/  IADD3 R3, -R3, RZ, RZ ;  /* 0x000000ff03037210 */ /* 0x000fe20007ffe1ff */
[--C-:B------:R-:W-:Y:S02]  /*2f50*/  @!P5 IMAD.IADD R147, R147, 0x1, -R0.reuse ;  /* 0x000000019393d824 */ /* 0x100fe400078e0a00 */
[----:B------:R-:W-:Y:S01]  /*2f60*/  @!P6 IMAD.IADD R143, R143, 0x1, -R0 ;  /* 0x000000018f8fe824 */ /* 0x000fe200078e0a00 */
[----:B------:R-:W-:Y:S01]  /*2f70*/  IABS R7, R6 ;  /* 0x0000000600077213 */ /* 0x000fe20000000000 */
[C---:B------:R-:W-:Y:S01]  /*2f80*/  IMAD R148, R0.reuse, R3, R5 ;  /* 0x0000000300947224 */ /* 0x040fe200078e0205 */
[C---:B------:R-:W-:Y:S01]  /*2f90*/  ISETP.GT.U32.AND P6, PT, R0.reuse, R146, PT ;  /* 0x000000920000720c */ /* 0x040fe20003fc4070 */
[----:B------:R-:W-:Y:S01]  /*2fa0*/  IMAD.MOV R4, RZ, RZ, -R4 ;  /* 0x000000ffff047224 */ /* 0x000fe200078e0a04 */
[----:B------:R-:W-:Y:S01]  /*2fb0*/  ISETP.GT.U32.AND P5, PT, R0, R147, PT ;  /* 0x000000930000720c */ /* 0x000fe20003fa4070 */
[----:B------:R-:W-:-:S04]  /*2fc0*/  IMAD.HI.U32 R3, R2, R7, RZ ;  /* 0x0000000702037227 */ /* 0x000fc800078e00ff */
[----:B------:R-:W-:Y:S01]  /*2fd0*/  @!P0 IMAD.MOV R143, RZ, RZ, -R143 ;  /* 0x000000ffff8f8224 */ /* 0x000fe200078e0a8f */
[----:B------:R-:W-:Y:S01]  /*2fe0*/  IADD3 R3, -R3, RZ, RZ ;  /* 0x000000ff03037210 */ /* 0x000fe20007ffe1ff */
[C---:B------:R-:W-:Y:S01]  /*2ff0*/  IMAD R149, R0.reuse, R4, R149 ;  /* 0x0000000400957224 */ /* 0x040fe200078e0295 */
[----:B------:R-:W-:Y:S01]  /*3000*/  ISETP.GT.U32.AND P0, PT, R0, R148, PT ;  /* 0x000000940000720c */ /* 0x000fe20003f04070 */
[----:B------:R-:W-:Y:S02]  /*3010*/  VIADD R4, R252, 0x35 ;  /* 0x00000035fc047836 */ /* 0x000fe40000000000 */
[C---:B------:R-:W-:Y:S01]  /*3020*/  IMAD R150, R0.reuse, R3, R7 ;  /* 0x0000000300967224 */ /* 0x040fe200078e0207 */
[----:B------:R-:W-:Y:S01]  /*3030*/  ISETP.GT.U32.AND P3, PT, R0, R149, PT ;  /* 0x000000950000720c */ /* 0x000fe20003f64070 */
[----:B------:R-:W-:Y:S01]  /*3040*/  @!P6 IMAD.IADD R146, R146, 0x1, -R0 ;  /* 0x000000019292e824 */ /* 0x000fe200078e0a00 */
[----:B------:R-:W-:Y:S01]  /*3050*/  ISETP.GE.AND P6, PT, R9, RZ, PT ;  /* 0x000000ff0900720c */ /* 0x000fe20003fc6270 */
[C---:B------:R-:W-:Y:S01]  /*3060*/  VIADD R7, R252.reuse, 0x37 ;  /* 0x00000037fc077836 */ /* 0x040fe20000000000 */
[C---:B------:R-:W-:Y:S01]  /*3070*/  IADD3 R9, R252.reuse, 0x34, RZ ;  /* 0x00000034fc097810 */ /* 0x040fe20007ffe0ff */
[----:B------:R-:W-:Y:S01]  /*3080*/  @!P1 IMAD.MOV R144, RZ, RZ, -R144 ;  /* 0x000000ffff909224 */ /* 0x000fe200078e0a90 */
[----:B------:R-:W-:Y:S01]  /*3090*/  @!P5 IADD3 R147, R147, -R0, RZ ;  /* 0x800000009393d210 */ /* 0x000fe20007ffe0ff */
[----:B------:R-:W-:Y:S01]  /*30a0*/  VIADD R48, R252, 0xc7 ;  /* 0x000000c7fc307836 */ /* 0x000fe20000000000 */
[----:B------:R-:W-:Y:S01]  /*30b0*/  ISETP.GT.U32.AND P5, PT, R0, R150, PT ;  /* 0x000000960000720c */ /* 0x000fe20003fa4070 */
[--C-:B------:R-:W-:Y:S01]  /*30c0*/  @!P0 IMAD.IADD R148, R148, 0x1, -R0.reuse ;  /* 0x0000000194948824 */ /* 0x100fe200078e0a00 */
[----:B------:R-:W-:Y:S01]  /*30d0*/  IABS R151, R9 ;  /* 0x0000000900977213 */ /* 0x000fe20000000000 */
[----:B------:R-:W-:Y:S01]  /*30e0*/  VIADD R52, R252, 0xc9 ;  /* 0x000000c9fc347836 */ /* 0x000fe20000000000 */
[----:B------:R-:W-:Y:S01]  /*30f0*/  ISETP.GT.U32.AND P4, PT, R0, R146, PT ;  /* 0x000000920000720c */ /* 0x000fe20003f84070 */
[----:B------:R-:W-:Y:S01]  /*3100*/  @!P3 IMAD.IADD R149, R149, 0x1, -R0 ;  /* 0x000000019595b824 */ /* 0x000fe200078e0a00 */
[----:B------:R-:W-:Y:S01]  /*3110*/  IABS R5, R4 ;  /* 0x0000000400057213 */ /* 0x000fe20000000000 */
[----:B------:R-:W-:Y:S01]  /*3120*/  IMAD.HI.U32 R3, R2, R151, RZ ;  /* 0x0000009702037227 */ /* 0x000fe200078e00ff */
[----:B------:R-:W-:-:S02]  /*3130*/  ISETP.GE.AND P0, PT, R6, RZ, PT ;  /* 0x000000ff0600720c */ /* 0x000fc40003f06270 */
[----:B------:R-:W-:Y:S01]  /*3140*/  ISETP.GE.AND P1, PT, R8, RZ, PT ;  /* 0x000000ff0800720c */ /* 0x000fe20003f26270 */
[----:B------:R-:W-:Y:S01]  /*3150*/  VIADD R6, R252, 0x36 ;  /* 0x00000036fc067836 */ /* 0x000fe20000000000 */
[----:B------:R-:W-:Y:S01]  /*3160*/  IADD3 R3, -R3, RZ, RZ ;  /* 0x000000ff03037210 */ /* 0x000fe20007ffe1ff */
[----:B------:R-:W-:Y:S01]  /*3170*/  @!P6 IMAD.MOV R147, RZ, RZ, -R147 ;  /* 0x000000ffff93e224 */ /* 0x000fe200078e0a93 */
[----:B------:R-:W-:Y:S01]  /*3180*/  @!P5 IADD3 R150, R150, -R0, RZ ;  /* 0x800000009696d210 */ /* 0x000fe20007ffe0ff */
[----:B------:R-:W-:Y:S01]  /*3190*/  VIADD R54, R252, 0xcd ;  /* 0x000000cdfc367836 */ /* 0x000fe20000000000 */
[----:B------:R-:W-:Y:S01]  /*31a0*/  IABS R153, R6 ;  /* 0x0000000600997213 */ /* 0x000fe20000000000 */
[C---:B------:R-:W-:Y:S01]  /*31b0*/  IMAD R151, R0.reuse, R3, R151 ;  /* 0x0000000300977224 */ /* 0x040fe200078e0297 */
[----:B------:R-:W-:Y:S01]  /*31c0*/  ISETP.GT.U32.AND P5, PT, R0, R150, PT ;  /* 0x000000960000720c */ /* 0x000fe20003fa4070 */
[----:B------:R-:W-:Y:S01]  /*31d0*/  IMAD.HI.U32 R3, R2, R5, RZ ;  /* 0x0000000502037227 */ /* 0x000fe200078e00ff */
[----:B------:R-:W-:-:S02]  /*31e0*/  ISETP.GT.U32.AND P3, PT, R0, R149, PT ;  /* 0x000000950000720c */ /* 0x000fc40003f64070 */
[----:B------:R-:W-:Y:S01]  /*31f0*/  IADD3 R8, R252, 0x38, RZ ;  /* 0x00000038fc087810 */ /* 0x000fe20007ffe0ff */
[----:B------:R-:W-:Y:S01]  /*3200*/  @!P4 IMAD.IADD R146, R146, 0x1, -R0 ;  /* 0x000000019292c824 */ /* 0x000fe200078e0a00 */
[----:B------:R-:W-:Y:S01]  /*3210*/  ISETP.GE.AND P4, PT, R10, RZ, PT ;  /* 0x000000ff0a00720c */ /* 0x000fe20003f86270 */
[----:B------:R-:W-:Y:S01]  /*3220*/  IMAD.MOV R3, RZ, RZ, -R3 ;  /* 0x000000ffff037224 */ /* 0x000fe200078e0a03 */
[----:B------:R-:W-:Y:S01]  /*3230*/  IABS R155, R8 ;  /* 0x00000008009b7213 */ /* 0x000fe20000000000 */
[----:B------:R-:W-:Y:S01]  /*3240*/  @!P2 IMAD.MOV R146, RZ, RZ, -R146 ;  /* 0x000000ffff92a224 */ /* 0x000fe200078e0a92 */
[C---:B------:R-:W-:Y:S01]  /*3250*/  ISETP.GT.U32.AND P2, PT, R0.reuse, R148, PT ;  /* 0x000000940000720c */ /* 0x040fe20003f44070 */
[----:B------:R-:W-:Y:S01]  /*3260*/  IMAD R152, R0, R3, R5 ;  /* 0x0000000300987224 */ /* 0x000fe200078e0205 */
[----:B------:R-:W-:Y:S01]  /*3270*/  IABS R5, R7 ;  /* 0x0000000700057213 */ /* 0x000fe20000000000 */
[----:B------:R-:W-:Y:S01]  /*3280*/  @!P5 IMAD.IADD R150, R150, 0x1, -R0 ;  /* 0x000000019696d824 */ /* 0x000fe200078e0a00 */
[----:B------:R-:W-:Y:S01]  /*3290*/  ISETP.GE.AND P6, PT, R9, RZ, PT ;  /* 0x000000ff0900720c */ /* 0x000fe20003fc6270 */
[----:B------:R-:W-:Y:S01]  /*32a0*/  IMAD.HI.U32 R3, R2, R153, RZ ;  /* 0x0000009902037227 */ /* 0x000fe200078e00ff */
[----:B------:R-:W-:-:S02]  /*32b0*/  ISETP.GT.U32.AND P5, PT, R0, R152, PT ;  /* 0x000000980000720c */ /* 0x000fc40003fa4070 */
[----:B------:R-:W-:Y:S01]  /*32c0*/  IADD3 R10, R252, 0x3f, RZ ;  /* 0x0000003ffc0a7810 */ /* 0x000fe20007ffe0ff */
[----:B------:R-:W-:Y:S01]  /*32d0*/  IMAD.MOV R3, RZ, RZ, -R3 ;  /* 0x000000ffff037224 */ /* 0x000fe200078e0a03 */
[----:B------:R-:W-:Y:S01]  /*32e0*/  IABS R51, R52 ;  /* 0x0000003400337213 */ /* 0x000fe20000000000 */
[--C-:B------:R-:W-:Y:S01]  /*32f0*/  @!P3 IMAD.IADD R149, R149, 0x1, -R0.reuse ;  /* 0x000000019595b824 */ /* 0x100fe200078e0a00 */
[----:B------:R-:W-:Y:S01]  /*3300*/  ISETP.GE.AND P3, PT, R4, RZ, PT ;  /* 0x000000ff0400720c */ /* 0x000fe20003f66270 */
[----:B------:R-:W-:Y:S01]  /*3310*/  IMAD R153, R0, R3, R153 ;  /* 0x0000000300997224 */ /* 0x000fe200078e0299 */
[----:B------:R-:W-:Y:S01]  /*3320*/  @!P2 IADD3 R148, R148, -R0, RZ ;  /* 0x800000009494a210 */ /* 0x000fe20007ffe0ff */
[----:B------:R-:W-:Y:S01]  /*3330*/  IMAD.HI.U32 R3, R2, R5, RZ ;  /* 0x0000000502037227 */ /* 0x000fe200078e00ff */
[----:B------:R-:W-:Y:S02]  /*3340*/  ISETP.GT.U32.AND P2, PT, R0, R151, PT ;  /* 0x000000970000720c */ /* 0x000fe40003f44070 */
[----:B------:R-:W-:Y:S01]  /*3350*/  @!P4 IADD3 R149, -R149, RZ, RZ ;  /* 0x000000ff9595c210 */ /* 0x000fe20007ffe1ff */
[----:B------:R-:W-:Y:S01]  /*3360*/  @!P5 IMAD.IADD R152, R152, 0x1, -R0 ;  /* 0x000000019898d824 */ /* 0x000fe200078e0a00 */
[C---:B------:R-:W-:Y:S01]  /*3370*/  ISETP.GT.U32.AND P4, PT, R0.reuse, R153, PT ;  /* 0x000000990000720c */ /* 0x040fe20003f84070 */
[----:B------:R-:W-:Y:S01]  /*3380*/  IMAD.MOV R3, RZ, RZ, -R3 ;  /* 0x000000ffff037224 */ /* 0x000fe200078e0a03 */
[----:B------:R-:W-:Y:S01]  /*3390*/  IABS R9, R10 ;  /* 0x0000000a00097213 */ /* 0x000fe20000000000 */
[----:B------:R-:W-:Y:S01]  /*33a0*/  @!P1 IMAD.MOV R148, RZ, RZ, -R148 ;  /* 0x000000ffff949224 */ /* 0x000fe200078e0a94 */
[C---:B------:R-:W-:Y:S01]  /*33b0*/  ISETP.GT.U32.AND P5, PT, R0.reuse, R152, PT ;  /* 0x000000980000720c */ /* 0x040fe20003fa4070 */
[----:B------:R-:W-:Y:S01]  /*33c0*/  IMAD R154, R0, R3, R5 ;  /* 0x00000003009a7224 */ /* 0x000fe200078e0205 */
[----:B------:R-:W-:Y:S01]  /*33d0*/  IABS R53, R54 ;  /* 0x0000003600357213 */ /* 0x000fe20000000000 */
[----:B------:R-:W-:-:S02]  /*33e0*/  IMAD.HI.U32 R4, R2, R155, RZ ;  /* 0x0000009b02047227 */ /* 0x000fc400078e00ff */
[----:B------:R-:W-:Y:S02]  /*33f0*/  @!P2 IADD3 R151, R151, -R0, RZ ;  /* 0x800000009797a210 */ /* 0x000fe40007ffe0ff */
[----:B------:R-:W-:Y:S01]  /*3400*/  ISETP.GE.AND P2, PT, R6, RZ, PT ;  /* 0x000000ff0600720c */ /* 0x000fe20003f46270 */
[----:B------:R-:W-:Y:S01]  /*3410*/  VIADD R6, R252, 0x39 ;  /* 0x00000039fc067836 */ /* 0x000fe20000000000 */
[----:B------:R-:W-:Y:S01]  /*3420*/  ISETP.GT.U32.AND P1, PT, R0, R151, PT ;  /* 0x000000970000720c */ /* 0x000fe20003f24070 */
[----:B------:R-:W-:Y:S01]  /*3430*/  @!P4 IMAD.IADD R153, R153, 0x1, -R0 ;  /* 0x000000019999c824 */ /* 0x000fe200078e0a00 */
[----:B------:R-:W-:Y:S01]  /*3440*/  IADD3 R4, -R4, RZ, RZ ;  /* 0x000000ff04047210 */ /* 0x000fe20007ffe1ff */
[----:B------:R-:W-:Y:S01]  /*3450*/  @!P0 IMAD.MOV R150, RZ, RZ, -R150 ;  /* 0x000000ffff968224 */ /* 0x000fe200078e0a96 */
[----:B------:R-:W-:Y:S01]  /*3460*/  IABS R5, R6 ;  /* 0x0000000600057213 */ /* 0x000fe20000000000 */
[----:B------:R-:W-:Y:S01]  /*3470*/  @!P5 IMAD.IADD R152, R152, 0x1, -R0 ;  /* 0x000000019898d824 */ /* 0x000fe200078e0a00 */
[C---:B------:R-:W-:Y:S01]  /*3480*/  ISETP.GT.U32.AND P5, PT, R0.reuse, R154, PT ;  /* 0x0000009a0000720c */ /* 0x040fe20003fa4070 */
[C---:B------:R-:W-:Y:S01]  /*3490*/  IMAD R155, R0.reuse, R4, R155 ;  /* 0x00000004009b7224 */ /* 0x040fe200078e029b */
[----:B------:R-:W-:Y:S01]  /*34a0*/  ISETP.GT.U32.AND P4, PT, R0, R153, PT ;  /* 0x000000990000720c */ /* 0x000fe20003f84070 */
[----:B------:R-:W-:Y:S01]  /*34b0*/  IMAD.HI.U32 R3, R2, R5, RZ ;  /* 0x0000000502037227 */ /* 0x000fe200078e00ff */
[----:B------:R-:W-:-:S02]  /*34c0*/  ISETP.GE.AND P0, PT, R7, RZ, PT ;  /* 0x000000ff0700720c */ /* 0x000fc40003f06270 */
[----:B------:R-:W-:Y:S01]  /*34d0*/  IADD3 R4, R252, 0x3a, RZ ;  /* 0x0000003afc047810 */ /* 0x000fe20007ffe0ff */
[--C-:B------:R-:W-:Y:S01]  /*34e0*/  @!P1 IMAD.IADD R151, R151, 0x1, -R0.reuse ;  /* 0x0000000197979824 */ /* 0x100fe200078e0a00 */
[----:B------:R-:W-:Y:S01]  /*34f0*/  ISETP.GE.AND P1, PT, R8, RZ, PT ;  /* 0x000000ff0800720c */ /* 0x000fe20003f26270 */
[----:B------:R-:W-:Y:S01]  /*3500*/  IMAD.MOV R156, RZ, RZ, -R3 ;  /* 0x000000ffff9c7224 */ /* 0x000fe200078e0a03 */
[----:B------:R-:W-:Y:S01]  /*3510*/  IADD3 R8, R252, 0x3b, RZ ;  /* 0x0000003bfc087810 */ /* 0x000fe20007ffe0ff */
[----:B------:R-:W-:Y:S01]  /*3520*/  @!P6 IMAD.MOV R151, RZ, RZ, -R151 ;  /* 0x000000ffff97e224 */ /* 0x000fe200078e0a97 */
[C---:B------:R-:W-:Y:S01]  /*3530*/  ISETP.GT.U32.AND P6, PT, R0.reuse, R155, PT ;  /* 0x0000009b0000720c */ /* 0x040fe20003fc4070 */
[----:B------:R-:W-:Y:S01]  /*3540*/  IMAD R156, R0, R156, R5 ;  /* 0x0000009c009c7224 */ /* 0x000fe200078e0205 */
[----:B------:R-:W-:Y:S01]  /*3550*/  @!P5 IADD3 R154, R154, -R0, RZ ;  /* 0x800000009a9ad210 */ /* 0x000fe20007ffe0ff */
[----:B------:R-:W-:Y:S01]  /*3560*/  @!P4 IMAD.IADD R153, R153, 0x1, -R0 ;  /* 0x000000019999c824 */ /* 0x000fe200078e0a00 */
[----:B------:R-:W-:Y:S01]  /*3570*/  IABS R7, R8 ;  /* 0x0000000800077213 */ /* 0x000fe20000000000 */
[----:B------:R-:W-:Y:S01]  /*3580*/  @!P3 IMAD.MOV R152, RZ, RZ, -R152 ;  /* 0x000000ffff98b224 */ /* 0x000fe200078e0a98 */
[----:B------:R-:W-:Y:S01]  /*3590*/  ISETP.GT.U32.AND P5, PT, R0, R154, PT ;  /* 0x0000009a0000720c */ /* 0x000fe20003fa4070 */
[C---:B------:R-:W-:Y:S01]  /*35a0*/  VIADD R58, R252.reuse, 0xcf ;  /* 0x000000cffc3a7836 */ /* 0x040fe20000000000 */
[----:B------:R-:W-:Y:S01]  /*35b0*/  IABS R157, R4 ;  /* 0x00000004009d7213 */ /* 0x000fe20000000000 */
[----:B------:R-:W-:Y:S01]  /*35c0*/  VIADD R59, R252, 0xd0 ;  /* 0x000000d0fc3b7836 */ /* 0x000fe20000000000 */
[----:B------:R-:W-:Y:S01]  /*35d0*/  ISETP.GE.AND P4, PT, R4, RZ, PT ;  /* 0x000000ff0400720c */ /* 0x000fe20003f86270 */
[----:B------:R-:W-:Y:S01]  /*35e0*/  IMAD.HI.U32 R4, R2, R7, RZ ;  /* 0x0000000702047227 */ /* 0x000fe200078e00ff */
[----:B------:R-:W-:-:S02]  /*35f0*/  ISETP.GE.AND P3, PT, R6, RZ, PT ;  /* 0x000000ff0600720c */ /* 0x000fc40003f66270 */
[----:B------:R-:W-:Y:S01]  /*3600*/  @!P6 IADD3 R155, R155, -R0, RZ ;  /* 0x800000009b9be210 */ /* 0x000fe20007ffe0ff */
[----:B------:R-:W-:Y:S01]  /*3610*/  IMAD.MOV R4, RZ, RZ, -R4 ;  /* 0x000000ffff047224 */ /* 0x000fe200078e0a04 */
[----:B------:R-:W-:Y:S01]  /*3620*/  IADD3 R6, R252, 0x3d, RZ ;  /* 0x0000003dfc067810 */ /* 0x000fe20007ffe0ff */
[----:B------:R-:W-:Y:S01]  /*3630*/  IMAD.HI.U32 R3, R2, R157, RZ ;  /* 0x0000009d02037227 */ /* 0x000fe200078e00ff */
[----:B------:R-:W-:Y:S02]  /*3640*/  ISETP.GT.U32.AND P6, PT, R0, R155, PT ;  /* 0x0000009b0000720c */ /* 0x000fe40003fc4070 */
[----:B------:R-:W-:Y:S01]  /*3650*/  @!P2 IADD3 R153, -R153, RZ, RZ ;  /* 0x000000ff9999a210 */ /* 0x000fe20007ffe1ff */
[----:B------:R-:W-:Y:S01]  /*3660*/  @!P5 IMAD.IADD R154, R154, 0x1, -R0 ;  /* 0x000000019a9ad824 */ /* 0x000fe200078e0a00 */
[C---:B------:R-:W-:Y:S01]  /*3670*/  ISETP.GT.U32.AND P5, PT, R0.reuse, R156, PT ;  /* 0x0000009c0000720c */ /* 0x040fe20003fa4070 */
[----:B------:R-:W-:Y:S01]  /*3680*/  IMAD R158, R0, R4, R7 ;  /* 0x00000004009e7224 */ /* 0x000fe200078e0207 */
[----:B------:R-:W-:Y:S01]  /*3690*/  IABS R7, R6 ;  /* 0x0000000600077213 */ /* 0x000fe20000000000 */
[----:B------:R-:W-:Y:S01]  /*36a0*/  IMAD.MOV R3, RZ, RZ, -R3 ;  /* 0x000000ffff037224 */ /* 0x000fe200078e0a03 */
[----:B------:R-:W-:Y:S01]  /*36b0*/  ISETP.GE.AND P2, PT, R8, RZ, PT ;  /* 0x000000ff0800720c */ /* 0x000fe20003f46270 */
[----:B------:R-:W-:-:S02]  /*36c0*/  @!P0 IMAD.MOV R154, RZ, RZ, -R154 ;  /* 0x000000ffff9a8224 */ /* 0x000fc400078e0a9a */
[----:B------:R-:W-:Y:S02]  /*36d0*/  IMAD R157, R0, R3, R157 ;  /* 0x00000003009d7224 */ /* 0x000fe400078e029d */
[----:B------:R-:W-:Y:S02]  /*36e0*/  @!P6 IMAD.IADD R155, R155, 0x1, -R0 ;  /* 0x000000019b9be824 */ /* 0x000fe400078e0a00 */
[----:B------:R-:W-:Y:S01]  /*36f0*/  IMAD.HI.U32 R4, R2, R7, RZ ;  /* 0x0000000702047227 */ /* 0x000fe200078e00ff */
[----:B------:R-:W-:-:S03]  /*3700*/  ISETP.GT.U32.AND P0, PT, R0, R157, PT ;  /* 0x0000009d0000720c */ /* 0x000fc60003f04070 */
[----:B------:R-:W-:Y:S01]  /*3710*/  @!P5 IMAD.IADD R156, R156, 0x1, -R0 ;  /* 0x000000019c9cd824 */ /* 0x000fe200078e0a00 */
[----:B------:R-:W-:Y:S01]  /*3720*/  IADD3 R4, -R4, RZ, RZ ;  /* 0x000000ff04047210 */ /* 0x000fe20007ffe1ff */
[----:B------:R-:W-:Y:S01]  /*3730*/  @!P1 IMAD.MOV R155, RZ, RZ, -R155 ;  /* 0x000000ffff9b9224 */ /* 0x000fe200078e0a9b */
[----:B------:R-:W-:Y:S01]  /*3740*/  ISETP.GT.U32.AND P1, PT, R0, R158, PT ;  /* 0x0000009e0000720c */ /* 0x000fe20003f24070 */
[----:B------:R-:W-:Y:S01]  /*3750*/  VIADD R3, R252, 0x3c ;  /* 0x0000003cfc037836 */ /* 0x000fe20000000000 */
[C---:B------:R-:W-:Y:S01]  /*3760*/  ISETP.GT.U32.AND P5, PT, R0.reuse, R156, PT ;  /* 0x0000009c0000720c */ /* 0x040fe20003fa4070 */
[----:B------:R-:W-:Y:S02]  /*3770*/  IMAD R160, R0, R4, R7 ;  /* 0x0000000400a07224 */ /* 0x000fe400078e0207 */
[----:B------:R-:W-:Y:S01]  /*3780*/  VIADD R8, R252, 0x3e ;  /* 0x0000003efc087836 */ /* 0x000fe20000000000 */
[----:B------:R-:W-:Y:S01]  /*3790*/  IABS R159, R3 ;  /* 0x00000003009f7213 */ /* 0x000fe20000000000 */
[----:B------:R-:W-:Y:S01]  /*37a0*/  IMAD.HI.U32 R4, R2, R9, RZ ;  /* 0x0000000902047227 */ /* 0x000fe200078e00ff */
[----:B------:R-:W-:-:S02]  /*37b0*/  ISETP.GE.AND P6, PT, R3, RZ, PT ;  /* 0x000000ff0300720c */ /* 0x000fc40003fc6270 */
[----:B------:R-:W-:Y:S01]  /*37c0*/  @!P0 IADD3 R157, R157, -R0, RZ ;  /* 0x800000009d9d8210 */ /* 0x000fe20007ffe0ff */
[----:B------:R-:W-:Y:S01]  /*37d0*/  IMAD.HI.U32 R3, R2, R159, RZ ;  /* 0x0000009f02037227 */ /* 0x000fe200078e00ff */
[----:B------:R-:W-:Y:S02]  /*37e0*/  IABS R161, R8 ;  /* 0x0000000800a17213 */ /* 0x000fe40000000000 */
[----:B------:R-:W-:Y:S01]  /*37f0*/  ISETP.GT.U32.AND P0, PT, R0, R157, PT ;  /* 0x0000009d0000720c */ /* 0x000fe20003f04070 */
[--C-:B------:R-:W-:Y:S02]  /*3800*/  @!P1 IMAD.IADD R158, R158, 0x1, -R0.reuse ;  /* 0x000000019e9e9824 */ /* 0x100fe400078e0a00 */
[----:B------:R-:W-:Y:S01]  /*3810*/  @!P5 IMAD.IADD R156, R156, 0x1, -R0 ;  /* 0x000000019c9cd824 */ /* 0x000fe200078e0a00 */
[----:B------:R-:W-:Y:S01]  /*3820*/  ISETP.GE.AND P5, PT, R6, RZ, PT ;  /* 0x000000ff0600720c */ /* 0x000fe20003fa6270 */
[----:B------:R-:W-:Y:S01]  /*3830*/  IMAD.MOV R4, RZ, RZ, -R4 ;  /* 0x000000ffff047224 */ /* 0x000fe200078e0a04 */
[----:B------:R-:W-:Y:S01]  /*3840*/  ISETP.GT.U32.AND P1, PT, R0, R158, PT ;  /* 0x0000009e0000720c */ /* 0x000fe20003f24070 */
[----:B------:R-:W-:Y:S01]  /*3850*/  IMAD.MOV R5, RZ, RZ, -R3 ;  /* 0x000000ffff057224 */ /* 0x000fe200078e0a03 */
[----:B------:R-:W-:Y:S01]  /*3860*/  @!P3 IADD3 R156, -R156, RZ, RZ ;  /* 0x000000ff9c9cb210 */ /* 0x000fe20007ffe1ff */
[----:B------:R-:W-:Y:S01]  /*3870*/  VIADD R6, R252, 0x40 ;  /* 0x00000040fc067836 */ /* 0x000fe20000000000 */
[----:B------:R-:W-:Y:S01]  /*3880*/  ISETP.GT.U32.AND P3, PT, R0, R160, PT ;  /* 0x000000a00000720c */ /* 0x000fe20003f64070 */
[----:B------:R-:W-:-:S02]  /*3890*/  IMAD.HI.U32 R3, R2, R161, RZ ;  /* 0x000000a102037227 */ /* 0x000fc400078e00ff */
[----:B------:R-:W-:Y:S02]  /*38a0*/  @!P0 IADD3 R157, R157, -R0, RZ ;  /* 0x800000009d9d8210 */ /* 0x000fe40007ffe0ff */
[C---:B------:R-:W-:Y:S01]  /*38b0*/  IMAD R162, R0.reuse, R4, R9 ;  /* 0x0000000400a27224 */ /* 0x040fe200078e0209 */
[----:B------:R-:W-:Y:S01]  /*38c0*/  IABS R163, R6 ;  /* 0x0000000600a37213 */ /* 0x000fe20000000000 */
[----:B------:R-:W-:Y:S01]  /*38d0*/  IMAD.MOV R3, RZ, RZ, -R3 ;  /* 0x000000ffff037224 */ /* 0x000fe200078e0a03 */
[----:B------:R-:W-:Y:S01]  /*38e0*/  IABS R9, R13 ;  /* 0x0000000d00097213 */ /* 0x000fe20000000000 */
[----:B------:R-:W-:Y:S01]  /*38f0*/  IMAD R159, R0, R5, R159 ;  /* 0x00000005009f7224 */ /* 0x000fe200078e029f */
[----:B------:R-:W-:Y:S01]  /*3900*/  @!P1 IADD3 R158, R158, -R0, RZ ;  /* 0x800000009e9e9210 */ /* 0x000fe20007ffe0ff */
[----:B------:R-:W-:Y:S02]  /*3910*/  IMAD R161, R0, R3, R161 ;  /* 0x0000000300a17224 */ /* 0x000fe400078e02a1 */
[----:B------:R-:W-:Y:S01]  /*3920*/  @!P3 IMAD.IADD R160, R160, 0x1, -R0 ;  /* 0x00000001a0a0b824 */ /* 0x000fe200078e0a00 */
[C---:B------:R-:W-:Y:S01]  /*3930*/  ISETP.GT.U32.AND P0, PT, R0.reuse, R159, PT ;  /* 0x0000009f0000720c */ /* 0x040fe20003f04070 */
[----:B------:R-:W-:Y:S01]  /*3940*/  @!P2 IMAD.MOV R158, RZ, RZ, -R158 ;  /* 0x000000ffff9ea224 */ /* 0x000fe200078e0a9e */
[----:B------:R-:W-:Y:S01]  /*3950*/  ISETP.GT.U32.AND P2, PT, R0, R162, PT ;  /* 0x000000a20000720c */ /* 0x000fe20003f44070 */
[----:B------:R-:W-:Y:S01]  /*3960*/  IMAD.HI.U32 R3, R2, R163, RZ ;  /* 0x000000a302037227 */ /* 0x000fe200078e00ff */
[----:B------:R-:W-:-:S02]  /*3970*/  ISETP.GT.U32.AND P3, PT, R0, R160, PT ;  /* 0x000000a00000720c */ /* 0x000fc40003f64070 */
[----:B------:R-:W-:Y:S01]  /*3980*/  ISETP.GT.U32.AND P1, PT, R0, R161, PT ;  /* 0x000000a10000720c */ /* 0x000fe20003f24070 */
[----:B------:R-:W-:Y:S01]  /*3990*/  VIADD R7, R252, 0x41 ;  /* 0x00000041fc077836 */ /* 0x000fe20000000000 */
[----:B------:R-:W-:Y:S01]  /*39a0*/  IADD3 R3, -R3, RZ, RZ ;  /* 0x000000ff03037210 */ /* 0x000fe20007ffe1ff */
[----:B------:R-:W-:Y:S01]  /*39b0*/  @!P4 IMAD.MOV R157, RZ, RZ, -R157 ;  /* 0x000000ffff9dc224 */ /* 0x000fe200078e0a9d */
[----:B------:R-:W-:Y:S01]  /*39c0*/  ISETP.GE.AND P4, PT, R8, RZ, PT ;  /* 0x000000ff0800720c */ /* 0x000fe20003f86270 */
[----:B------:R-:W-:Y:S01]  /*39d0*/  VIADD R8, R252, 0x42 ;  /* 0x00000042fc087836 */ /* 0x000fe20000000000 */
[----:B------:R-:W-:Y:S01]  /*39e0*/  IABS R5, R7 ;  /* 0x0000000700057213 */ /* 0x000fe20000000000 */
[----:B------:R-:W-:Y:S01]  /*39f0*/  IMAD R163, R0, R3, R163 ;  /* 0x0000000300a37224 */ /* 0x000fe200078e02a3 */
[----:B------:R-:W-:Y:S01]  /*3a00*/  @!P0 IADD3 R159, R159, -R0, RZ ;  /* 0x800000009f9f8210 */ /* 0x000fe20007ffe0ff */
[----:B------:R-:W-:Y:S01]  /*3a10*/  @!P2 IMAD.IADD R162, R162, 0x1, -R0 ;  /* 0x00000001a2a2a824 */ /* 0x000fe200078e0a00 */
[----:B------:R-:W-:Y:S01]  /*3a20*/  IABS R165, R8 ;  /* 0x0000000800a57213 */ /* 0x000fe20000000000 */
[----:B------:R-:W-:Y:S01]  /*3a30*/  IMAD.HI.U32 R3, R2, R5, RZ ;  /* 0x0000000502037227 */ /* 0x000fe200078e00ff */
[----:B------:R-:W-:-:S02]  /*3a40*/  @!P3 IADD3 R160, R160, -R0, RZ ;  /* 0x80000000a0a0b210 */ /* 0x000fc40007ffe0ff */
[C---:B------:R-:W-:Y:S01]  /*3a50*/  ISETP.GT.U32.AND P3, PT, R0.reuse, R163, PT ;  /* 0x000000a30000720c */ /* 0x040fe20003f64070 */
[----:B------:R-:W-:Y:S01]  /*3a60*/  IMAD.MOV R3, RZ, RZ, -R3 ;  /* 0x000000ffff037224 */ /* 0x000fe200078e0a03 */
[C---:B------:R-:W-:Y:S01]  /*3a70*/  ISETP.GT.U32.AND P2, PT, R0.reuse, R162, PT ;  /* 0x000000a20000720c */ /* 0x040fe20003f44070 */
[----:B------:R-:W-:Y:S01]  /*3a80*/  @!P1 IMAD.IADD R161, R161, 0x1, -R0 ;  /* 0x00000001a1a19824 */ /* 0x000fe200078e0a00 */
[C---:B------:R-:W-:Y:S01]  /*3a90*/  ISETP.GT.U32.AND P0, PT, R0.reuse, R159, PT ;  /* 0x0000009f0000720c */ /* 0x040fe20003f04070 */
[----:B------:R-:W-:Y:S01]  /*3aa0*/  IMAD R164, R0, R3, R5 ;  /* 0x0000000300a47224 */ /* 0x000fe200078e0205 */
[----:B------:R-:W-:Y:S01]  /*3ab0*/  @!P5 IADD3 R160, -R160, RZ, RZ ;  /* 0x000000ffa0a0d210 */ /* 0x000fe20007ffe1ff */
[----:B------:R-:W-:Y:S01]  /*3ac0*/  IMAD.HI.U32 R4, R2, R165, RZ ;  /* 0x000000a502047227 */ /* 0x000fe200078e00ff */
[----:B------:R-:W-:Y:S02]  /*3ad0*/  ISETP.GT.U32.AND P1, PT, R0, R161, PT ;  /* 0x000000a10000720c */ /* 0x000fe40003f24070 */
[----:B------:R-:W-:Y:S01]  /*3ae0*/  ISETP.GE.AND P5, PT, R7, RZ, PT ;  /* 0x000000ff0700720c */ /* 0x000fe20003fa6270 */
[----:B------:R-:W-:-:S02]  /*3af0*/  IMAD.MOV R4, RZ, RZ, -R4 ;  /* 0x000000ffff047224 */ /* 0x000fc400078e0a04 */
[--C-:B------:R-:W-:Y:S02]  /*3b00*/  @!P3 IMAD.IADD R163, R163, 0x1, -R0.reuse ;  /* 0x00000001a3a3b824 */ /* 0x100fe400078e0a00 */
[----:B------:R-:W-:Y:S01]  /*3b10*/  @!P2 IADD3 R162, R162, -R0, RZ ;  /* 0x80000000a2a2a210 */ /* 0x000fe20007ffe0ff */
[C---:B------:R-:W-:Y:S01]  /*3b20*/  IMAD R165, R0.reuse, R4, R165 ;  /* 0x0000000400a57224 */ /* 0x040fe200078e02a5 */
[C---:B------:R-:W-:Y:S01]  /*3b30*/  ISETP.GT.U32.AND P2, PT, R0.reuse, R164, PT ;  /* 0x000000a40000720c */ /* 0x040fe20003f44070 */
[----:B------:R-:W-:Y:S01]  /*3b40*/  @!P0 IMAD.IADD R159, R159, 0x1, -R0 ;  /* 0x000000019f9f8824 */ /* 0x000fe200078e0a00 */
[----:B------:R-:W-:Y:S01]  /*3b50*/  ISETP.GT.U32.AND P3, PT, R0, R163, PT ;  /* 0x000000a30000720c */ /* 0x000fe20003f64070 */
[----:B------:R-:W-:Y:S01]  /*3b60*/  VIADD R3, R252, 0x43 ;  /* 0x00000043fc037836 */ /* 0x000fe20000000000 */
[----:B------:R-:W-:Y:S01]  /*3b70*/  ISETP.GE.AND P0, PT, R10, RZ, PT ;  /* 0x000000ff0a00720c */ /* 0x000fe20003f06270 */
[C---:B------:R-:W-:Y:S01]  /*3b80*/  VIADD R4, R252.reuse, 0x44 ;  /* 0x00000044fc047836 */ /* 0x040fe20000000000 */
[----:B------:R-:W-:Y:S01]  /*3b90*/  @!P1 IADD3 R161, R161, -R0, RZ ;  /* 0x80000000a1a19210 */ /* 0x000fe20007ffe0ff */
[----:B------:R-:W-:Y:S01]  /*3ba0*/  @!P6 IMAD.MOV R159, RZ, RZ, -R159 ;  /* 0x000000ffff9fe224 */ /* 0x000fe200078e0a9f */
[----:B------:R-:W-:Y:S01]  /*3bb0*/  IABS R5, R3 ;  /* 0x0000000300057213 */ /* 0x000fe20000000000 */
[----:B------:R-:W-:Y:S01]  /*3bc0*/  VIADD R10, R252, 0x48 ;  /* 0x00000048fc0a7836 */ /* 0x000fe20000000000 */
[----:B------:R-:W-:Y:S01]  /*3bd0*/  IABS R167, R4 ;  /* 0x0000000400a77213 */ /* 0x000fe20000000000 */
[----:B------:R-:W-:Y:S01]  /*3be0*/  @!P4 IMAD.MOV R161, RZ, RZ, -R161 ;  /* 0x000000ffffa1c224 */ /* 0x000fe200078e0aa1 */
[----:B------:R-:W-:Y:S01]  /*3bf0*/  ISETP.GE.AND P4, PT, R3, RZ, PT ;  /* 0x000000ff0300720c */ /* 0x000fe20003f86270 */
[----:B------:R-:W-:Y:S01]  /*3c00*/  IMAD.HI.U32 R3, R2, R5, RZ ;  /* 0x0000000502037227 */ /* 0x000fe200078e00ff */
[----:B------:R-:W-:-:S02]  /*3c10*/  @!P2 IADD3 R164, R164, -R0, RZ ;  /* 0x80000000a4a4a210 */ /* 0x000fc40007ffe0ff */
[----:B------:R-:W-:Y:S01]  /*3c20*/  ISETP.GE.AND P6, PT, R6, RZ, PT ;  /* 0x000000ff0600720c */ /* 0x000fe20003fc6270 */
[----:B------:R-:W-:Y:S01]  /*3c30*/  @!P3 IMAD.IADD R163, R163, 0x1, -R0 ;  /* 0x00000001a3a3b824 */ /* 0x000fe200078e0a00 */
[----:B------:R-:W-:Y:S01]  /*3c40*/  @!P0 IADD3 R162, -R162, RZ, RZ ;  /* 0x000000ffa2a28210 */ /* 0x000fe20007ffe1ff */
[----:B------:R-:W-:Y:S01]  /*3c50*/  IMAD.MOV R3, RZ, RZ, -R3 ;  /* 0x000000ffff037224 */ /* 0x000fe200078e0a03 */
[----:B------:R-:W-:Y:S01]  /*3c60*/  ISETP.GT.U32.AND P3, PT, R0, R165, PT ;  /* 0x000000a50000720c */ /* 0x000fe20003f64070 */
[----:B------:R-:W-:Y:S01]  /*3c70*/  VIADD R6, R252, 0x45 ;  /* 0x00000045fc067836 */ /* 0x000fe20000000000 */
[C---:B------:R-:W-:Y:S01]  /*3c80*/  ISETP.GT.U32.AND P2, PT, R0.reuse, R164, PT ;  /* 0x000000a40000720c */ /* 0x040fe20003f44070 */
[----:B------:R-:W-:Y:S01]  /*3c90*/  IMAD R166, R0, R3, R5 ;  /* 0x0000000300a67224 */ /* 0x000fe200078e0205 */
[----:B------:R-:W-:Y:S01]  /*3ca0*/  ISETP.GE.AND P0, PT, R4, RZ, PT ;  /* 0x000000ff0400720c */ /* 0x000fe20003f06270 */
[----:B------:R-:W-:Y:S01]  /*3cb0*/  IMAD.HI.U32 R4, R2, R167, RZ ;  /* 0x000000a702047227 */ /* 0x000fe200078e00ff */
[----:B------:R-:W-:-:S02]  /*3cc0*/  ISETP.GE.AND P1, PT, R8, RZ, PT ;  /* 0x000000ff0800720c */ /* 0x000fc40003f26270 */
[----:B------:R-:W-:Y:S01]  /*3cd0*/  IABS R7, R6 ;  /* 0x0000000600077213 */ /* 0x000fe20000000000 */
[----:B------:R-:W-:Y:S01]  /*3ce0*/  @!P6 IMAD.MOV R163, RZ, RZ, -R163 ;  /* 0x000000ffffa3e224 */ /* 0x000fe200078e0aa3 */
[----:B------:R-:W-:Y:S01]  /*3cf0*/  IADD3 R4, -R4, RZ, RZ ;  /* 0x000000ff04047210 */ /* 0x000fe20007ffe1ff */
[----:B------:R-:W-:Y:S01]  /*3d00*/  VIADD R8, R252, 0x46 ;  /* 0x00000046fc087836 */ /* 0x000fe20000000000 */
[----:B------:R-:W-:Y:S01]  /*3d10*/  IABS R171, R10 ;  /* 0x0000000a00ab7213 */ /* 0x000fe20000000000 */
[--C-:B------:R-:W-:Y:S02]  /*3d20*/  @!P3 IMAD.IADD R165, R165, 0x1, -R0.reuse ;  /* 0x00000001a5a5b824 */ /* 0x100fe400078e0a00 */
[----:B------:R-:W-:Y:S01]  /*3d30*/  IMAD R167, R0, R4, R167 ;  /* 0x0000000400a77224 */ /* 0x000fe200078e02a7 */
[----:B------:R-:W-:Y:S01]  /*3d40*/  IABS R169, R8 ;  /* 0x0000000800a97213 */ /* 0x000fe20000000000 */
[----:B------:R-:W-:Y:S01]  /*3d50*/  @!P2 IMAD.IADD R164, R164, 0x1, -R0 ;  /* 0x00000001a4a4a824 */ /* 0x000fe200078e0a00 */
[----:B------:R-:W-:Y:S01]  /*3d60*/  ISETP.GT.U32.AND P2, PT, R0, R166, PT ;  /* 0x000000a60000720c */ /* 0x000fe20003f44070 */
[----:B------:R-:W-:Y:S01]  /*3d70*/  IMAD.HI.U32 R3, R2, R7, RZ ;  /* 0x0000000702037227 */ /* 0x000fe200078e00ff */
[----:B------:R-:W-:-:S02]  /*3d80*/  ISETP.GT.U32.AND P6, PT, R0, R167, PT ;  /* 0x000000a70000720c */ /* 0x000fc40003fc4070 */
[----:B------:R-:W-:Y:S01]  /*3d90*/  ISETP.GT.U32.AND P3, PT, R0, R165, PT ;  /* 0x000000a50000720c */ /* 0x000fe20003f64070 */
[----:B------:R-:W-:Y:S01]  /*3da0*/  IMAD.HI.U32 R4, R2, R169, RZ ;  /* 0x000000a902047227 */ /* 0x000fe200078e00ff */
[----:B------:R-:W-:Y:S02]  /*3db0*/  IADD3 R3, -R3, RZ, RZ ;  /* 0x000000ff03037210 */ /* 0x000fe40007ffe1ff */
[----:B------:R-:W-:Y:S01]  /*3dc0*/  @!P5 IADD3 R164, -R164, RZ, RZ ;  /* 0x000000ffa4a4d210 */ /* 0x000fe20007ffe1ff */
[----:B------:R-:W-:Y:S01]  /*3dd0*/  IMAD.MOV R4, RZ, RZ, -R4 ;  /* 0x000000ffff047224 */ /* 0x000fe200078e0a04 */
[----:B------:R-:W-:Y:S01]  /*3de0*/  ISETP.GE.AND P5, PT, R6, RZ, PT ;  /* 0x000000ff0600720c */ /* 0x000fe20003fa6270 */
[C---:B------:R-:W-:Y:S01]  /*3df0*/  IMAD R168, R0.reuse, R3, R7 ;  /* 0x0000000300a87224 */ /* 0x040fe200078e0207 */
[----:B------:R-:W-:Y:S01]  /*3e00*/  IABS R7, R11 ;  /* 0x0000000b00077213 */ /* 0x000fe20000000000 */
[----:B------:R-:W-:Y:S01]  /*3e10*/  IMAD R169, R0, R4, R169 ;  /* 0x0000000400a97224 */ /* 0x000fe200078e02a9 */
[----:B------:R-:W-:Y:S01]  /*3e20*/  @!P2 IADD3 R166, R166, -R0, RZ ;  /* 0x80000000a6a6a210 */ /* 0x000fe20007ffe0ff */
[----:B------:R-:W-:-:S02]  /*3e30*/  @!P6 IMAD.IADD R167, R167, 0x1, -R0 ;  /* 0x00000001a7a7e824 */ /* 0x000fc400078e0a00 */
[----:B------:R-:W-:Y:S01]  /*3e40*/  @!P3 IMAD.IADD R165, R165, 0x1, -R0 ;  /* 0x00000001a5a5b824 */ /* 0x000fe200078e0a00 */
[----:B------:R-:W-:Y:S01]  /*3e50*/  ISETP.GT.U32.AND P2, PT, R0, R166, PT ;  /* 0x000000a60000720c */ /* 0x000fe20003f44070 */
[----:B------:R-:W-:Y:S01]  /*3e60*/  IMAD.HI.U32 R4, R2, R7, RZ ;  /* 0x0000000702047227 */ /* 0x000fe200078e00ff */
[----:B------:R-:W-:Y:S02]  /*3e70*/  ISETP.GE.AND P3, PT, R8, RZ, PT ;  /* 0x000000ff0800720c */ /* 0x000fe40003f66270 */
[----:B------:R-:W-:Y:S01]  /*3e80*/  ISETP.GT.U32.AND P6, PT, R0, R167, PT ;  /* 0x000000a70000720c */ /* 0x000fe20003fc4070 */
[C---:B------:R-:W-:Y:S01]  /*3e90*/  VIADD R8, R252.reuse, 0x47 ;  /* 0x00000047fc087836 */ /* 0x040fe20000000000 */
[----:B------:R-:W-:Y:S01]  /*3ea0*/  @!P1 IADD3 R165, -R165, RZ, RZ ;  /* 0x000000ffa5a59210 */ /* 0x000fe20007ffe1ff */
[----:B------:R-:W-:Y:S02]  /*3eb0*/  IMAD.MOV R4, RZ, RZ, -R4 ;  /* 0x000000ffff047224 */ /* 0x000fe400078e0a04 */
[----:B------:R-:W-:Y:S01]  /*3ec0*/  VIADD R60, R252, 0xd1 ;  /* 0x000000d1fc3c7836 */ /* 0x000fe20000000000 */
[----:B------:R-:W-:Y:S01]  /*3ed0*/  IABS R5, R8 ;  /* 0x0000000800057213 */ /* 0x000fe20000000000 */
[----:B------:R-:W-:-:S02]  /*3ee0*/  IMAD R172, R0, R4, R7 ;  /* 0x0000000400ac7224 */ /* 0x000fc400078e0207 */
[----:B------:R-:W-:Y:S01]  /*3ef0*/  @!P2 IADD3 R166, R166, -R0, RZ ;  /* 0x80000000a6a6a210 */ /* 0x000fe20007ffe0ff */
[----:B------:R-:W-:Y:S01]  /*3f00*/  VIADD R7, R252, 0x4d ;  /* 0x0000004dfc077836 */ /* 0x000fe20000000000 */
[----:B------:R-:W-:Y:S01]  /*3f10*/  ISETP.GT.U32.AND P2, PT, R0, R168, PT ;  /* 0x000000a80000720c */ /* 0x000fe20003f44070 */
[----:B------:R-:W-:Y:S01]  /*3f20*/  IMAD.HI.U32 R3, R2, R5, RZ ;  /* 0x0000000502037227 */ /* 0x000fe200078e00ff */
[----:B------:R-:W-:-:S03]  /*3f30*/  IABS R57, R60 ;  /* 0x0000003c00397213 */ /* 0x000fc60000000000 */
[----:B------:R-:W-:Y:S02]  /*3f40*/  IMAD.MOV R170, RZ, RZ, -R3 ;  /* 0x000000ffffaa7224 */ /* 0x000fe400078e0a03 */
[----:B------:R-:W-:-:S04]  /*3f50*/  IMAD.HI.U32 R3, R2, R171, RZ ;  /* 0x000000ab02037227 */ /* 0x000fc800078e00ff */
[--C-:B------:R-:W-:Y:S01]  /*3f60*/  @!P6 IMAD.IADD R167, R167, 0x1, -R0.reuse ;  /* 0x00000001a7a7e824 */ /* 0x100fe200078e0a00 */
[C---:B------:R-:W-:Y:S01]  /*3f70*/  ISETP.GT.U32.AND P6, PT, R0.reuse, R169, PT ;  /* 0x000000a90000720c */ /* 0x040fe20003fc4070 */
[----:B------:R-:W-:Y:S01]  /*3f80*/  IMAD R170, R0, R170, R5 ;  /* 0x000000aa00aa7224 */ /* 0x000fe200078e0205 */
[----:B------:R-:W-:Y:S01]  /*3f90*/  IADD3 R6, -R3, RZ, RZ ;  /* 0x000000ff03067210 */ /* 0x000fe20007ffe1ff */
[----:B------:R-:W-:Y:S01]  /*3fa0*/  @!P2 IMAD.IADD R168, R168, 0x1, -R0 ;  /* 0x00000001a8a8a824 */ /* 0x000fe200078e0a00 */
[----:B------:R-:W-:Y:S01]  /*3fb0*/  @!P0 IADD3 R167, -R167, RZ, RZ ;  /* 0x000000ffa7a78210 */ /* 0x000fe20007ffe1ff */
[----:B------:R-:W-:Y:S01]  /*3fc0*/  IMAD.HI.U32 R5, R2, R173, RZ ;  /* 0x000000ad02057227 */ /* 0x000fe200078e00ff */
[C---:B------:R-:W-:Y:S02]  /*3fd0*/  ISETP.GT.U32.AND P2, PT, R0.reuse, R170, PT ;  /* 0x000000aa0000720c */ /* 0x040fe40003f44070 */
[C---:B------:R-:W-:Y:S01]  /*3fe0*/  ISETP.GT.U32.AND P0, PT, R0.reuse, R172, PT ;  /* 0x000000ac0000720c */ /* 0x040fe20003f04070 */
[----:B------:R-:W-:Y:S01]  /*3ff0*/  IMAD R171, R0, R6, R171 ;  /* 0x0000000600ab7224 */ /* 0x000fe200078e02ab */
[----:B------:R-:W-:Y:S01]  /*4000*/  IADD3 R5, -R5, RZ, RZ ;  /* 0x000000ff05057210 */ /* 0x000fe20007ffe1ff */
[----:B------:R-:W-:Y:S01]  /*4010*/  IMAD.HI.U32 R3, R2, R9, RZ ;  /* 0x0000000902037227 */ /* 0x000fe200078e00ff */
[----:B------:R-:W-:-:S03]  /*4020*/  IADD3 R6, R252, 0x4c, RZ ;  /* 0x0000004cfc067810 */ /* 0x000fc60007ffe0ff */
[--C-:B------:R-:W-:Y:S01]  /*4030*/  @!P6 IMAD.IADD R169, R169, 0x1, -R0.reuse ;  /* 0x00000001a9a9e824 */ /* 0x100fe200078e0a00 */
[----:B------:R-:W-:Y:S01]  /*4040*/  ISETP.GT.U32.AND P6, PT, R0, R171, PT ;  /* 0x000000ab0000720c */ /* 0x000fe20003fc4070 */
[----:B------:R-:W-:Y:S01]  /*4050*/  IMAD.MOV R3, RZ, RZ, -R3 ;  /* 0x000000ffff037224 */ /* 0x000fe200078e0a03 */
[----:B------:R-:W-:Y:S01]  /*4060*/  IABS R175, R6 ;  /* 0x0000000600af7213 */ /* 0x000fe20000000000 */
[----:B------:R-:W-:Y:S01]  /*4070*/  @!P2 IMAD.IADD R170, R170, 0x1, -R0 ;  /* 0x00000001aaaaa824 */ /* 0x000fe200078e0a00 */
[C---:B------:R-:W-:Y:S01]  /*4080*/  ISETP.GT.U32.AND P2, PT, R0.reuse, R168, PT ;  /* 0x000000a80000720c */ /* 0x040fe20003f44070 */
[----:B------:R-:W-:Y:S01]  /*4090*/  @!P4 IMAD.MOV R166, RZ, RZ, -R166 ;  /* 0x000000ffffa6c224 */ /* 0x000fe200078e0aa6 */
[C---:B------:R-:W-:Y:S01]  /*40a0*/  ISETP.GT.U32.AND P1, PT, R0.reuse, R169, PT ;  /* 0x000000a90000720c */ /* 0x040fe20003f24070 */
[C---:B------:R-:W-:Y:S02]  /*40b0*/  IMAD R174, R0.reuse, R3, R9 ;  /* 0x0000000300ae7224 */ /* 0x040fe400078e0209 */
[----:B------:R-:W-:Y:S01]  /*40c0*/  IMAD R173, R0, R5, R173 ;  /* 0x0000000500ad7224 */ /* 0x000fe200078e02ad */
[----:B------:R-:W-:Y:S01]  /*40d0*/  IABS R5, R7 ;  /* 0x0000000700057213 */ /* 0x000fe20000000000 */
[--C-:B------:R-:W-:Y:S01]  /*40e0*/  @!P0 IMAD.IADD R172, R172, 0x1, -R0.reuse ;  /* 0x00000001acac8824 */ /* 0x100fe200078e0a00 */
[----:B------:R-:W-:Y:S01]  /*40f0*/  ISETP.GE.AND P0, PT, R11, RZ, PT ;  /* 0x000000ff0b00720c */ /* 0x000fe20003f06270 */
[----:B------:R-:W-:Y:S01]  /*4100*/  @!P6 IMAD.IADD R171, R171, 0x1, -R0 ;  /* 0x00000001ababe824 */ /* 0x000fe200078e0a00 */
[----:B------:R-:W-:Y:S01]  /*4110*/  ISETP.GT.U32.AND P6, PT, R0, R170, PT ;  /* 0x000000aa0000720c */ /* 0x000fe20003fc4070 */
[----:B------:R-:W-:-:S03]  /*4120*/  IMAD.HI.U32 R4, R2, R5, RZ ;  /* 0x0000000502047227 */ /* 0x000fc600078e00ff */
[----:B------:R-:W-:Y:S01]  /*4130*/  ISETP.GT.U32.AND P4, PT, R0, R171, PT ;  /* 0x000000ab0000720c */ /* 0x000fe20003f84070 */
[--C-:B------:R-:W-:Y:S01]  /*4140*/  @!P2 IMAD.IADD R168, R168, 0x1, -R0.reuse ;  /* 0x00000001a8a8a824 */ /* 0x100fe200078e0a00 */
[----:B------:R-:W-:Y:S01]  /*4150*/  IADD3 R4, -R4, RZ, RZ ;  /* 0x000000ff04047210 */ /* 0x000fe20007ffe1ff */
[----:B------:R-:W-:Y:S01]  /*4160*/  @!P1 IMAD.IADD R169, R169, 0x1, -R0 ;  /* 0x00000001a9a99824 */ /* 0x000fe200078e0a00 */
[----:B------:R-:W-:Y:S01]  /*4170*/  ISETP.GE.AND P1, PT, R8, RZ, PT ;  /* 0x000000ff0800720c */ /* 0x000fe20003f26270 */
[----:B------:R-:W-:Y:S01]  /*4180*/  @!P5 IMAD.MOV R168, RZ, RZ, -R168 ;  /* 0x000000ffffa8d224 */ /* 0x000fe200078e0aa8 */
[----:B------:R-:W-:Y:S01]  /*4190*/  ISETP.GT.U32.AND P5, PT, R0, R172, PT ;  /* 0x000000ac0000720c */ /* 0x000fe20003fa4070 */
[----:B------:R-:W-:Y:S01]  /*41a0*/  IMAD.HI.U32 R3, R2, R175, RZ ;  /* 0x000000af02037227 */ /* 0x000fe200078e00ff */
[----:B------:R-:W-:Y:S02]  /*41b0*/  ISETP.GT.U32.AND P2, PT, R0, R173, PT ;  /* 0x000000ad0000720c */ /* 0x000fe40003f44070 */
[----:B------:R-:W-:Y:S01]  /*41c0*/  @!P6 IADD3 R170, R170, -R0, RZ ;  /* 0x80000000aaaae210 */ /* 0x000fe20007ffe0ff */
[----:B------:R-:W-:Y:S01]  /*41d0*/  IMAD.MOV R3, RZ, RZ, -R3 ;  /* 0x000000ffff037224 */ /* 0x000fe200078e0a03 */
[----:B------:R-:W-:Y:S01]  /*41e0*/  ISETP.GT.U32.AND P6, PT, R0, R174, PT ;  /* 0x000000ae0000720c */ /* 0x000fe20003fc4070 */
[--C-:B------:R-:W-:Y:S01]  /*41f0*/  @!P4 IMAD.IADD R171, R171, 0x1, -R0.reuse ;  /* 0x00000001ababc824 */ /* 0x100fe200078e0a00 */
[----:B------:R-:W-:Y:S01]  /*4200*/  ISETP.GE.AND P4, PT, R10, RZ, PT ;  /* 0x000000ff0a00720c */ /* 0x000fe20003f86270 */
[----:B------:R-:W-:Y:S01]  /*4210*/  IMAD R176, R0, R4, R5 ;  /* 0x0000000400b07224 */ /* 0x000fe200078e0205 */
[----:B------:R-:W-:Y:S01]  /*4220*/  IADD3 R4, R252, 0x4e, RZ ;  /* 0x0000004efc047810 */ /* 0x000fe20007ffe0ff */
[----:B------:R-:W-:Y:S01]  /*4230*/  IMAD R175, R0, R3, R175 ;  /* 0x0000000300af7224 */ /* 0x000fe200078e02af */
[----:B------:R-:W-:Y:S01]  /*4240*/  @!P3 IADD3 R169, -R169, RZ, RZ ;  /* 0x000000ffa9a9b210 */ /* 0x000fe20007ffe1ff */
[----:B------:R-:W-:Y:S01]  /*4250*/  @!P5 IMAD.IADD R172, R172, 0x1, -R0 ;  /* 0x00000001acacd824 */ /* 0x000fe200078e0a00 */
[----:B------:R-:W-:Y:S01]  /*4260*/  IABS R177, R4 ;  /* 0x0000000400b17213 */ /* 0x000fe20000000000 */
[----:B------:R-:W-:Y:S01]  /*4270*/  @!P1 IMAD.MOV R170, RZ, RZ, -R170 ;  /* 0x000000ffffaa9224 */ /* 0x000fe200078e0aaa */
[----:B------:R-:W-:Y:S01]  /*4280*/  ISETP.GT.U32.AND P5, PT, R0, R176, PT ;  /* 0x000000b00000720c */ /* 0x000fe20003fa4070 */
[----:B------:R-:W-:Y:S01]  /*4290*/  VIADD R8, R252, 0x4f ;  /* 0x0000004ffc087836 */ /* 0x000fe20000000000 */
[----:B------:R-:W-:Y:S01]  /*42a0*/  ISETP.GT.U32.AND P1, PT, R0, R175, PT ;  /* 0x000000af0000720c */ /* 0x000fe20003f24070 */
[----:B------:R-:W-:-:S02]  /*42b0*/  @!P6 IMAD.IADD R174, R174, 0x1, -R0 ;  /* 0x00000001aeaee824 */ /* 0x000fc400078e0a00 */
[----:B------:R-:W-:Y:S01]  /*42c0*/  @!P4 IADD3 R171, -R171, RZ, RZ ;  /* 0x000000ffababc210 */ /* 0x000fe20007ffe1ff */
[----:B------:R-:W-:Y:S01]  /*42d0*/  IMAD.HI.U32 R3, R2, R177, RZ ;  /* 0x000000b102037227 */ /* 0x000fe200078e00ff */
[----:B------:R-:W-:Y:S02]  /*42e0*/  ISETP.GE.AND P4, PT, R13, RZ, PT ;  /* 0x000000ff0d00720c */ /* 0x000fe40003f86270 */
[----:B------:R-:W-:Y:S01]  /*42f0*/  ISETP.GT.U32.AND P6, PT, R0, R174, PT ;  /* 0x000000ae0000720c */ /* 0x000fe20003fc4070 */
[----:B------:R-:W-:Y:S01]  /*4300*/  IMAD.MOV R3, RZ, RZ, -R3 ;  /* 0x000000ffff037224 */ /* 0x000fe200078e0a03 */
[----:B------:R-:W-:Y:S01]  /*4310*/  IABS R5, R8 ;  /* 0x0000000800057213 */ /* 0x000fe20000000000 */
[--C-:B------:R-:W-:Y:S01]  /*4320*/  @!P2 IMAD.IADD R173, R173, 0x1, -R0.reuse ;  /* 0x00000001adada824 */ /* 0x100fe200078e0a00 */
[----:B------:R-:W-:Y:S01]  /*4330*/  @!P5 IADD3 R176, R176, -R0, RZ ;  /* 0x80000000b0b0d210 */ /* 0x000fe20007ffe0ff */
[----:B------:R-:W-:Y:S01]  /*4340*/  IMAD R177, R0, R3, R177 ;  /* 0x0000000300b17224 */ /* 0x000fe200078e02b1 */
[----:B------:R-:W-:Y:S01]  /*4350*/  ISETP.GE.AND P2, PT, R12, RZ, PT ;  /* 0x000000ff0c00720c */ /* 0x000fe20003f46270 */
[----:B------:R-:W-:Y:S01]  /*4360*/  @!P1 IMAD.IADD R175, R175, 0x1, -R0 ;  /* 0x00000001afaf9824 */ /* 0x000fe200078e0a00 */
[----:B------:R-:W-:Y:S01]  /*4370*/  ISETP.GT.U32.AND P3, PT, R0, R173, PT ;  /* 0x000000ad0000720c */ /* 0x000fe20003f64070 */
[----:B------:R-:W-:Y:S01]  /*4380*/  @!P0 IMAD.MOV R172, RZ, RZ, -R172 ;  /* 0x000000ffffac8224 */ /* 0x000fe200078e0aac */
[----:B------:R-:W-:Y:S01]  /*4390*/  ISETP.GE.AND P1, PT, R4, RZ, PT ;  /* 0x000000ff0400720c */ /* 0x000fe20003f26270 */
[----:B------:R-:W-:Y:S01]  /*43a0*/  IMAD.HI.U32 R4, R2, R5, RZ ;  /* 0x0000000502047227 */ /* 0x000fe200078e00ff */
[----:B------:R-:W-:-:S02]  /*43b0*/  ISETP.GT.U32.AND P5, PT, R0, R176, PT ;  /* 0x000000b00000720c */ /* 0x000fc40003fa4070 */
[----:B------:R-:W-:Y:S01]  /*43c0*/  @!P6 IADD3 R174, R174, -R0, RZ ;  /* 0x80000000aeaee210 */ /* 0x000fe20007ffe0ff */
[----:B------:R-:W-:Y:S01]  /*43d0*/  IMAD.MOV R4, RZ, RZ, -R4 ;  /* 0x000000ffff047224 */ /* 0x000fe200078e0a04 */
[----:B------:R-:W-:Y:S01]  /*43e0*/  ISETP.GT.U32.AND P0, PT, R0, R175, PT ;  /* 0x000000af0000720c */ /* 0x000fe20003f04070 */
[----:B------:R-:W-:Y:S01]  /*43f0*/  VIADD R3, R252, 0x50 ;  /* 0x00000050fc037836 */ /* 0x000fe20000000000 */
[----:B------:R-:W-:Y:S01]  /*4400*/  @!P4 IADD3 R174, -R174, RZ, RZ ;  /* 0x000000ffaeaec210 */ /* 0x000fe20007ffe1ff */
[C---:B------:R-:W-:Y:S01]  /*4410*/  IMAD R178, R0.reuse, R4, R5 ;  /* 0x0000000400b27224 */ /* 0x040fe200078e0205 */
[----:B------:R-:W-:Y:S01]  /*4420*/  ISETP.GT.U32.AND P4, PT, R0, R177, PT ;  /* 0x000000b10000720c */ /* 0x000fe20003f84070 */
[--C-:B------:R-:W-:Y:S01]  /*4430*/  @!P3 IMAD.IADD R173, R173, 0x1, -R0.reuse ;  /* 0x00000001adadb824 */ /* 0x100fe200078e0a00 */
[----:B------:R-:W-:Y:S01]  /*4440*/  ISETP.GE.AND P3, PT, R6, RZ, PT ;  /* 0x000000ff0600720c */ /* 0x000fe20003f66270 */
[C---:B------:R-:W-:Y:S01]  /*4450*/  VIADD R6, R252.reuse, 0x52 ;  /* 0x00000052fc067836 */ /* 0x040fe20000000000 */
[----:B------:R-:W-:Y:S01]  /*4460*/  IABS R179, R3 ;  /* 0x0000000300b37213 */ /* 0x000fe20000000000 */
[----:B------:R-:W-:Y:S01]  /*4470*/  VIADD R4, R252, 0x51 ;  /* 0x00000051fc047836 */ /* 0x000fe20000000000 */
[----:B------:R-:W-:Y:S01]  /*4480*/  @!P5 IADD3 R176, R176, -R0, RZ ;  /* 0x80000000b0b0d210 */ /* 0x000fe20007ffe0ff */
[----:B------:R-:W-:Y:S01]  /*4490*/  VIADD R9, R252, 0x56 ;  /* 0x00000056fc097836 */ /* 0x000fe20000000000 */
[----:B------:R-:W-:Y:S01]  /*44a0*/  ISETP.GT.U32.AND P5, PT, R0, R178, PT ;  /* 0x000000b20000720c */ /* 0x000fe20003fa4070 */
[--C-:B------:R-:W-:Y:S01]  /*44b0*/  @!P0 IMAD.IADD R175, R175, 0x1, -R0.reuse ;  /* 0x00000001afaf8824 */ /* 0x100fe200078e0a00 */
[----:B------:R-:W-:Y:S01]  /*44c0*/  IABS R181, R6 ;  /* 0x0000000600b57213 */ /* 0x000fe20000000000 */
[----:B------:R-:W-:Y:S01]  /*44d0*/  VIADD R10, R252, 0x5b ;  /* 0x0000005bfc0a7836 */ /* 0x000fe20000000000 */
[----:B------:R-:W-:Y:S01]  /*44e0*/  ISETP.GE.AND P0, PT, R3, RZ, PT ;  /* 0x000000ff0300720c */ /* 0x000fe20003f06270 */
[----:B------:R-:W-:Y:S01]  /*44f0*/  @!P4 IMAD.IADD R177, R177, 0x1, -R0 ;  /* 0x00000001b1b1c824 */ /* 0x000fe200078e0a00 */
[----:B------:R-:W-:Y:S01]  /*4500*/  ISETP.GE.AND P6, PT, R7, RZ, PT ;  /* 0x000000ff0700720c */ /* 0x000fe20003fc6270 */
[----:B------:R-:W-:Y:S01]  /*4510*/  IMAD.HI.U32 R3, R2, R179, RZ ;  /* 0x000000b302037227 */ /* 0x000fe200078e00ff */
[----:B------:R-:W-:-:S02]  /*4520*/  IABS R7, R4 ;  /* 0x0000000400077213 */ /* 0x000fc40000000000 */
[----:B------:R-:W-:Y:S01]  /*4530*/  ISETP.GT.U32.AND P4, PT, R0, R177, PT ;  /* 0x000000b10000720c */ /* 0x000fe20003f84070 */
[----:B------:R-:W-:Y:S01]  /*4540*/  IMAD.HI.U32 R5, R2, R181, RZ ;  /* 0x000000b502057227 */ /* 0x000fe200078e00ff */
[----:B------:R-:W-:Y:S02]  /*4550*/  @!P2 IADD3 R173, -R173, RZ, RZ ;  /* 0x000000ffadada210 */ /* 0x000fe40007ffe1ff */
[----:B------:R-:W-:Y:S01]  /*4560*/  @!P5 IADD3 R178, R178, -R0, RZ ;  /* 0x80000000b2b2d210 */ /* 0x000fe20007ffe0ff */
[----:B------:R-:W-:Y:S01]  /*4570*/  IMAD.MOV R3, RZ, RZ, -R3 ;  /* 0x000000ffff037224 */ /* 0x000fe200078e0a03 */
[----:B------:R-:W-:Y:S01]  /*4580*/  ISETP.GE.AND P2, PT, R8, RZ, PT ;  /* 0x000000ff0800720c */ /* 0x000fe20003f46270 */
[----:B------:R-:W-:Y:S01]  /*4590*/  @!P3 IMAD.MOV R175, RZ, RZ, -R175 ;  /* 0x000000ffffafb224 */ /* 0x000fe200078e0aaf */
[----:B------:R-:W-:Y:S01]  /*45a0*/  ISETP.GE.AND P3, PT, R4, RZ, PT ;  /* 0x000000ff0400720c */ /* 0x000fe20003f66270 */
[----:B------:R-:W-:Y:S01]  /*45b0*/  IMAD.MOV R5, RZ, RZ, -R5 ;  /* 0x000000ffff057224 */ /* 0x000fe200078e0a05 */
[----:B------:R-:W-:Y:S01]  /*45c0*/  ISETP.GT.U32.AND P5, PT, R0, R178, PT ;  /* 0x000000b20000720c */ /* 0x000fe20003fa4070 */
[----:B------:R-:W-:Y:S01]  /*45d0*/  IMAD.HI.U32 R4, R2, R7, RZ ;  /* 0x0000000702047227 */ /* 0x000fe200078e00ff */
[----:B------:R-:W-:-:S02]  /*45e0*/  @!P6 IADD3 R176, -R176, RZ, RZ ;  /* 0x000000ffb0b0e210 */ /* 0x000fc40007ffe1ff */
[----:B------:R-:W-:Y:S01]  /*45f0*/  @!P4 IADD3 R177, R177, -R0, RZ ;  /* 0x80000000b1b1c210 */ /* 0x000fe20007ffe0ff */
[----:B------:R-:W-:Y:S01]  /*4600*/  IMAD R179, R0, R3, R179 ;  /* 0x0000000300b37224 */ /* 0x000fe200078e02b3 */
[----:B------:R-:W-:Y:S01]  /*4610*/  ISETP.GE.AND P6, PT, R6, RZ, PT ;  /* 0x000000ff0600720c */ /* 0x000fe20003fc6270 */
[C---:B------:R-:W-:Y:S01]  /*4620*/  IMAD R181, R0.reuse, R5, R181 ;  /* 0x0000000500b57224 */ /* 0x040fe200078e02b5 */
[----:B------:R-:W-:Y:S01]  /*4630*/  @!P1 IADD3 R177, -R177, RZ, RZ ;  /* 0x000000ffb1b19210 */ /* 0x000fe20007ffe1ff */
[----:B------:R-:W-:Y:S01]  /*4640*/  IMAD.MOV R4, RZ, RZ, -R4 ;  /* 0x000000ffff047224 */ /* 0x000fe200078e0a04 */
[----:B------:R-:W-:Y:S01]  /*4650*/  ISETP.GT.U32.AND P4, PT, R0, R179, PT ;  /* 0x000000b30000720c */ /* 0x000fe20003f84070 */
[----:B------:R-:W-:Y:S01]  /*4660*/  VIADD R8, R252, 0x55 ;  /* 0x00000055fc087836 */ /* 0x000fe20000000000 */
[C---:B------:R-:W-:Y:S01]  /*4670*/  ISETP.GT.U32.AND P1, PT, R0.reuse, R181, PT ;  /* 0x000000b50000720c */ /* 0x040fe20003f24070 */
[----:B------:R-:W-:Y:S01]  /*4680*/  IMAD R180, R0, R4, R7 ;  /* 0x0000000400b47224 */ /* 0x000fe200078e0207 */
[----:B------:R-:W-:Y:S01]  /*4690*/  @!P5 IADD3 R178, R178, -R0, RZ ;  /* 0x80000000b2b2d210 */ /* 0x000fe20007ffe0ff */
[C---:B------:R-:W-:Y:S01]  /*46a0*/  VIADD R4, R252.reuse, 0x53 ;  /* 0x00000053fc047836 */ /* 0x040fe20000000000 */
[----:B------:R-:W-:Y:S01]  /*46b0*/  IABS R7, R8 ;  /* 0x0000000800077213 */ /* 0x000fe20000000000 */
[----:B------:R-:W-:Y:S01]  /*46c0*/  VIADD R6, R252, 0x54 ;  /* 0x00000054fc067836 */ /* 0x000fe20000000000 */
[----:B------:R-:W-:Y:S01]  /*46d0*/  ISETP.GT.U32.AND P5, PT, R0, R180, PT ;  /* 0x000000b40000720c */ /* 0x000fe20003fa4070 */
[C---:B------:R-:W-:Y:S01]  /*46e0*/  VIADD R11, R252.reuse, 0x68 ;  /* 0x00000068fc0b7836 */ /* 0x040fe20000000000 */
[----:B------:R-:W-:Y:S01]  /*46f0*/  IABS R5, R4 ;  /* 0x0000000400057213 */ /* 0x000fe20000000000 */
[----:B------:R-:W-:Y:S01]  /*4700*/  VIADD R12, R252, 0x94 ;  /* 0x00000094fc0c7836 */ /* 0x000fe20000000000 */
[----:B------:R-:W-:Y:S01]  /*4710*/  IABS R183, R6 ;  /* 0x0000000600b77213 */ /* 0x000fe20000000000 */
[----:B------:R-:W-:Y:S01]  /*4720*/  @!P4 IMAD.IADD R179, R179, 0x1, -R0 ;  /* 0x00000001b3b3c824 */ /* 0x000fe200078e0a00 */
[----:B------:R-:W-:Y:S01]  /*4730*/  IABS R185, R9 ;  /* 0x0000000900b97213 */ /* 0x000fe20000000000 */
[----:B------:R-:W-:Y:S01]  /*4740*/  IMAD.HI.U32 R3, R2, R5, RZ ;  /* 0x0000000502037227 */ /* 0x000fe200078e00ff */
[----:B------:R-:W-:-:S02]  /*4750*/  @!P2 IADD3 R178, -R178, RZ, RZ ;  /* 0x000000ffb2b2a210 */ /* 0x000fc40007ffe1ff */
[----:B------:R-:W-:Y:S01]  /*4760*/  ISETP.GT.U32.AND P4, PT, R0, R179, PT ;  /* 0x000000b30000720c */ /* 0x000fe20003f84070 */
[----:B------:R-:W-:Y:S01]  /*4770*/  @!P1 IMAD.IADD R181, R181, 0x1, -R0 ;  /* 0x00000001b5b59824 */ /* 0x000fe200078e0a00 */
[----:B------:R-:W-:Y:S01]  /*4780*/  ISETP.GE.AND P2, PT, R4, RZ, PT ;  /* 0x000000ff0400720c */ /* 0x000fe20003f46270 */
[----:B------:R-:W-:Y:S01]  /*4790*/  IMAD.MOV R3, RZ, RZ, -R3 ;  /* 0x000000ffff037224 */ /* 0x000fe200078e0a03 */
[----:B------:R-:W-:Y:S01]  /*47a0*/  IABS R203, R11 ;  /* 0x0000000b00cb7213 */ /* 0x000fe20000000000 */
[----:B------:R-:W-:Y:S01]  /*47b0*/  IMAD.HI.U32 R4, R2, R7, RZ ;  /* 0x0000000702047227 */ /* 0x000fe200078e00ff */
[C---:B------:R-:W-:Y:S02]  /*47c0*/  ISETP.GT.U32.AND P1, PT, R0.reuse, R181, PT ;  /* 0x000000b50000720c */ /* 0x040fe40003f24070 */
[----:B------:R-:W-:Y:S01]  /*47d0*/  IABS R97, R12 ;  /* 0x0000000c00617213 */ /* 0x000fe20000000000 */
[----:B------:R-:W-:Y:S01]  /*47e0*/  IMAD R182, R0, R3, R5 ;  /* 0x0000000300b67224 */ /* 0x000fe200078e0205 */
[----:B------:R-:W-:Y:S01]  /*47f0*/  IADD3 R13, R252, 0xa0, RZ ;  /* 0x000000a0fc0d7810 */ /* 0x000fe20007ffe0ff */
[----:B------:R-:W-:-:S04]  /*4800*/  IMAD.HI.U32 R3, R2, R183, RZ ;  /* 0x000000b702037227 */ /* 0x000fc800078e00ff */
[----:B------:R-:W-:Y:S01]  /*4810*/  IMAD.HI.U32 R5, R2, R185, RZ ;  /* 0x000000b902057227 */ /* 0x000fe200078e00ff */
[----:B------:R-:W-:-:S03]  /*4820*/  IADD3 R3, -R3, RZ, RZ ;  /* 0x000000ff03037210 */ /* 0x000fc60007ffe1ff */
[----:B------:R-:W-:Y:S01]  /*4830*/  @!P5 IMAD.IADD R180, R180, 0x1, -R0 ;  /* 0x00000001b4b4d824 */ /* 0x000fe200078e0a00 */
[----:B------:R-:W-:Y:S01]  /*4840*/  IADD3 R5, -R5, RZ, RZ ;  /* 0x000000ff05057210 */ /* 0x000fe20007ffe1ff */
[----:B------:R-:W-:Y:S02]  /*4850*/  IMAD.MOV R4, RZ, RZ, -R4 ;  /* 0x000000ffff047224 */ /* 0x000fe400078e0a04 */
[----:B------:R-:W-:Y:S01]  /*4860*/  @!P4 IMAD.IADD R179, R179, 0x1, -R0 ;  /* 0x00000001b3b3c824 */ /* 0x000fe200078e0a00 */
[C---:B------:R-:W-:Y:S01]  /*4870*/  ISETP.GT.U32.AND P5, PT, R0.reuse, R180, PT ;  /* 0x000000b40000720c */ /* 0x040fe20003fa4070 */
[C---:B------:R-:W-:Y:S01]  /*4880*/  IMAD R184, R0.reuse, R4, R7 ;  /* 0x0000000400b87224 */ /* 0x040fe200078e0207 */
[C---:B------:R-:W-:Y:S01]  /*4890*/  ISETP.GT.U32.AND P4, PT, R0.reuse, R182, PT ;  /* 0x000000b60000720c */ /* 0x040fe20003f84070 */
[C---:B------:R-:W-:Y:S01]  /*48a0*/  IMAD R183, R0.reuse, R3, R183 ;  /* 0x0000000300b77224 */ /* 0x040fe200078e02b7 */
[----:B------:R-:W-:Y:S01]  /*48b0*/  @!P0 IADD3 R179, -R179, RZ, RZ ;  /* 0x000000ffb3b38210 */ /* 0x000fe20007ffe1ff */
[----:B------:R-:W-:-:S02]  /*48c0*/  IMAD R185, R0, R5, R185 ;  /* 0x0000000500b97224 */ /* 0x000fc400078e02b9 */
[--C-:B------:R-:W-:Y:S01]  /*48d0*/  @!P1 IMAD.IADD R181, R181, 0x1, -R0.reuse ;  /* 0x00000001b5b59824 */ /* 0x100fe200078e0a00 */
[----:B------:R-:W-:Y:S01]  /*48e0*/  ISETP.GT.U32.AND P1, PT, R0, R184, PT ;  /* 0x000000b80000720c */ /* 0x000fe20003f24070 */
[----:B------:R-:W-:Y:S01]  /*48f0*/  VIADD R4, R252, 0x57 ;  /* 0x00000057fc047836 */ /* 0x000fe20000000000 */
[C---:B------:R-:W-:Y:S01]  /*4900*/  ISETP.GT.U32.AND P0, PT, R0.reuse, R183, PT ;  /* 0x000000b70000720c */ /* 0x040fe20003f04070 */
[----:B------:R-:W-:Y:S01]  /*4910*/  @!P6 IMAD.MOV R181, RZ, RZ, -R181 ;  /* 0x000000ffffb5e224 */ /* 0x000fe200078e0ab5 */
[----:B------:R-:W-:Y:S01]  /*4920*/  ISETP.GT.U32.AND P6, PT, R0, R185, PT ;  /* 0x000000b90000720c */ /* 0x000fe20003fc4070 */
[--C-:B------:R-:W-:Y:S01]  /*4930*/  @!P5 IMAD.IADD R180, R180, 0x1, -R0.reuse ;  /* 0x00000001b4b4d824 */ /* 0x100fe200078e0a00 */
[----:B------:R-:W-:Y:S01]  /*4940*/  IABS R5, R4 ;  /* 0x0000000400057213 */ /* 0x000fe20000000000 */
[----:B------:R-:W-:Y:S01]  /*4950*/  @!P4 IMAD.IADD R182, R182, 0x1, -R0 ;  /* 0x00000001b6b6c824 */ /* 0x000fe200078e0a00 */
[----:B------:R-:W-:Y:S01]  /*4960*/  ISETP.GE.AND P5, PT, R6, RZ, PT ;  /* 0x000000ff0600720c */ /* 0x000fe20003fa6270 */
[----:B------:R-:W-:Y:S01]  /*4970*/  @!P3 IMAD.MOV R180, RZ, RZ, -R180 ;  /* 0x000000ffffb4b224 */ /* 0x000fe200078e0ab4 */
[----:B------:R-:W-:Y:S01]  /*4980*/  IADD3 R6, R252, 0x58, RZ ;  /* 0x00000058fc067810 */ /* 0x000fe20007ffe0ff */
[----:B------:R-:W-:Y:S01]  /*4990*/  IMAD.HI.U32 R3, R2, R5, RZ ;  /* 0x0000000502037227 */ /* 0x000fe200078e00ff */
[----:B------:R-:W-:-:S02]  /*49a0*/  ISETP.GT.U32.AND P4, PT, R0, R182, PT ;  /* 0x000000b60000720c */ /* 0x000fc40003f84070 */
[----:B------:R-:W-:Y:S01]  /*49b0*/  IABS R187, R6 ;  /* 0x0000000600bb7213 */ /* 0x000fe20000000000 */
[----:B------:R-:W-:Y:S01]  /*49c0*/  @!P1 IMAD.IADD R184, R184, 0x1, -R0 ;  /* 0x00000001b8b89824 */ /* 0x000fe200078e0a00 */
[-C--:B------:R-:W-:Y:S01]  /*49d0*/  @!P0 IADD3 R183, R183, -R0.reuse, RZ ;  /* 0x80000000b7b78210 */ /* 0x080fe20007ffe0ff */
[----:B------:R-:W-:Y:S01]  /*49e0*/  IMAD.MOV R3, RZ, RZ, -R3 ;  /* 0x000000ffff037224 */ /* 0x000fe200078e0a03 */
[----:B------:R-:W-:Y:S01]  /*49f0*/  @!P6 IADD3 R185, R185, -R0, RZ ;  /* 0x80000000b9b9e210 */ /* 0x000fe20007ffe0ff */
[----:B------:R-:W-:Y:S01]  /*4a00*/  VIADD R61, R252, 0xd2 ;  /* 0x000000d2fc3d7836 */ /* 0x000fe20000000000 */
[C---:B------:R-:W-:Y:S01]  /*4a10*/  ISETP.GT.U32.AND P6, PT, R0.reuse, R184, PT ;  /* 0x000000b80000720c */ /* 0x040fe20003fc4070 */
[C---:B------:R-:W-:Y:S01]  /*4a20*/  IMAD R186, R0.reuse, R3, R5 ;  /* 0x0000000300ba7224 */ /* 0x040fe200078e0205 */
[----:B------:R-:W-:Y:S01]  /*4a30*/  ISETP.GT.U32.AND P1, PT, R0, R183, PT ;  /* 0x000000b70000720c */ /* 0x000fe20003f24070 */
[----:B------:R-:W-:Y:S01]  /*4a40*/  IMAD.HI.U32 R3, R2, R187, RZ ;  /* 0x000000bb02037227 */ /* 0x000fe200078e00ff */
[----:B------:R-:W-:-:S02]  /*4a50*/  ISETP.GE.AND P3, PT, R8, RZ, PT ;  /* 0x000000ff0800720c */ /* 0x000fc40003f66270 */
[----:B------:R-:W-:Y:S01]  /*4a60*/  IADD3 R8, R252, 0x5a, RZ ;  /* 0x0000005afc087810 */ /* 0x000fe20007ffe0ff */
[----:B------:R-:W-:Y:S01]  /*4a70*/  IMAD.MOV R3, RZ, RZ, -R3 ;  /* 0x000000ffff037224 */ /* 0x000fe200078e0a03 */
[----:B------:R-:W-:Y:S01]  /*4a80*/  ISETP.GE.AND P0, PT, R4, RZ, PT ;  /* 0x000000ff0400720c */ /* 0x000fe20003f06270 */
[----:B------:R-:W-:Y:S01]  /*4a90*/  VIADD R5, R252, 0x59 ;  /* 0x00000059fc057836 */ /* 0x000fe20000000000 */
[----:B------:R-:W-:Y:S01]  /*4aa0*/  IABS R189, R8 ;  /* 0x0000000800bd7213 */ /* 0x000fe20000000000 */
[----:B------:R-:W-:Y:S02]  /*4ab0*/  IMAD R187, R0, R3, R187 ;  /* 0x0000000300bb7224 */ /* 0x000fe400078e02bb */
[--C-:B------:R-:W-:Y:S01]  /*4ac0*/  @!P6 IMAD.IADD R184, R184, 0x1, -R0.reuse ;  /* 0x00000001b8b8e824 */ /* 0x100fe200078e0a00 */
[----:B------:R-:W-:Y:S01]  /*4ad0*/  IABS R7, R5 ;  /* 0x0000000500077213 */ /* 0x000fe20000000000 */
[----:B------:R-:W-:Y:S01]  /*4ae0*/  @!P4 IMAD.IADD R182, R182, 0x1, -R0 ;  /* 0x00000001b6b6c824 */ /* 0x000fe200078e0a00 */
[----:B------:R-:W-:Y:S01]  /*4af0*/  ISETP.GT.U32.AND P6, PT, R0, R187, PT ;  /* 0x000000bb0000720c */ /* 0x000fe20003fc4070 */
[----:B------:R-:W-:Y:S01]  /*4b00*/  IMAD.HI.U32 R4, R2, R189, RZ ;  /* 0x000000bd02047227 */ /* 0x000fe200078e00ff */
[----:B------:R-:W-:-:S02]  /*4b10*/  @!P1 IADD3 R183, R183, -R0, RZ ;  /* 0x80000000b7b79210 */ /* 0x000fc40007ffe0ff */
[C---:B------:R-:W-:Y:S01]  /*4b20*/  ISETP.GT.U32.AND P1, PT, R0.reuse, R186, PT ;  /* 0x000000ba0000720c */ /* 0x040fe20003f24070 */
[----:B------:R-:W-:Y:S01]  /*4b30*/  @!P2 IMAD.MOV R182, RZ, RZ, -R182 ;  /* 0x000000ffffb6a224 */ /* 0x000fe200078e0ab6 */
[----:B------:R-:W-:Y:S01]  /*4b40*/  ISETP.GT.U32.AND P2, PT, R0, R185, PT ;  /* 0x000000b90000720c */ /* 0x000fe20003f44070 */
[----:B------:R-:W-:Y:S01]  /*4b50*/  IMAD.HI.U32 R3, R2, R7, RZ ;  /* 0x0000000702037227 */ /* 0x000fe200078e00ff */
[----:B------:R-:W-:Y:S02]  /*4b60*/  ISETP.GE.AND P4, PT, R9, RZ, PT ;  /* 0x000000ff0900720c */ /* 0x000fe40003f86270 */
[----:B------:R-:W-:Y:S01]  /*4b70*/  IABS R9, R10 ;  /* 0x0000000a00097213 */ /* 0x000fe20000000000 */
[----:B------:R-:W-:Y:S01]  /*4b80*/  IMAD.MOV R3, RZ, RZ, -R3 ;  /* 0x000000ffff037224 */ /* 0x000fe200078e0a03 */
[----:B------:R-:W-:Y:S01]  /*4b90*/  @!P3 IADD3 R184, -R184, RZ, RZ ;  /* 0x000000ffb8b8b210 */ /* 0x000fe20007ffe1ff */
[----:B------:R-:W-:Y:S01]  /*4ba0*/  IMAD.MOV R4, RZ, RZ, -R4 ;  /* 0x000000ffff047224 */ /* 0x000fe200078e0a04 */
[----:B------:R-:W-:Y:S01]  /*4bb0*/  @!P6 IADD3 R187, R187, -R0, RZ ;  /* 0x80000000bbbbe210 */ /* 0x000fe20007ffe0ff */
[----:B------:R-:W-:-:S02]  /*4bc0*/  IMAD R188, R0, R3, R7 ;  /* 0x0000000300bc7224 */ /* 0x000fc400078e0207 */
[----:B------:R-:W-:Y:S01]  /*4bd0*/  @!P1 IADD3 R186, R186, -R0, RZ ;  /* 0x80000000baba9210 */ /* 0x000fe20007ffe0ff */
[----:B------:R-:W-:Y:S01]  /*4be0*/  IMAD R189, R0, R4, R189 ;  /* 0x0000000400bd7224 */ /* 0x000fe200078e02bd */
[----:B------:R-:W-:Y:S01]  /*4bf0*/  ISETP.GE.AND P1, PT, R5, RZ, PT ;  /* 0x000000ff0500720c */ /* 0x000fe20003f26270 */
[----:B------:R-:W-:Y:S01]  /*4c00*/  IMAD.HI.U32 R5, R2, R9, RZ ;  /* 0x0000000902057227 */ /* 0x000fe200078e00ff */
[C---:B------:R-:W-:Y:S02]  /*4c10*/  ISETP.GT.U32.AND P6, PT, R0.reuse, R187, PT ;  /* 0x000000bb0000720c */ /* 0x040fe40003fc4070 */
[----:B------:R-:W-:Y:S01]  /*4c20*/  ISETP.GT.U32.AND P3, PT, R0, R188, PT ;  /* 0x000000bc0000720c */ /* 0x000fe20003f64070 */
[----:B------:R-:W-:Y:S01]  /*4c30*/  @!P2 IMAD.IADD R185, R185, 0x1, -R0 ;  /* 0x00000001b9b9a824 */ /* 0x000fe200078e0a00 */
[----:B------:R-:W-:Y:S01]  /*4c40*/  ISETP.GE.AND P2, PT, R6, RZ, PT ;  /* 0x000000ff0600720c */ /* 0x000fe20003f46270 */
[----:B------:R-:W-:Y:S02]  /*4c50*/  IMAD.MOV R5, RZ, RZ, -R5 ;  /* 0x000000ffff057224 */ /* 0x000fe400078e0a05 */
[----:B------:R-:W-:Y:S01]  /*4c60*/  @!P4 IMAD.MOV R185, RZ, RZ, -R185 ;  /* 0x000000ffffb9c224 */ /* 0x000fe200078e0ab9 */
[C---:B------:R-:W-:Y:S01]  /*4c70*/  ISETP.GT.U32.AND P4, PT, R0.reuse, R189, PT ;  /* 0x000000bd0000720c */ /* 0x040fe20003f84070 */
[----:B------:R-:W-:-:S02]  /*4c80*/  IMAD R190, R0, R5, R9 ;  /* 0x0000000500be7224 */ /* 0x000fc400078e0209 */
[----:B------:R-:W-:Y:S02]  /*4c90*/  VIADD R6, R252, 0x5c ;  /* 0x0000005cfc067836 */ /* 0x000fe40000000000 */
[----:B------:R-:W-:Y:S01]  /*4ca0*/  @!P6 IMAD.IADD R187, R187, 0x1, -R0 ;  /* 0x00000001bbbbe824 */ /* 0x000fe200078e0a00 */
[----:B------:R-:W-:Y:S01]  /*4cb0*/  ISETP.GT.U32.AND P6, PT, R0, R190, PT ;  /* 0x000000be0000720c */ /* 0x000fe20003fc4070 */
[----:B------:R-:W-:Y:S01]  /*4cc0*/  VIADD R7, R252, 0x5d ;  /* 0x0000005dfc077836 */ /* 0x000fe20000000000 */
[----:B------:R-:W-:Y:S01]  /*4cd0*/  IABS R191, R6 ;  /* 0x0000000600bf7213 */ /* 0x000fe20000000000 */
[----:B------:R-:W-:Y:S01]  /*4ce0*/  @!P5 IMAD.MOV R183, RZ, RZ, -R183 ;  /* 0x000000ffffb7d224 */ /* 0x000fe200078e0ab7 */
[----:B------:R-:W-:Y:S01]  /*4cf0*/  @!P3 IADD3 R188, R188, -R0, RZ ;  /* 0x80000000bcbcb210 */ /* 0x000fe20007ffe0ff */
[----:B------:R-:W-:Y:S01]  /*4d00*/  VIADD R9, R252, 0x5f ;  /* 0x0000005ffc097836 */ /* 0x000fe20000000000 */
[----:B------:R-:W-:Y:S01]  /*4d10*/  IABS R5, R7 ;  /* 0x0000000700057213 */ /* 0x000fe20000000000 */
[----:B------:R-:W-:Y:S01]  /*4d20*/  IMAD.HI.U32 R3, R2, R191, RZ ;  /* 0x000000bf02037227 */ /* 0x000fe200078e00ff */
[----:B------:R-:W-:-:S02]  /*4d30*/  ISETP.GT.U32.AND P5, PT, R0, R186, PT ;  /* 0x000000ba0000720c */ /* 0x000fc40003fa4070 */
[----:B------:R-:W-:Y:S01]  /*4d40*/  ISETP.GE.AND P3, PT, R10, RZ, PT ;  /* 0x000000ff0a00720c */ /* 0x000fe20003f66270 */
[--C-:B------:R-:W-:Y:S01]  /*4d50*/  @!P4 IMAD.IADD R189, R189, 0x1, -R0.reuse ;  /* 0x00000001bdbdc824 */ /* 0x100fe200078e0a00 */
[----:B------:R-:W-:Y:S01]  /*4d60*/  ISETP.GT.U32.AND P4, PT, R0, R188, PT ;  /* 0x000000bc0000720c */ /* 0x000fe20003f84070 */
[--C-:B------:R-:W-:Y:S01]  /*4d70*/  @!P6 IMAD.IADD R190, R190, 0x1, -R0.reuse ;  /* 0x00000001bebee824 */ /* 0x100fe200078e0a00 */
[----:B------:R-:W-:Y:S01]  /*4d80*/  IADD3 R4, -R3, RZ, RZ ;  /* 0x000000ff03047210 */ /* 0x000fe20007ffe1ff */
[----:B------:R-:W-:Y:S01]  /*4d90*/  IMAD.HI.U32 R3, R2, R5, RZ ;  /* 0x0000000502037227 */ /* 0x000fe200078e00ff */
[----:B------:R-:W-:Y:S02]  /*4da0*/  ISETP.GT.U32.AND P6, PT, R0, R189, PT ;  /* 0x000000bd0000720c */ /* 0x000fe40003fc4070 */
[----:B------:R-:W-:Y:S01]  /*4db0*/  IADD3 R10, R252, 0x60, RZ ;  /* 0x00000060fc0a7810 */ /* 0x000fe20007ffe0ff */
[----:B------:R-:W-:Y:S01]  /*4dc0*/  IMAD R191, R0, R4, R191 ;  /* 0x0000000400bf7224 */ /* 0x000fe200078e02bf */
[----:B------:R-:W-:Y:S01]  /*4dd0*/  IADD3 R3, -R3, RZ, RZ ;  /* 0x000000ff03037210 */ /* 0x000fe20007ffe1ff */
[----:B------:R-:W-:Y:S01]  /*4de0*/  @!P2 IMAD.MOV R187, RZ, RZ, -R187 ;  /* 0x000000ffffbba224 */ /* 0x000fe200078e0abb */
[----:B------:R-:W-:Y:S01]  /*4df0*/  @!P5 IADD3 R186, R186, -R0, RZ ;  /* 0x80000000babad210 */ /* 0x000fe20007ffe0ff */
[----:B------:R-:W-:Y:S01]  /*4e00*/  VIADD R62, R252, 0xd3 ;  /* 0x000000d3fc3e7836 */ /* 0x000fe20000000000 */
[----:B------:R-:W-:Y:S01]  /*4e10*/  ISETP.GE.AND P5, PT, R8, RZ, PT ;  /* 0x000000ff0800720c */ /* 0x000fe20003fa6270 */
[--C-:B------:R-:W-:Y:S01]  /*4e20*/  @!P4 IMAD.IADD R188, R188, 0x1, -R0.reuse ;  /* 0x00000001bcbcc824 */ /* 0x100fe200078e0a00 */
[C---:B------:R-:W-:Y:S01]  /*4e30*/  ISETP.GT.U32.AND P4, PT, R0.reuse, R191, PT ;  /* 0x000000bf0000720c */ /* 0x040fe20003f84070 */
[----:B------:R-:W-:Y:S01]  /*4e40*/  IMAD R192, R0, R3, R5 ;  /* 0x0000000300c07224 */ /* 0x000fe200078e0205 */
[----:B------:R-:W-:Y:S01]  /*4e50*/  IABS R5, R9 ;  /* 0x0000000900057213 */ /* 0x000fe20000000000 */
[----:B------:R-:W-:Y:S01]  /*4e60*/  VIADD R8, R252, 0x5e ;  /* 0x0000005efc087836 */ /* 0x000fe20000000000 */
[----:B------:R-:W-:Y:S01]  /*4e70*/  IABS R195, R10 ;  /* 0x0000000a00c37213 */ /* 0x000fe20000000000 */
[----:B------:R-:W-:Y:S01]  /*4e80*/  @!P6 IMAD.IADD R189, R189, 0x1, -R0 ;  /* 0x00000001bdbde824 */ /* 0x000fe200078e0a00 */
[C---:B------:R-:W-:Y:S01]  /*4e90*/  ISETP.GT.U32.AND P6, PT, R0.reuse, R192, PT ;  /* 0x000000c00000720c */ /* 0x040fe20003fc4070 */
[----:B------:R-:W-:Y:S01]  /*4ea0*/  @!P1 IMAD.MOV R188, RZ, RZ, -R188 ;  /* 0x000000ffffbc9224 */ /* 0x000fe200078e0abc */
[----:B------:R-:W-:Y:S01]  /*4eb0*/  IABS R193, R8 ;  /* 0x0000000800c17213 */ /* 0x000fe20000000000 */
[----:B------:R-:W-:Y:S01]  /*4ec0*/  @!P0 IMAD.MOV R186, RZ, RZ, -R186 ;  /* 0x000000ffffba8224 */ /* 0x000fe200078e0aba */
[----:B------:R-:W-:Y:S01]  /*4ed0*/  ISETP.GT.U32.AND P0, PT, R0, R190, PT ;  /* 0x000000be0000720c */ /* 0x000fe20003f04070 */
[----:B------:R-:W-:Y:S01]  /*4ee0*/  VIADD R65, R252, 0xd6 ;  /* 0x000000d6fc417836 */ /* 0x000fe20000000000 */
[----:B------:R-:W-:Y:S01]  /*4ef0*/  @!P5 IADD3 R189, -R189, RZ, RZ ;  /* 0x000000ffbdbdd210 */ /* 0x000fe20007ffe1ff */
[----:B------:R-:W-:Y:S01]  /*4f00*/  IMAD.HI.U32 R3, R2, R193, RZ ;  /* 0x000000c102037227 */ /* 0x000fe200078e00ff */
[----:B------:R-:W-:-:S03]  /*4f10*/  ISETP.GE.AND P5, PT, R8, RZ, PT ;  /* 0x000000ff0800720c */ /* 0x000fc60003fa6270 */
[----:B------:R-:W-:Y:S01]  /*4f20*/  @!P4 IMAD.IADD R191, R191, 0x1, -R0 ;  /* 0x00000001bfbfc824 */ /* 0x000fe200078e0a00 */
[----:B------:R-:W-:Y:S01]  /*4f30*/  IADD3 R4, -R3, RZ, RZ ;  /* 0x000000ff03047210 */ /* 0x000fe20007ffe1ff */
[----:B------:R-:W-:Y:S01]  /*4f40*/  IMAD.HI.U32 R3, R2, R5, RZ ;  /* 0x0000000502037227 */ /* 0x000fe200078e00ff */
[----:B------:R-:W-:Y:S02]  /*4f50*/  @!P6 IADD3 R192, R192, -R0, RZ ;  /* 0x80000000c0c0e210 */ /* 0x000fe40007ffe0ff */
[C---:B------:R-:W-:Y:S01]  /*4f60*/  ISETP.GT.U32.AND P6, PT, R0.reuse, R191, PT ;  /* 0x000000bf0000720c */ /* 0x040fe20003fc4070 */
[----:B------:R-:W-:Y:S01]  /*4f70*/  IMAD.MOV R194, RZ, RZ, -R3 ;  /* 0x000000ffffc27224 */ /* 0x000fe200078e0a03 */
[C---:B------:R-:W-:Y:S01]  /*4f80*/  ISETP.GT.U32.AND P2, PT, R0.reuse, R192, PT ;  /* 0x000000c00000720c */ /* 0x040fe20003f44070 */
[C---:B------:R-:W-:Y:S01]  /*4f90*/  IMAD R193, R0.reuse, R4, R193 ;  /* 0x0000000400c17224 */ /* 0x040fe200078e02c1 */
[----:B------:R-:W-:Y:S01]  /*4fa0*/  ISETP.GE.AND P4, PT, R7, RZ, PT ;  /* 0x000000ff0700720c */ /* 0x000fe20003f86270 */
[----:B------:R-:W-:-:S02]  /*4fb0*/  IMAD R194, R0, R194, R5 ;  /* 0x000000c200c27224 */ /* 0x000fc400078e0205 */
[----:B------:R-:W-:Y:S01]  /*4fc0*/  IMAD.HI.U32 R3, R2, R195, RZ ;  /* 0x000000c302037227 */ /* 0x000fe200078e00ff */
[----:B------:R-:W-:-:S03]  /*4fd0*/  ISETP.GT.U32.AND P1, PT, R0, R193, PT ;  /* 0x000000c10000720c */ /* 0x000fc60003f24070 */
[----:B------:R-:W-:Y:S01]  /*4fe0*/  VIADD R4, R252, 0x61 ;  /* 0x00000061fc047836 */ /* 0x000fe20000000000 */
[----:B------:R-:W-:Y:S01]  /*4ff0*/  IADD3 R3, -R3, RZ, RZ ;  /* 0x000000ff03037210 */ /* 0x000fe20007ffe1ff */
[--C-:B------:R-:W-:Y:S01]  /*5000*/  @!P6 IMAD.IADD R191, R191, 0x1, -R0.reuse ;  /* 0x00000001bfbfe824 */ /* 0x100fe200078e0a00 */
[----:B------:R-:W-:Y:S01]  /*5010*/  ISETP.GT.U32.AND P6, PT, R0, R194, PT ;  /* 0x000000c20000720c */ /* 0x000fe20003fc4070 */
[--C-:B------:R-:W-:Y:S01]  /*5020*/  @!P0 IMAD.IADD R190, R190, 0x1, -R0.reuse ;  /* 0x00000001bebe8824 */ /* 0x100fe200078e0a00 */
[----:B------:R-:W-:Y:S01]  /*5030*/  IABS R5, R4 ;  /* 0x0000000400057213 */ /* 0x000fe20000000000 */
[----:B------:R-:W-:Y:S01]  /*5040*/  IMAD R195, R0, R3, R195 ;  /* 0x0000000300c37224 */ /* 0x000fe200078e02c3 */
[----:B------:R-:W-:Y:S01]  /*5050*/  ISETP.GE.AND P0, PT, R6, RZ, PT ;  /* 0x000000ff0600720c */ /* 0x000fe20003f06270 */
[----:B------:R-:W-:Y:S01]  /*5060*/  @!P2 IMAD.IADD R192, R192, 0x1, -R0 ;  /* 0x00000001c0c0a824 */ /* 0x000fe200078e0a00 */
[----:B------:R-:W-:Y:S01]  /*5070*/  ISETP.GE.AND P2, PT, R10, RZ, PT ;  /* 0x000000ff0a00720c */ /* 0x000fe20003f46270 */
[----:B------:R-:W-:Y:S01]  /*5080*/  IMAD.HI.U32 R3, R2, R5, RZ ;  /* 0x0000000502037227 */ /* 0x000fe200078e00ff */
[----:B------:R-:W-:-:S02]  /*5090*/  @!P1 IADD3 R193, R193, -R0, RZ ;  /* 0x80000000c1c19210 */ /* 0x000fc40007ffe0ff */
[----:B------:R-:W-:Y:S01]  /*50a0*/  ISETP.GE.AND P1, PT, R4, RZ, PT ;  /* 0x000000ff0400720c */ /* 0x000fe20003f26270 */
[----:B------:R-:W-:Y:S01]  /*50b0*/  @!P4 IMAD.MOV R192, RZ, RZ, -R192 ;  /* 0x000000ffffc0c224 */ /* 0x000fe200078e0ac0 */
[----:B------:R-:W-:Y:S01]  /*50c0*/  IADD3 R3, -R3, RZ, RZ ;  /* 0x000000ff03037210 */ /* 0x000fe20007ffe1ff */
[----:B------:R-:W-:Y:S01]  /*50d0*/  @!P6 IMAD.IADD R194, R194, 0x1, -R0 ;  /* 0x00000001c2c2e824 */ /* 0x000fe200078e0a00 */
[----:B------:R-:W-:Y:S01]  /*50e0*/  ISETP.GT.U32.AND P6, PT, R0, R193, PT ;  /* 0x000000c10000720c */ /* 0x000fe20003fc4070 */
[----:B------:R-:W-:Y:S01]  /*50f0*/  VIADD R6, R252, 0x62 ;  /* 0x00000062fc067836 */ /* 0x000fe20000000000 */
[C---:B------:R-:W-:Y:S01]  /*5100*/  ISETP.GT.U32.AND P4, PT, R0.reuse, R195, PT ;  /* 0x000000c30000720c */ /* 0x040fe20003f84070 */
[----:B------:R-:W-:Y:S01]  /*5110*/  IMAD R196, R0, R3, R5 ;  /* 0x0000000300c47224 */ /* 0x000fe200078e0205 */
[----:B------:R-:W-:Y:S01]  /*5120*/  IADD3 R10, R252, 0x67, RZ ;  /* 0x00000067fc0a7810 */ /* 0x000fe20007ffe0ff */
[----:B------:R-:W-:Y:S01]  /*5130*/  @!P0 IMAD.MOV R191, RZ, RZ, -R191 ;  /* 0x000000ffffbf8224 */ /* 0x000fe200078e0abf */
[----:B------:R-:W-:Y:S01]  /*5140*/  ISETP.GT.U32.AND P0, PT, R0, R194, PT ;  /* 0x000000c20000720c */ /* 0x000fe20003f04070 */
[C---:B------:R-:W-:Y:S01]  /*5150*/  VIADD R8, R252.reuse, 0x63 ;  /* 0x00000063fc087836 */ /* 0x040fe20000000000 */
[----:B------:R-:W-:Y:S01]  /*5160*/  IABS R197, R6 ;  /* 0x0000000600c57213 */ /* 0x000fe20000000000 */
[----:B------:R-:W-:Y:S01]  /*5170*/  @!P3 IMAD.MOV R190, RZ, RZ, -R190 ;  /* 0x000000ffffbeb224 */ /* 0x000fe200078e0abe */
[----:B------:R-:W-:Y:S01]  /*5180*/  ISETP.GE.AND P3, PT, R9, RZ, PT ;  /* 0x000000ff0900720c */ /* 0x000fe20003f66270 */
[C---:B------:R-:W-:Y:S01]  /*5190*/  VIADD R70, R252.reuse, 0xd8 ;  /* 0x000000d8fc467836 */ /* 0x040fe20000000000 */
[----:B------:R-:W-:Y:S01]  /*51a0*/  IADD3 R9, R252, 0x64, RZ ;  /* 0x00000064fc097810 */ /* 0x000fe20007ffe0ff */
[----:B------:R-:W-:Y:S01]  /*51b0*/  @!P6 IMAD.IADD R193, R193, 0x1, -R0 ;  /* 0x00000001c1c1e824 */ /* 0x000fe200078e0a00 */
[----:B------:R-:W-:Y:S01]  /*51c0*/  ISETP.GT.U32.AND P6, PT, R0, R196, PT ;  /* 0x000000c40000720c */ /* 0x000fe20003fc4070 */
[----:B------:R-:W-:Y:S01]  /*51d0*/  IMAD.HI.U32 R3, R2, R197, RZ ;  /* 0x000000c502037227 */ /* 0x000fe200078e00ff */
[----:B------:R-:W-:-:S02]  /*51e0*/  IABS R7, R8 ;  /* 0x0000000800077213 */ /* 0x000fc40000000000 */
[-C--:B------:R-:W-:Y:S01]  /*51f0*/  @!P4 IADD3 R195, R195, -R0.reuse, RZ ;  /* 0x80000000c3c3c210 */ /* 0x080fe20007ffe0ff */
[----:B------:R-:W-:Y:S01]  /*5200*/  IMAD.MOV R5, RZ, RZ, -R3 ;  /* 0x000000ffff057224 */ /* 0x000fe200078e0a03 */
[----:B------:R-:W-:Y:S01]  /*5210*/  IABS R199, R9 ;  /* 0x0000000900c77213 */ /* 0x000fe20000000000 */
[----:B------:R-:W-:Y:S01]  /*5220*/  IMAD.HI.U32 R4, R2, R7, RZ ;  /* 0x0000000702047227 */ /* 0x000fe200078e00ff */
[----:B------:R-:W-:Y:S02]  /*5230*/  @!P5 IADD3 R193, -R193, RZ, RZ ;  /* 0x000000ffc1c1d210 */ /* 0x000fe40007ffe1ff */
[----:B------:R-:W-:Y:S01]  /*5240*/  @!P0 IADD3 R194, R194, -R0, RZ ;  /* 0x80000000c2c28210 */ /* 0x000fe20007ffe0ff */
[----:B------:R-:W-:Y:S01]  /*5250*/  IMAD.HI.U32 R3, R2, R199, RZ ;  /* 0x000000c702037227 */ /* 0x000fe200078e00ff */
[----:B------:R-:W-:Y:S02]  /*5260*/  ISETP.GE.AND P0, PT, R6, RZ, PT ;  /* 0x000000ff0600720c */ /* 0x000fe40003f06270 */
[----:B------:R-:W-:Y:S01]  /*5270*/  ISETP.GE.AND P4, PT, R8, RZ, PT ;  /* 0x000000ff0800720c */ /* 0x000fe20003f86270 */
[----:B------:R-:W-:Y:S01]  /*5280*/  @!P6 IMAD.IADD R196, R196, 0x1, -R0 ;  /* 0x00000001c4c4e824 */ /* 0x000fe200078e0a00 */
[----:B------:R-:W-:Y:S01]  /*5290*/  ISETP.GT.U32.AND P6, PT, R0, R195, PT ;  /* 0x000000c30000720c */ /* 0x000fe20003fc4070 */
[----:B------:R-:W-:-:S02]  /*52a0*/  IMAD.MOV R4, RZ, RZ, -R4 ;  /* 0x000000ffff047224 */ /* 0x000fc400078e0a04 */
[C---:B------:R-:W-:Y:S01]  /*52b0*/  IMAD R197, R0.reuse, R5, R197 ;  /* 0x0000000500c57224 */ /* 0x040fe200078e02c5 */
[C---:B------:R-:W-:Y:S01]  /*52c0*/  ISETP.GT.U32.AND P5, PT, R0.reuse, R196, PT ;  /* 0x000000c40000720c */ /* 0x040fe20003fa4070 */
[----:B------:R-:W-:Y:S02]  /*52d0*/  IMAD.MOV R3, RZ, RZ, -R3 ;  /* 0x000000ffff037224 */ /* 0x000fe400078e0a03 */
[C---:B------:R-:W-:Y:S01]  /*52e0*/  IMAD R198, R0.reuse, R4, R7 ;  /* 0x0000000400c67224 */ /* 0x040fe200078e0207 */
[----:B------:R-:W-:Y:S01]  /*52f0*/  IABS R7, R10 ;  /* 0x0000000a00077213 */ /* 0x000fe20000000000 */
[----:B------:R-:W-:Y:S01]  /*5300*/  @!P3 IMAD.MOV R194, RZ, RZ, -R194 ;  /* 0x000000ffffc2b224 */ /* 0x000fe200078e0ac2 */
[C---:B------:R-:W-:Y:S01]  /*5310*/  ISETP.GT.U32.AND P3, PT, R0.reuse, R197, PT ;  /* 0x000000c50000720c */ /* 0x040fe20003f64070 */
[----:B------:R-:W-:Y:S02]  /*5320*/  IMAD R199, R0, R3, R199 ;  /* 0x0000000300c77224 */ /* 0x000fe400078e02c7 */
[----:B------:R-:W-:Y:S01]  /*5330*/  @!P6 IADD3 R195, R195, -R0, RZ ;  /* 0x80000000c3c3e210 */ /* 0x000fe20007ffe0ff */
[----:B------:R-:W-:Y:S01]  /*5340*/  VIADD R6, R252, 0x65 ;  /* 0x00000065fc067836 */ /* 0x000fe20000000000 */
[----:B------:R-:W-:Y:S01]  /*5350*/  ISETP.GT.U32.AND P6, PT, R0, R198, PT ;  /* 0x000000c60000720c */ /* 0x000fe20003fc4070 */
[----:B------:R-:W-:-:S02]  /*5360*/  VIADD R8, R252, 0x66 ;  /* 0x00000066fc087836 */ /* 0x000fc40000000000 */
[----:B------:R-:W-:Y:S01]  /*5370*/  @!P5 IMAD.IADD R196, R196, 0x1, -R0 ;  /* 0x00000001c4c4d824 */ /* 0x000fe200078e0a00 */
[----:B------:R-:W-:Y:S01]  /*5380*/  ISETP.GT.U32.AND P5, PT, R0, R199, PT ;  /* 0x000000c70000720c */ /* 0x000fe20003fa4070 */
[----:B------:R-:W-:Y:S01]  /*5390*/  @!P2 IMAD.MOV R195, RZ, RZ, -R195 ;  /* 0x000000ffffc3a224 */ /* 0x000fe200078e0ac3 */
[----:B------:R-:W-:Y:S01]  /*53a0*/  IABS R5, R6 ;  /* 0x0000000600057213 */ /* 0x000fe20000000000 */
[----:B------:R-:W-:Y:S01]  /*53b0*/  @!P1 IMAD.MOV R196, RZ, RZ, -R196 ;  /* 0x000000ffffc49224 */ /* 0x000fe200078e0ac4 */
[----:B------:R-:W-:Y:S01]  /*53c0*/  IABS R201, R8 ;  /* 0x0000000800c97213 */ /* 0x000fe20000000000 */
[--C-:B------:R-:W-:Y:S01]  /*53d0*/  @!P3 IMAD.IADD R197, R197, 0x1, -R0.reuse ;  /* 0x00000001c5c5b824 */ /* 0x100fe200078e0a00 */
[----:B------:R-:W-:Y:S01]  /*53e0*/  ISETP.GE.AND P1, PT, R6, RZ, PT ;  /* 0x000000ff0600720c */ /* 0x000fe20003f26270 */
[----:B------:R-:W-:Y:S01]  /*53f0*/  IMAD.HI.U32 R3, R2, R5, RZ ;  /* 0x0000000502037227 */ /* 0x000fe200078e00ff */
[----:B------:R-:W-:Y:S02]  /*5400*/  ISETP.GE.AND P3, PT, R9, RZ, PT ;  /* 0x000000ff0900720c */ /* 0x000fe40003f66270 */
[----:B------:R-:W-:Y:S01]  /*5410*/  IADD3 R9, R252, 0x71, RZ ;  /* 0x00000071fc097810 */ /* 0x000fe20007ffe0ff */
[----:B------:R-:W-:Y:S01]  /*5420*/  @!P6 IMAD.IADD R198, R198, 0x1, -R0 ;  /* 0x00000001c6c6e824 */ /* 0x000fe200078e0a00 */
[----:B------:R-:W-:Y:S01]  /*5430*/  ISETP.GT.U32.AND P6, PT, R0, R197, PT ;  /* 0x000000c50000720c */ /* 0x000fe20003fc4070 */
[----:B------:R-:W-:Y:S01]  /*5440*/  IMAD.HI.U32 R4, R2, R201, RZ ;  /* 0x000000c902047227 */ /* 0x000fe200078e00ff */
[----:B------:R-:W-:-:S02]  /*5450*/  @!P5 IADD3 R199, R199, -R0, RZ ;  /* 0x80000000c7c7d210 */ /* 0x000fc40007ffe0ff */
[----:B------:R-:W-:Y:S01]  /*5460*/  IADD3 R3, -R3, RZ, RZ ;  /* 0x000000ff03037210 */ /* 0x000fe20007ffe1ff */
[----:B------:R-:W-:Y:S01]  /*5470*/  IMAD.MOV R4, RZ, RZ, -R4 ;  /* 0x000000ffff047224 */ /* 0x000fe200078e0a04 */
[----:B------:R-:W-:Y:S01]  /*5480*/  ISETP.GT.U32.AND P5, PT, R0, R198, PT ;  /* 0x000000c60000720c */ /* 0x000fe20003fa4070 */
[----:B------:R-:W-:Y:S01]  /*5490*/  VIADD R6, R252, 0x69 ;  /* 0x00000069fc067836 */ /* 0x000fe20000000000 */
[C---:B------:R-:W-:Y:S01]  /*54a0*/  ISETP.GT.U32.AND P2, PT, R0.reuse, R199, PT ;  /* 0x000000c70000720c */ /* 0x040fe20003f44070 */
[C---:B------:R-:W-:Y:S02]  /*54b0*/  IMAD R200, R0.reuse, R3, R5 ;  /* 0x0000000300c87224 */ /* 0x040fe400078e0205 */
[----:B------:R-:W-:Y:S01]  /*54c0*/  IMAD R201, R0, R4, R201 ;  /* 0x0000000400c97224 */ /* 0x000fe200078e02c9 */
[----:B------:R-:W-:Y:S01]  /*54d0*/  IABS R5, R6 ;  /* 0x0000000600057213 */ /* 0x000fe20000000000 */
[----:B------:R-:W-:Y:S01]  /*54e0*/  IMAD.HI.U32 R4, R2, R203, RZ ;  /* 0x000000cb02047227 */ /* 0x000fe200078e00ff */
[----:B------:R-:W-:-:S02]  /*54f0*/  @!P6 IADD3 R197, R197, -R0, RZ ;  /* 0x80000000c5c5e210 */ /* 0x000fc40007ffe0ff */
[----:B------:R-:W-:Y:S01]  /*5500*/  ISETP.GT.U32.AND P6, PT, R0, R200, PT ;  /* 0x000000c80000720c */ /* 0x000fe20003fc4070 */
[----:B------:R-:W-:Y:S01]  /*5510*/  IMAD.HI.U32 R3, R2, R7, RZ ;  /* 0x0000000702037227 */ /* 0x000fe200078e00ff */
[----:B------:R-:W-:Y:S02]  /*5520*/  IADD3 R4, -R4, RZ, RZ ;  /* 0x000000ff04047210 */ /* 0x000fe40007ffe1ff */
[----:B------:R-:W-:Y:S01]  /*5530*/  @!P0 IADD3 R197, -R197, RZ, RZ ;  /* 0x000000ffc5c58210 */ /* 0x000fe20007ffe1ff */
[----:B------:R-:W-:Y:S01]  /*5540*/  @!P5 IMAD.IADD R198, R198, 0x1, -R0 ;  /* 0x00000001c6c6d824 */ /* 0x000fe200078e0a00 */
[C---:B------:R-:W-:Y:S01]  /*5550*/  ISETP.GT.U32.AND P5, PT, R0.reuse, R201, PT ;  /* 0x000000c90000720c */ /* 0x040fe20003fa4070 */
[----:B------:R-:W-:Y:S01]  /*5560*/  IMAD R203, R0, R4, R203 ;  /* 0x0000000400cb7224 */ /* 0x000fe200078e02cb */
[----:B------:R-:W-:Y:S01]  /*5570*/  IADD3 R4, R252, 0x6a, RZ ;  /* 0x0000006afc047810 */ /* 0x000fe20007ffe0ff */
[----:B------:R-:W-:Y:S02]  /*5580*/  IMAD.MOV R3, RZ, RZ, -R3 ;  /* 0x000000ffff037224 */ /* 0x000fe400078e0a03 */
[----:B------:R-:W-:Y:S01]  /*5590*/  @!P4 IMAD.MOV R198, RZ, RZ, -R198 ;  /* 0x000000ffffc6c224 */ /* 0x000fe200078e0ac6 */
[----:B------:R-:W-:Y:S01]  /*55a0*/  ISETP.GT.U32.AND P4, PT, R0, R203, PT ;  /* 0x000000cb0000720c */ /* 0x000fe20003f84070 */
[----:B------:R-:W-:Y:S01]  /*55b0*/  @!P6 IMAD.IADD R200, R200, 0x1, -R0 ;  /* 0x00000001c8c8e824 */ /* 0x000fe200078e0a00 */
[----:B------:R-:W-:Y:S01]  /*55c0*/  IABS R205, R4 ;  /* 0x0000000400cd7213 */ /* 0x000fe20000000000 */
[----:B------:R-:W-:Y:S01]  /*55d0*/  IMAD R202, R0, R3, R7 ;  /* 0x0000000300ca7224 */ /* 0x000fe200078e0207 */
[----:B------:R-:W-:Y:S01]  /*55e0*/  IADD3 R7, R252, 0x6e, RZ ;  /* 0x0000006efc077810 */ /* 0x000fe20007ffe0ff */
[----:B------:R-:W-:Y:S01]  /*55f0*/  IMAD.HI.U32 R3, R2, R5, RZ ;  /* 0x0000000502037227 */ /* 0x000fe200078e00ff */
[----:B------:R-:W-:-:S02]  /*5600*/  ISETP.GT.U32.AND P0, PT, R0, R200, PT ;  /* 0x000000c80000720c */ /* 0x000fc40003f04070 */
[C---:B------:R-:W-:Y:S01]  /*5610*/  ISETP.GT.U32.AND P6, PT, R0.reuse, R202, PT ;  /* 0x000000ca0000720c */ /* 0x040fe20003fc4070 */
[--C-:B------:R-:W-:Y:S01]  /*5620*/  @!P5 IMAD.IADD R201, R201, 0x1, -R0.reuse ;  /* 0x00000001c9c9d824 */ /* 0x100fe200078e0a00 */
[----:B------:R-:W-:Y:S01]  /*5630*/  IABS R209, R7 ;  /* 0x0000000700d17213 */ /* 0x000fe20000000000 */
[----:B------:R-:W-:Y:S02]  /*5640*/  IMAD.MOV R3, RZ, RZ, -R3 ;  /* 0x000000ffff037224 */ /* 0x000fe400078e0a03 */
[----:B------:R-:W-:Y:S01]  /*5650*/  @!P4 IMAD.IADD R203, R203, 0x1, -R0 ;  /* 0x00000001cbcbc824 */ /* 0x000fe200078e0a00 */
[C---:B------:R-:W-:Y:S01]  /*5660*/  ISETP.GT.U32.AND P5, PT, R0.reuse, R201, PT ;  /* 0x000000c90000720c */ /* 0x040fe20003fa4070 */
[----:B------:R-:W-:Y:S01]  /*5670*/  IMAD R204, R0, R3, R5 ;  /* 0x0000000300cc7224 */ /* 0x000fe200078e0205 */
[----:B------:R-:W-:Y:S01]  /*5680*/  ISETP.GE.AND P4, PT, R6, RZ, PT ;  /* 0x000000ff0600720c */ /* 0x000fe20003f86270 */
[----:B------:R-:W-:-:S04]  /*5690*/  IMAD.HI.U32 R3, R2, R205, RZ ;  /* 0x000000cd02037227 */ /* 0x000fc800078e00ff */
[--C-:B------:R-:W-:Y:S01]  /*56a0*/  @!P0 IMAD.IADD R200, R200, 0x1, -R0.reuse ;  /* 0x00000001c8c88824 */ /* 0x100fe200078e0a00 */
[-C--:B------:R-:W-:Y:S01]  /*56b0*/  @!P6 IADD3 R202, R202, -R0.reuse, RZ ;  /* 0x80000000cacae210 */ /* 0x080fe20007ffe0ff */
[----:B------:R-:W-:Y:S01]  /*56c0*/  IMAD.MOV R3, RZ, RZ, -R3 ;  /* 0x000000ffff037224 */ /* 0x000fe200078e0a03 */
[----:B------:R-:W-:Y:S01]  /*56d0*/  ISETP.GE.AND P0, PT, R11, RZ, PT ;  /* 0x000000ff0b00720c */ /* 0x000fe20003f06270 */
[--C-:B------:R-:W-:Y:S01]  /*56e0*/  @!P2 IMAD.IADD R199, R199, 0x1, -R0.reuse ;  /* 0x00000001c7c7a824 */ /* 0x100fe200078e0a00 */
[----:B------:R-:W-:Y:S01]  /*56f0*/  @!P1 IADD3 R200, -R200, RZ, RZ ;  /* 0x000000ffc8c89210 */ /* 0x000fe20007ffe1ff */
[C---:B------:R-:W-:Y:S01]  /*5700*/  IMAD R205, R0.reuse, R3, R205 ;  /* 0x0000000300cd7224 */ /* 0x040fe200078e02cd */
[----:B------:R-:W-:Y:S01]  /*5710*/  @!P5 IADD3 R201, R201, -R0, RZ ;  /* 0x80000000c9c9d210 */ /* 0x000fe20007ffe0ff */
[----:B------:R-:W-:Y:S01]  /*5720*/  @!P3 IMAD.MOV R199, RZ, RZ, -R199 ;  /* 0x000000ffffc7b224 */ /* 0x000fe200078e0ac7 */
[----:B------:R-:W-:Y:S01]  /*5730*/  ISETP.GT.U32.AND P5, PT, R0, R204, PT ;  /* 0x000000cc0000720c */ /* 0x000fe20003fa4070 */
[----:B------:R-:W-:Y:S01]  /*5740*/  VIADD R3, R252, 0x6b ;  /* 0x0000006bfc037836 */ /* 0x000fe20000000000 */
[----:B------:R-:W-:Y:S01]  /*5750*/  ISETP.GT.U32.AND P1, PT, R0, R203, PT ;  /* 0x000000cb0000720c */ /* 0x000fe20003f24070 */
[----:B------:R-:W-:Y:S01]  /*5760*/  VIADD R6, R252, 0x6d ;  /* 0x0000006dfc067836 */ /* 0x000fe20000000000 */
[----:B------:R-:W-:Y:S01]  /*5770*/  ISETP.GE.AND P2, PT, R8, RZ, PT ;  /* 0x000000ff0800720c */ /* 0x000fe20003f46270 */
[----:B------:R-:W-:Y:S01]  /*5780*/  VIADD R11, R252, 0x80 ;  /* 0x00000080fc0b7836 */ /* 0x000fe20000000000 */
[----:B------:R-:W-:Y:S01]  /*5790*/  ISETP.GT.U32.AND P6, PT, R0, R202, PT ;  /* 0x000000ca0000720c */ /* 0x000fe20003fc4070 */
[----:B------:R-:W-:Y:S01]  /*57a0*/  VIADD R71, R252, 0xd9 ;  /* 0x000000d9fc477836 */ /* 0x000fe20000000000 */
[----:B------:R-:W-:Y:S01]  /*57b0*/  ISETP.GE.AND P3, PT, R10, RZ, PT ;  /* 0x000000ff0a00720c */ /* 0x000fe20003f66270 */
[C---:B------:R-:W-:Y:S01]  /*57c0*/  VIADD R10, R252.reuse, 0x72 ;  /* 0x00000072fc0a7836 */ /* 0x040fe20000000000 */
[----:B------:R-:W-:Y:S01]  /*57d0*/  IABS R5, R3 ;  /* 0x0000000300057213 */ /* 0x000fe20000000000 */
[C---:B------:R-:W-:Y:S01]  /*57e0*/  VIADD R66, R252.reuse, 0xdb ;  /* 0x000000dbfc427836 */ /* 0x040fe20000000000 */
[----:B------:R-:W-:Y:S01]  /*57f0*/  IADD3 R8, R252, 0x70, RZ ;  /* 0x00000070fc087810 */ /* 0x000fe20007ffe0ff */
[--C-:B------:R-:W-:Y:S01]  /*5800*/  @!P5 IMAD.IADD R204, R204, 0x1, -R0.reuse ;  /* 0x00000001ccccd824 */ /* 0x100fe200078e0a00 */
[----:B------:R-:W-:Y:S01]  /*5810*/  IABS R213, R10 ;  /* 0x0000000a00d57213 */ /* 0x000fe20000000000 */
[--C-:B------:R-:W-:Y:S01]  /*5820*/  @!P1 IMAD.IADD R203, R203, 0x1, -R0.reuse ;  /* 0x00000001cbcb9824 */ /* 0x100fe200078e0a00 */
[C---:B------:R-:W-:Y:S01]  /*5830*/  ISETP.GT.U32.AND P1, PT, R0.reuse, R205, PT ;  /* 0x000000cd0000720c */ /* 0x040fe20003f24070 */
[----:B------:R-:W-:Y:S01]  /*5840*/  @!P2 IMAD.MOV R201, RZ, RZ, -R201 ;  /* 0x000000ffffc9a224 */ /* 0x000fe200078e0ac9 */
[----:B------:R-:W-:Y:S01]  /*5850*/  ISETP.GT.U32.AND P5, PT, R0, R204, PT ;  /* 0x000000cc0000720c */ /* 0x000fe20003fa4070 */
[----:B------:R-:W-:Y:S01]  /*5860*/  @!P0 IMAD.MOV R203, RZ, RZ, -R203 ;  /* 0x000000ffffcb8224 */ /* 0x000fe200078e0acb */
[----:B------:R-:W-:Y:S01]  /*5870*/  ISETP.GE.AND P0, PT, R6, RZ, PT ;  /* 0x000000ff0600720c */ /* 0x000fe20003f06270 */
[----:B------:R-:W-:Y:S01]  /*5880*/  @!P6 IMAD.IADD R202, R202, 0x1, -R0 ;  /* 0x00000001cacae824 */ /* 0x000fe200078e0a00 */
[----:B------:R-:W-:Y:S01]  /*5890*/  IABS R6, R6 ;  /* 0x0000000600067213 */ /* 0x000fe20000000000 */
[----:B------:R-:W-:Y:S01]  /*58a0*/  VIADD R78, R252, 0xe4 ;  /* 0x000000e4fc4e7836 */ /* 0x000fe20000000000 */
[----:B------:R-:W-:Y:S01]  /*58b0*/  ISETP.GE.AND P2, PT, R3, RZ, PT ;  /* 0x000000ff0300720c */ /* 0x000fe20003f46270 */
[----:B------:R-:W-:Y:S01]  /*58c0*/  IMAD.HI.U32 R3, R2, R5, RZ ;  /* 0x0000000502037227 */ /* 0x000fe200078e00ff */
[----:B------:R-:W-:-:S02]  /*58d0*/  ISETP.GE.AND P6, PT, R4, RZ, PT ;  /* 0x000000ff0400720c */ /* 0x000fc40003fc6270 */
[----:B------:R-:W-:Y:S01]  /*58e0*/  IADD3 R4, R252, 0x6c, RZ ;  /* 0x0000006cfc047810 */ /* 0x000fe20007ffe0ff */
[----:B------:R-:W-:Y:S01]  /*58f0*/  IMAD.MOV R206, RZ, RZ, -R3 ;  /* 0x000000ffffce7224 */ /* 0x000fe200078e0a03 */
[----:B------:R-:W-:Y:S01]  /*5900*/  @!P1 IADD3 R205, R205, -R0, RZ ;  /* 0x80000000cdcd9210 */ /* 0x000fe20007ffe0ff */
[----:B------:R-:W-:Y:S01]  /*5910*/  @!P5 IMAD.IADD R204, R204, 0x1, -R0 ;  /* 0x00000001ccccd824 */ /* 0x000fe200078e0a00 */
[----:B------:R-:W-:Y:S01]  /*5920*/  ISETP.GE.AND P5, PT, R7, RZ, PT ;  /* 0x000000ff0700720c */ /* 0x000fe20003fa6270 */
[----:B------:R-:W-:Y:S01]  /*5930*/  IMAD.MOV.U32 R7, RZ, RZ, R6 ;  /* 0x000000ffff077224 */ /* 0x000fe200078e0006 */
[C---:B------:R-:W-:Y:S01]  /*5940*/  ISETP.GT.U32.AND P1, PT, R0.reuse, R205, PT ;  /* 0x000000cd0000720c */ /* 0x040fe20003f24070 */
[----:B------:R-:W-:Y:S01]  /*5950*/  IMAD R206, R0, R206, R5 ;  /* 0x000000ce00ce7224 */ /* 0x000fe200078e0205 */
[----:B------:R-:W-:Y:S01]  /*5960*/  @!P3 IADD3 R202, -R202, RZ, RZ ;  /* 0x000000ffcacab210 */ /* 0x000fe20007ffe1ff */
[----:B------:R-:W-:Y:S01]  /*5970*/  @!P4 IMAD.MOV R204, RZ, RZ, -R204 ;  /* 0x000000ffffccc224 */ /* 0x000fe200078e0acc */
[----:B------:R-:W-:Y:S01]  /*5980*/  ISETP.GE.AND P3, PT, R4, RZ, PT ;  /* 0x000000ff0400720c */ /* 0x000fe20003f66270 */
[----:B------:R-:W-:Y:S01]  /*5990*/  VIADD R82, R252, 0xe6 ;  /* 0x000000e6fc527836 */ /* 0x000fe20000000000 */
[----:B------:R-:W-:Y:S01]  /*59a0*/  IABS R207, R4 ;  /* 0x0000000400cf7213 */ /* 0x000fe20000000000 */
[----:B------:R-:W-:Y:S01]  /*59b0*/  IMAD.HI.U32 R4, R2, R7, RZ ;  /* 0x0000000702047227 */ /* 0x000fe200078e00ff */
[----:B------:R-:W-:-:S02]  /*59c0*/  ISETP.GT.U32.AND P4, PT, R0, R206, PT ;  /* 0x000000ce0000720c */ /* 0x000fc40003f84070 */
[----:B------:R-:W-:Y:S01]  /*59d0*/  IABS R211, R8 ;  /* 0x0000000800d37213 */ /* 0x000fe20000000000 */
[----:B------:R-:W-:Y:S01]  /*59e0*/  IMAD.MOV R4, RZ, RZ, -R4 ;  /* 0x000000ffff047224 */ /* 0x000fe200078e0a04 */
[----:B------:R-:W-:Y:S01]  /*59f0*/  IABS R6, R9 ;  /* 0x0000000900067213 */ /* 0x000fe20000000000 */
[----:B------:R-:W-:Y:S01]  /*5a00*/  @!P1 IMAD.IADD R205, R205, 0x1, -R0 ;  /* 0x00000001cdcd9824 */ /* 0x000fe200078e0a00 */
[----:B------:R-:W-:Y:S01]  /*5a10*/  IABS R227, R11 ;  /* 0x0000000b00e37213 */ /* 0x000fe20000000000 */
[----:B------:R-:W-:Y:S01]  /*5a20*/  IMAD R208, R0, R4, R7 ;  /* 0x0000000400d07224 */ /* 0x000fe200078e0207 */
[----:B------:R-:W-:Y:S01]  /*5a30*/  IABS R69, R66 ;  /* 0x0000004200457213 */ /* 0x000fe20000000000 */
[----:B------:R-:W-:-:S04]  /*5a40*/  IMAD.HI.U32 R3, R2, R207, RZ ;  /* 0x000000cf02037227 */ /* 0x000fc800078e00ff */
[----:B------:R-:W-:Y:S01]  /*5a50*/  @!P6 IMAD.MOV R205, RZ, RZ, -R205 ;  /* 0x000000ffffcde224 */ /* 0x000fe200078e0acd */
[----:B------:R-:W-:Y:S01]  /*5a60*/  ISETP.GT.U32.AND P6, PT, R0, R208, PT ;  /* 0x000000d00000720c */ /* 0x000fe20003fc4070 */
[----:B------:R-:W-:Y:S01]  /*5a70*/  @!P4 IMAD.IADD R206, R206, 0x1, -R0 ;  /* 0x00000001cecec824 */ /* 0x000fe200078e0a00 */
[----:B------:R-:W-:Y:S01]  /*5a80*/  IADD3 R5, -R3, RZ, RZ ;  /* 0x000000ff03057210 */ /* 0x000fe20007ffe1ff */
[----:B------:R-:W-:-:S03]  /*5a90*/  IMAD.HI.U32 R3, R2, R209, RZ ;  /* 0x000000d102037227 */ /* 0x000fc600078e00ff */
[C---:B------:R-:W-:Y:S01]  /*5aa0*/  ISETP.GT.U32.AND P4, PT, R0.reuse, R206, PT ;  /* 0x000000ce0000720c */ /* 0x040fe20003f84070 */
[----:B------:R-:W-:Y:S01]  /*5ab0*/  IMAD R207, R0, R5, R207 ;  /* 0x0000000500cf7224 */ /* 0x000fe200078e02cf */
[----:B------:R-:W-:Y:S01]  /*5ac0*/  IADD3 R3, -R3, RZ, RZ ;  /* 0x000000ff03037210 */ /* 0x000fe20007ffe1ff */
[----:B------:R-:W-:Y:S02]  /*5ad0*/  VIADD R7, R252, 0x6f ;  /* 0x0000006ffc077836 */ /* 0x000fe40000000000 */
[----:B------:R-:W-:Y:S01]  /*5ae0*/  IMAD.HI.U32 R4, R2, R211, RZ ;  /* 0x000000d302047227 */ /* 0x000fe200078e00ff */
[----:B------:R-:W-:Y:S02]  /*5af0*/  ISETP.GT.U32.AND P1, PT, R0, R207, PT ;  /* 0x000000cf0000720c */ /* 0x000fe40003f24070 */
[----:B------:R-:W-:Y:S01]  /*5b00*/  @!P6 IADD3 R208, R208, -R0, RZ ;  /* 0x80000000d0d0e210 */ /* 0x000fe20007ffe0ff */
[C---:B------:R-:W-:Y:S01]  /*5b10*/  IMAD R209, R0.reuse, R3, R209 ;  /* 0x0000000300d17224 */ /* 0x040fe200078e02d1 */
[----:B------:R-:W-:Y:S01]  /*5b20*/  IABS R5, R7 ;  /* 0x0000000700057213 */ /* 0x000fe20000000000 */
[----:B------:R-:W-:Y:S01]  /*5b30*/  IMAD.MOV R4, RZ, RZ, -R4 ;  /* 0x000000ffff047224 */ /* 0x000fe200078e0a04 */
[----:B------:R-:W-:Y:S01]  /*5b40*/  ISETP.GT.U32.AND P6, PT, R0, R208, PT ;  /* 0x000000d00000720c */ /* 0x000fe20003fc4070 */
[----:B------:R-:W-:Y:S01]  /*5b50*/  VIADD R80, R252, 0xe9 ;  /* 0x000000e9fc507836 */ /* 0x000fe20000000000 */
[----:B------:R-:W-:Y:S01]  /*5b60*/  @!P4 IADD3 R206, R206, -R0, RZ ;  /* 0x80000000cecec210 */ /* 0x000fe20007ffe0ff */
[C---:B------:R-:W-:Y:S01]  /*5b70*/  IMAD R211, R0.reuse, R4, R211 ;  /* 0x0000000400d37224 */ /* 0x040fe200078e02d3 */
[----:B------:R-:W-:Y:S01]  /*5b80*/  ISETP.GT.U32.AND P4, PT, R0, R209, PT ;  /* 0x000000d10000720c */ /* 0x000fe20003f84070 */
[----:B------:R-:W-:Y:S01]  /*5b90*/  IMAD.HI.U32 R3, R2, R5, RZ ;  /* 0x0000000502037227 */ /* 0x000fe200078e00ff */
[----:B------:R-:W-:-:S02]  /*5ba0*/  @!P2 IADD3 R206, -R206, RZ, RZ ;  /* 0x000000ffcecea210 */ /* 0x000fc40007ffe1ff */
[----:B------:R-:W-:Y:S01]  /*5bb0*/  ISETP.GE.AND P2, PT, R7, RZ, PT ;  /* 0x000000ff0700720c */ /* 0x000fe20003f46270 */
[--C-:B------:R-:W-:Y:S01]  /*5bc0*/  @!P1 IMAD.IADD R207, R207, 0x1, -R0.reuse ;  /* 0x00000001cfcf9824 */ /* 0x100fe200078e0a00 */
[----:B------:R-:W-:Y:S01]  /*5bd0*/  IABS R83, R80 ;  /* 0x0000005000537213 */ /* 0x000fe20000000000 */
[----:B------:R-:W-:Y:S02]  /*5be0*/  IMAD.MOV R3, RZ, RZ, -R3 ;  /* 0x000000ffff037224 */ /* 0x000fe400078e0a03 */
[----:B------:R-:W-:Y:S01]  /*5bf0*/  @!P6 IMAD.IADD R208, R208, 0x1, -R0 ;  /* 0x00000001d0d0e824 */ /* 0x000fe200078e0a00 */
[C---:B------:R-:W-:Y:S01]  /*5c00*/  ISETP.GT.U32.AND P1, PT, R0.reuse, R207, PT ;  /* 0x000000cf0000720c */ /* 0x040fe20003f24070 */
[C---:B------:R-:W-:Y:S01]  /*5c10*/  IMAD R210, R0.reuse, R3, R5 ;  /* 0x0000000300d27224 */ /* 0x040fe200078e0205 */
[----:B------:R-:W-:Y:S01]  /*5c20*/  ISETP.GT.U32.AND P6, PT, R0, R211, PT ;  /* 0x000000d30000720c */ /* 0x000fe20003fc4070 */
[----:B------:R-:W-:Y:S02]  /*5c30*/  IMAD.MOV.U32 R5, RZ, RZ, R6 ;  /* 0x000000ffff057224 */ /* 0x000fe400078e0006 */
[----:B------:R-:W-:-:S02]  /*5c40*/  @!P4 IMAD.IADD R209, R209, 0x1, -R0 ;  /* 0x00000001d1d1c824 */ /* 0x000fc400078e0a00 */
[----:B------:R-:W-:Y:S02]  /*5c50*/  VIADD R6, R252, 0x73 ;  /* 0x00000073fc067836 */ /* 0x000fe40000000000 */
[----:B------:R-:W-:Y:S01]  /*5c60*/  IMAD.HI.U32 R3, R2, R5, RZ ;  /* 0x0000000502037227 */ /* 0x000fe200078e00ff */
[C---:B------:R-:W-:Y:S02]  /*5c70*/  ISETP.GT.U32.AND P4, PT, R0.reuse, R209, PT ;  /* 0x000000d10000720c */ /* 0x040fe40003f84070 */
[----:B------:R-:W-:Y:S01]  /*5c80*/  IABS R7, R6 ;  /* 0x0000000600077213 */ /* 0x000fe20000000000 */
[----:B------:R-:W-:Y:S01]  /*5c90*/  IMAD.MOV R3, RZ, RZ, -R3 ;  /* 0x000000ffff037224 */ /* 0x000fe200078e0a03 */
[----:B------:R-:W-:Y:S01]  /*5ca0*/  @!P1 IADD3 R207, R207, -R0, RZ ;  /* 0x80000000cfcf9210 */ /* 0x000fe20007ffe0ff */
[----:B------:R-:W-:Y:S01]  /*5cb0*/  @!P6 IMAD.IADD R211, R211, 0x1, -R0 ;  /* 0x00000001d3d3e824 */ /* 0x000fe200078e0a00 */
[C---:B------:R-:W-:Y:S01]  /*5cc0*/  ISETP.GT.U32.AND P1, PT, R0.reuse, R210, PT ;  /* 0x000000d20000720c */ /* 0x040fe20003f24070 */
[----:B------:R-:W-:-:S02]  /*5cd0*/  IMAD R212, R0, R3, R5 ;  /* 0x0000000300d47224 */ /* 0x000fc400078e0205 */
[----:B------:R-:W-:Y:S01]  /*5ce0*/  @!P3 IMAD.MOV R207, RZ, RZ, -R207 ;  /* 0x000000ffffcfb224 */ /* 0x000fe200078e0acf */
[----:B------:R-:W-:Y:S01]  /*5cf0*/  ISETP.GT.U32.AND P3, PT, R0, R211, PT ;  /* 0x000000d30000720c */ /* 0x000fe20003f64070 */
[C---:B------:R-:W-:Y:S02]  /*5d00*/  IMAD.HI.U32 R4, R2.reuse, R213, RZ ;  /* 0x000000d502047227 */ /* 0x040fe400078e00ff */
[----:B------:R-:W-:Y:S02]  /*5d10*/  @!P4 IADD3 R209, R209, -R0, RZ ;  /* 0x80000000d1d1c210 */ /* 0x000fe40007ffe0ff */
[----:B------:R-:W-:Y:S01]  /*5d20*/  IMAD.HI.U32 R3, R2, R7, RZ ;  /* 0x0000000702037227 */ /* 0x000fe200078e00ff */
[----:B------:R-:W-:-:S03]  /*5d30*/  ISETP.GT.U32.AND P4, PT, R0, R212, PT ;  /* 0x000000d40000720c */ /* 0x000fc60003f84070 */
[----:B------:R-:W-:Y:S01]  /*5d40*/  IMAD.MOV R4, RZ, RZ, -R4 ;  /* 0x000000ffff047224 */ /* 0x000fe200078e0a04 */
[----:B------:R-:W-:Y:S01]  /*5d50*/  @!P1 IADD3 R210, R210, -R0, RZ ;  /* 0x80000000d2d29210 */ /* 0x000fe20007ffe0ff */
[----:B------:R-:W-:Y:S01]  /*5d60*/  IMAD.MOV R3, RZ, RZ, -R3 ;  /* 0x000000ffff037224 */ /* 0x000fe200078e0a03 */
[----:B------:R-:W-:Y:S01]  /*5d70*/  ISETP.GE.AND P1, PT, R8, RZ, PT ;  /* 0x000000ff0800720c */ /* 0x000fe20003f26270 */
[C---:B------:R-:W-:Y:S01]  /*5d80*/  IMAD R213, R0.reuse, R4, R213 ;  /* 0x0000000400d57224 */ /* 0x040fe200078e02d5 */
[----:B------:R-:W-:Y:S01]  /*5d90*/  @!P3 IADD3 R211, R211, -R0, RZ ;  /* 0x80000000d3d3b210 */ /* 0x000fe20007ffe0ff */
[----:B------:R-:W-:Y:S01]  /*5da0*/  IMAD R214, R0, R3, R7 ;  /* 0x0000000300d67224 */ /* 0x000fe200078e0207 */
[----:B------:R-:W-:Y:S01]  /*5db0*/  IADD3 R8, R252, 0x74, RZ ;  /* 0x00000074fc087810 */ /* 0x000fe20007ffe0ff */
[----:B------:R-:W-:Y:S01]  /*5dc0*/  @!P5 IMAD.MOV R209, RZ, RZ, -R209 ;  /* 0x000000ffffd1d224 */ /* 0x000fe200078e0ad1 */
[C---:B------:R-:W-:Y:S01]  /*5dd0*/  ISETP.GT.U32.AND P5, PT, R0.reuse, R213, PT ;  /* 0x000000d50000720c */ /* 0x040fe20003fa4070 */
[----:B------:R-:W-:Y:S01]  /*5de0*/  @!P0 IMAD.MOV R208, RZ, RZ, -R208 ;  /* 0x000000ffffd08224 */ /* 0x000fe200078e0ad0 */
[----:B------:R-:W-:Y:S01]  /*5df0*/  ISETP.GT.U32.AND P3, PT, R0, R214, PT ;  /* 0x000000d60000720c */ /* 0x000fe20003f64070 */
[----:B------:R-:W-:Y:S01]  /*5e00*/  @!P4 IMAD.IADD R212, R212, 0x1, -R0 ;  /* 0x00000001d4d4c824 */ /* 0x000fe200078e0a00 */
[----:B------:R-:W-:Y:S01]  /*5e10*/  ISETP.GE.AND P0, PT, R9, RZ, PT ;  /* 0x000000ff0900720c */ /* 0x000fe20003f06270 */
[----:B------:R-:W-:Y:S01]  /*5e20*/  VIADD R9, R252, 0x75 ;  /* 0x00000075fc097836 */ /* 0x000fe20000000000 */
[----:B------:R-:W-:Y:S01]  /*5e30*/  ISETP.GT.U32.AND P6, PT, R0, R210, PT ;  /* 0x000000d20000720c */ /* 0x000fe20003fc4070 */
[----:B------:R-:W-:Y:S01]  /*5e40*/  @!P1 IMAD.MOV R211, RZ, RZ, -R211 ;  /* 0x000000ffffd39224 */ /* 0x000fe200078e0ad3 */
[----:B------:R-:W-:Y:S01]  /*5e50*/  IABS R215, R8 ;  /* 0x0000000800d77213 */ /* 0x000fe20000000000 */
[----:B------:R-:W-:Y:S01]  /*5e60*/  IMAD.HI.U32 R84, R2, R83, RZ ;  /* 0x0000005302547227 */ /* 0x000fe200078e00ff */
[----:B------:R-:W-:-:S02]  /*5e70*/  IABS R5, R9 ;  /* 0x0000000900057213 */ /* 0x000fc40000000000 */
[----:B------:R-:W-:Y:S01]  /*5e80*/  ISETP.GE.AND P4, PT, R6, RZ, PT ;  /* 0x000000ff0600720c */ /* 0x000fe20003f86270 */
[----:B------:R-:W-:Y:S01]  /*5e90*/  IMAD.HI.U32 R3, R2, R215, RZ ;  /* 0x000000d702037227 */ /* 0x000fe200078e00ff */
[----:B------:R-:W-:Y:S02]  /*5ea0*/  IADD3 R6, R252, 0x76, RZ ;  /* 0x00000076fc067810 */ /* 0x000fe40007ffe0ff */
[----:B------:R-:W-:Y:S01]  /*5eb0*/  @!P3 IADD3 R214, R214, -R0, RZ ;  /* 0x80000000d6d6b210 */ /* 0x000fe20007ffe0ff */
[----:B------:R-:W-:Y:S01]  /*5ec0*/  @!P5 IMAD.IADD R213, R213, 0x1, -R0 ;  /* 0x00000001d5d5d824 */ /* 0x000fe200078e0a00 */
[C---:B------:R-:W-:Y:S01]  /*5ed0*/  ISETP.GT.U32.AND P5, PT, R0.reuse, R212, PT ;  /* 0x000000d40000720c */ /* 0x040fe20003fa4070 */
[----:B------:R-:W-:Y:S01]  /*5ee0*/  IMAD.MOV R4, RZ, RZ, -R3 ;  /* 0x000000ffff047224 */ /* 0x000fe200078e0a03 */
[----:B------:R-:W-:Y:S01]  /*5ef0*/  ISETP.GT.U32.AND P3, PT, R0, R214, PT ;  /* 0x000000d60000720c */ /* 0x000fe20003f64070 */
[----:B------:R-:W-:Y:S01]  /*5f00*/  IMAD.HI.U32 R3, R2, R5, RZ ;  /* 0x0000000502037227 */ /* 0x000fe200078e00ff */
[----:B------:R-:W-:-:S03]  /*5f10*/  IABS R217, R6 ;  /* 0x0000000600d97213 */ /* 0x000fc60000000000 */
[----:B------:R-:W-:Y:S01]  /*5f20*/  @!P6 IMAD.IADD R210, R210, 0x1, -R0 ;  /* 0x00000001d2d2e824 */ /* 0x000fe200078e0a00 */
[----:B------:R-:W-:Y:S01]  /*5f30*/  IADD3 R3, -R3, RZ, RZ ;  /* 0x000000ff03037210 */ /* 0x000fe20007ffe1ff */
[----:B------:R-:W-:Y:S01]  /*5f40*/  IMAD R215, R0, R4, R215 ;  /* 0x0000000400d77224 */ /* 0x000fe200078e02d7 */
[----:B------:R-:W-:Y:S01]  /*5f50*/  ISETP.GE.AND P6, PT, R10, RZ, PT ;  /* 0x000000ff0a00720c */ /* 0x000fe20003fc6270 */
[----:B------:R-:W-:Y:S01]  /*5f60*/  @!P2 IMAD.MOV R210, RZ, RZ, -R210 ;  /* 0x000000ffffd2a224 */ /* 0x000fe200078e0ad2 */
[----:B------:R-:W-:Y:S01]  /*5f70*/  ISETP.GT.U32.AND P2, PT, R0, R213, PT ;  /* 0x000000d50000720c */ /* 0x000fe20003f44070 */
[----:B------:R-:W-:Y:S02]  /*5f80*/  VIADD R10, R252, 0x77 ;  /* 0x00000077fc0a7836 */ /* 0x000fe40000000000 */
[----:B------:R-:W-:Y:S01]  /*5f90*/  IMAD R216, R0, R3, R5 ;  /* 0x0000000300d87224 */ /* 0x000fe200078e0205 */
[----:B------:R-:W-:Y:S01]  /*5fa0*/  @!P3 IADD3 R214, R214, -R0, RZ ;  /* 0x80000000d6d6b210 */ /* 0x000fe20007ffe0ff */
[----:B------:R-:W-:Y:S01]  /*5fb0*/  @!P5 IMAD.IADD R212, R212, 0x1, -R0 ;  /* 0x00000001d4d4d824 */ /* 0x000fe200078e0a00 */
[----:B------:R-:W-:Y:S01]  /*5fc0*/  ISETP.GT.U32.AND P5, PT, R0, R215, PT ;  /* 0x000000d70000720c */ /* 0x000fe20003fa4070 */
[----:B------:R-:W-:Y:S01]  /*5fd0*/  IMAD.HI.U32 R3, R2, R217, RZ ;  /* 0x000000d902037227 */ /* 0x000fe200078e00ff */
[----:B------:R-:W-:-:S02]  /*5fe0*/  IABS R7, R10 ;  /* 0x0000000a00077213 */ /* 0x000fc40000000000 */
[----:B------:R-:W-:Y:S01]  /*5ff0*/  ISETP.GT.U32.AND P3, PT, R0, R216, PT ;  /* 0x000000d80000720c */ /* 0x000fe20003f64070 */
[----:B------:R-:W-:Y:S02]  /*6000*/  IMAD.MOV R3, RZ, RZ, -R3 ;  /* 0x000000ffff037224 */ /* 0x000fe400078e0a03 */
[----:B------:R-:W-:-:S04]  /*6010*/  IMAD.HI.U32 R4, R2, R7, RZ ;  /* 0x0000000702047227 */ /* 0x000fc800078e00ff */
        /* <DEDUP_REMOVED lines=8> */
[----:B------:R-:W-:Y:S01]  /*60a0*/  IMAD R218, R0, R4, R7 ;  /* 0x0000000400da7224 */ /* 0x000fe200078e0207 */
[----:B------:R-:W-:Y:S01]  /*60b0*/  @!P3 IADD3 R216, R216, -R0, RZ ;  /* 0x80000000d8d8b210 */ /* 0x000fe20007ffe0ff */
[C---:B------:R-:W-:Y:S01]  /*60c0*/  IMAD R217, R0.reuse, R3, R217 ;  /* 0x0000000300d97224 */ /* 0x040fe200078e02d9 */
[----:B------:R-:W-:Y:S01]  /*60d0*/  ISETP.GT.U32.AND P3, PT, R0, R215, PT ;  /* 0x000000d70000720c */ /* 0x000fe20003f64070 */
[----:B------:R-:W-:Y:S01]  /*60e0*/  IMAD.HI.U32 R3, R2, R219, RZ ;  /* 0x000000db02037227 */ /* 0x000fe200078e00ff */
[----:B------:R-:W-:-:S02]  /*60f0*/  IABS R5, R9 ;  /* 0x0000000900057213 */ /* 0x000fc40000000000 */
[----:B------:R-:W-:Y:S01]  /*6100*/  ISETP.GT.U32.AND P1, PT, R0, R216, PT ;  /* 0x000000d80000720c */ /* 0x000fe20003f24070 */
[----:B------:R-:W-:Y:S01]  /*6110*/  @!P4 IMAD.MOV R214, RZ, RZ, -R214 ;  /* 0x000000ffffd6c224 */ /* 0x000fe200078e0ad6 */
[----:B------:R-:W-:Y:S01]  /*6120*/  @!P6 IADD3 R213, -R213, RZ, RZ ;  /* 0x000000ffd5d5e210 */ /* 0x000fe20007ffe1ff */
[----:B------:R-:W-:Y:S01]  /*6130*/  IMAD.HI.U32 R4, R2, R5, RZ ;  /* 0x0000000502047227 */ /* 0x000fe200078e00ff */
[----:B------:R-:W-:Y:S02]  /*6140*/  ISETP.GT.U32.AND P6, PT, R0, R218, PT ;  /* 0x000000da0000720c */ /* 0x000fe40003fc4070 */
[----:B------:R-:W-:Y:S01]  /*6150*/  IADD3 R3, -R3, RZ, RZ ;  /* 0x000000ff03037210 */ /* 0x000fe20007ffe1ff */
[----:B------:R-:W-:Y:S01]  /*6160*/  IMAD.MOV R4, RZ, RZ, -R4 ;  /* 0x000000ffff047224 */ /* 0x000fe200078e0a04 */
[----:B------:R-:W-:Y:S01]  /*6170*/  ISETP.GE.AND P4, PT, R6, RZ, PT ;  /* 0x000000ff0600720c */ /* 0x000fe20003f86270 */
[--C-:B------:R-:W-:Y:S01]  /*6180*/  @!P3 IMAD.IADD R215, R215, 0x1, -R0.reuse ;  /* 0x00000001d7d7b824 */ /* 0x100fe200078e0a00 */
[----:B------:R-:W-:Y:S01]  /*6190*/  IADD3 R6, R252, 0x7b, RZ ;  /* 0x0000007bfc067810 */ /* 0x000fe20007ffe0ff */
[----:B------:R-:W-:Y:S01]  /*61a0*/  IMAD R219, R0, R3, R219 ;  /* 0x0000000300db7224 */ /* 0x000fe200078e02db */
[----:B------:R-:W-:Y:S01]  /*61b0*/  ISETP.GE.AND P3, PT, R10, RZ, PT ;  /* 0x000000ff0a00720c */ /* 0x000fe20003f66270 */
[--C-:B------:R-:W-:Y:S01]  /*61c0*/  @!P1 IMAD.IADD R216, R216, 0x1, -R0.reuse ;  /* 0x00000001d8d89824 */ /* 0x100fe200078e0a00 */
[----:B------:R-:W-:Y:S01]  /*61d0*/  ISETP.GE.AND P1, PT, R8, RZ, PT ;  /* 0x000000ff0800720c */ /* 0x000fe20003f26270 */
[----:B------:R-:W-:Y:S01]  /*61e0*/  IMAD R220, R0, R4, R5 ;  /* 0x0000000400dc7224 */ /* 0x000fe200078e0205 */
[----:B------:R-:W-:Y:S01]  /*61f0*/  IABS R5, R6 ;  /* 0x0000000600057213 */ /* 0x000fe20000000000 */
[----:B------:R-:W-:-:S02]  /*6200*/  @!P6 IMAD.IADD R218, R218, 0x1, -R0 ;  /* 0x00000001dadae824 */ /* 0x000fc400078e0a00 */
[----:B------:R-:W-:Y:S01]  /*6210*/  @!P2 IMAD.MOV R215, RZ, RZ, -R215 ;  /* 0x000000ffffd7a224 */ /* 0x000fe200078e0ad7 */
[C---:B------:R-:W-:Y:S01]  /*6220*/  ISETP.GT.U32.AND P2, PT, R0.reuse, R219, PT ;  /* 0x000000db0000720c */ /* 0x040fe20003f44070 */
[----:B------:R-:W-:Y:S01]  /*6230*/  @!P5 IMAD.MOV R216, RZ, RZ, -R216 ;  /* 0x000000ffffd8d224 */ /* 0x000fe200078e0ad8 */
[----:B------:R-:W-:Y:S01]  /*6240*/  ISETP.GT.U32.AND P5, PT, R0, R220, PT ;  /* 0x000000dc0000720c */ /* 0x000fe20003fa4070 */
[----:B------:R-:W-:Y:S01]  /*6250*/  VIADD R4, R252, 0x7a ;  /* 0x0000007afc047836 */ /* 0x000fe20000000000 */
[C---:B------:R-:W-:Y:S01]  /*6260*/  ISETP.GT.U32.AND P6, PT, R0.reuse, R218, PT ;  /* 0x000000da0000720c */ /* 0x040fe20003fc4070 */
[----:B------:R-:W-:Y:S01]  /*6270*/  @!P0 IMAD.MOV R212, RZ, RZ, -R212 ;  /* 0x000000ffffd48224 */ /* 0x000fe200078e0ad4 */
[----:B------:R-:W-:Y:S01]  /*6280*/  ISETP.GT.U32.AND P0, PT, R0, R217, PT ;  /* 0x000000d90000720c */ /* 0x000fe20003f04070 */
[C---:B------:R-:W-:Y:S01]  /*6290*/  VIADD R7, R252.reuse, 0x7c ;  /* 0x0000007cfc077836 */ /* 0x040fe20000000000 */
[----:B------:R-:W-:Y:S01]  /*62a0*/  IABS R221, R4 ;  /* 0x0000000400dd7213 */ /* 0x000fe20000000000 */
[----:B------:R-:W-:-:S02]  /*62b0*/  VIADD R8, R252, 0x7d ;  /* 0x0000007dfc087836 */ /* 0x000fc40000000000 */
[----:B------:R-:W-:Y:S01]  /*62c0*/  VIADD R10, R252, 0x7f ;  /* 0x0000007ffc0a7836 */ /* 0x000fe20000000000 */
[----:B------:R-:W-:Y:S01]  /*62d0*/  IABS R223, R7 ;  /* 0x0000000700df7213 */ /* 0x000fe20000000000 */
[----:B------:R-:W-:Y:S01]  /*62e0*/  IMAD.HI.U32 R3, R2, R221, RZ ;  /* 0x000000dd02037227 */ /* 0x000fe200078e00ff */
[----:B------:R-:W-:-:S03]  /*62f0*/  @!P2 IADD3 R219, R219, -R0, RZ ;  /* 0x80000000dbdba210 */ /* 0x000fc60007ffe0ff */
[--C-:B------:R-:W-:Y:S01]  /*6300*/  @!P5 IMAD.IADD R220, R220, 0x1, -R0.reuse ;  /* 0x00000001dcdcd824 */ /* 0x100fe200078e0a00 */
[----:B------:R-:W-:Y:S01]  /*6310*/  ISETP.GT.U32.AND P2, PT, R0, R219, PT ;  /* 0x000000db0000720c */ /* 0x000fe20003f44070 */
[----:B------:R-:W-:Y:S01]  /*6320*/  @!P6 IMAD.IADD R218, R218, 0x1, -R0 ;  /* 0x00000001dadae824 */ /* 0x000fe200078e0a00 */
[----:B------:R-:W-:Y:S01]  /*6330*/  ISETP.GE.AND P6, PT, R4, RZ, PT ;  /* 0x000000ff0400720c */ /* 0x000fe20003fc6270 */
[----:B------:R-:W-:Y:S01]  /*6340*/  IMAD.HI.U32 R4, R2, R5, RZ ;  /* 0x0000000502047227 */ /* 0x000fe200078e00ff */
[----:B------:R-:W-:Y:S02]  /*6350*/  ISETP.GT.U32.AND P5, PT, R0, R220, PT ;  /* 0x000000dc0000720c */ /* 0x000fe40003fa4070 */
[----:B------:R-:W-:Y:S01]  /*6360*/  @!P0 IADD3 R217, R217, -R0, RZ ;  /* 0x80000000d9d98210 */ /* 0x000fe20007ffe0ff */
[----:B------:R-:W-:Y:S01]  /*6370*/  IMAD.MOV R3, RZ, RZ, -R3 ;  /* 0x000000ffff037224 */ /* 0x000fe200078e0a03 */
[----:B------:R-:W-:Y:S01]  /*6380*/  IADD3 R4, -R4, RZ, RZ ;  /* 0x000000ff04047210 */ /* 0x000fe20007ffe1ff */
[----:B------:R-:W-:Y:S01]  /*6390*/  @!P3 IMAD.MOV R218, RZ, RZ, -R218 ;  /* 0x000000ffffdab224 */ /* 0x000fe200078e0ada */
[C---:B------:R-:W-:Y:S01]  /*63a0*/  ISETP.GT.U32.AND P0, PT, R0.reuse, R217, PT ;  /* 0x000000d90000720c */ /* 0x040fe20003f04070 */
[C---:B------:R-:W-:Y:S01]  /*63b0*/  IMAD R221, R0.reuse, R3, R221 ;  /* 0x0000000300dd7224 */ /* 0x040fe200078e02dd */
[----:B------:R-:W-:Y:S01]  /*63c0*/  ISETP.GE.AND P3, PT, R7, RZ, PT ;  /* 0x000000ff0700720c */ /* 0x000fe20003f66270 */
[C---:B------:R-:W-:Y:S01]  /*63d0*/  IMAD R222, R0.reuse, R4, R5 ;  /* 0x0000000400de7224 */ /* 0x040fe200078e0205 */
[----:B------:R-:W-:Y:S01]  /*63e0*/  IABS R5, R8 ;  /* 0x0000000800057213 */ /* 0x000fe20000000000 */
[--C-:B------:R-:W-:Y:S01]  /*63f0*/  @!P2 IMAD.IADD R219, R219, 0x1, -R0.reuse ;  /* 0x00000001dbdba824 */ /* 0x100fe200078e0a00 */
[----:B------:R-:W-:Y:S01]  /*6400*/  ISETP.GT.U32.AND P2, PT, R0, R221, PT ;  /* 0x000000dd0000720c */ /* 0x000fe20003f44070 */
[----:B------:R-:W-:Y:S01]  /*6410*/  @!P5 IMAD.IADD R220, R220, 0x1, -R0 ;  /* 0x00000001dcdcd824 */ /* 0x000fe200078e0a00 */
[----:B------:R-:W-:Y:S01]  /*6420*/  ISETP.GT.U32.AND P5, PT, R0, R222, PT ;  /* 0x000000de0000720c */ /* 0x000fe20003fa4070 */
[----:B------:R-:W-:-:S04]  /*6430*/  IMAD.HI.U32 R3, R2, R223, RZ ;  /* 0x000000df02037227 */ /* 0x000fc800078e00ff */
[-C--:B------:R-:W-:Y:S01]  /*6440*/  @!P0 IADD3 R217, R217, -R0.reuse, RZ ;  /* 0x80000000d9d98210 */ /* 0x080fe20007ffe0ff */
[----:B------:R-:W-:Y:S01]  /*6450*/  @!P1 IMAD.MOV R219, RZ, RZ, -R219 ;  /* 0x000000ffffdb9224 */ /* 0x000fe200078e0adb */
[----:B------:R-:W-:Y:S01]  /*6460*/  ISETP.GE.AND P0, PT, R9, RZ, PT ;  /* 0x000000ff0900720c */ /* 0x000fe20003f06270 */
[----:B------:R-:W-:Y:S01]  /*6470*/  IMAD.MOV R84, RZ, RZ, -R84 ;  /* 0x000000ffff547224 */ /* 0x000fe200078e0a54 */
[C---:B------:R-:W-:Y:S01]  /*6480*/  IADD3 R9, R252.reuse, 0x7e, RZ ;  /* 0x0000007efc097810 */ /* 0x040fe20007ffe0ff */
[----:B------:R-:W-:Y:S01]  /*6490*/  @!P4 IMAD.MOV R217, RZ, RZ, -R217 ;  /* 0x000000ffffd9c224 */ /* 0x000fe200078e0ad9 */
[-C--:B------:R-:W-:Y:S01]  /*64a0*/  @!P2 IADD3 R221, R221, -R0.reuse, RZ ;  /* 0x80000000dddda210 */ /* 0x080fe20007ffe0ff */
[C---:B------:R-:W-:Y:S01]  /*64b0*/  VIADD R93, R252.reuse, 0xf4 ;  /* 0x000000f4fc5d7836 */ /* 0x040fe20000000000 */
[----:B------:R-:W-:Y:S01]  /*64c0*/  IADD3 R3, -R3, RZ, RZ ;  /* 0x000000ff03037210 */ /* 0x000fe20007ffe1ff */
[----:B------:R-:W-:Y:S01]  /*64d0*/  VIADD R91, R252, 0xf6 ;  /* 0x000000f6fc5b7836 */ /* 0x000fe20000000000 */
[----:B------:R-:W-:Y:S01]  /*64e0*/  @!P5 IADD3 R222, R222, -R0, RZ ;  /* 0x80000000deded210 */ /* 0x000fe20007ffe0ff */
[----:B------:R-:W-:Y:S01]  /*64f0*/  VIADD R111, R252, 0xf7 ;  /* 0x000000f7fc6f7836 */ /* 0x000fe20000000000 */
[C---:B------:R-:W-:Y:S01]  /*6500*/  ISETP.GT.U32.AND P5, PT, R0.reuse, R221, PT ;  /* 0x000000dd0000720c */ /* 0x040fe20003fa4070 */
[----:B------:R-:W-:Y:S01]  /*6510*/  IMAD R223, R0, R3, R223 ;  /* 0x0000000300df7224 */ /* 0x000fe200078e02df */
[----:B------:R-:W-:Y:S01]  /*6520*/  IABS R225, R9 ;  /* 0x0000000900e17213 */ /* 0x000fe20000000000 */
[----:B------:R-:W-:Y:S01]  /*6530*/  IMAD.HI.U32 R3, R2, R5, RZ ;  /* 0x0000000502037227 */ /* 0x000fe200078e00ff */
[----:B------:R-:W-:-:S02]  /*6540*/  ISETP.GE.AND P4, PT, R6, RZ, PT ;  /* 0x000000ff0600720c */ /* 0x000fc40003f86270 */
[----:B------:R-:W-:Y:S01]  /*6550*/  IABS R6, R10 ;  /* 0x0000000a00067213 */ /* 0x000fe20000000000 */
[----:B------:R-:W-:Y:S01]  /*6560*/  IMAD.HI.U32 R4, R2, R225, RZ ;  /* 0x000000e102047227 */ /* 0x000fe200078e00ff */
[C---:B------:R-:W-:Y:S02]  /*6570*/  ISETP.GT.U32.AND P2, PT, R0.reuse, R223, PT ;  /* 0x000000df0000720c */ /* 0x040fe40003f44070 */
[----:B------:R-:W-:Y:S01]  /*6580*/  ISETP.GT.U32.AND P1, PT, R0, R222, PT ;  /* 0x000000de0000720c */ /* 0x000fe20003f24070 */
[----:B------:R-:W-:Y:S01]  /*6590*/  IMAD.MOV R3, RZ, RZ, -R3 ;  /* 0x000000ffff037224 */ /* 0x000fe200078e0a03 */
[----:B------:R-:W-:Y:S01]  /*65a0*/  @!P0 IADD3 R220, -R220, RZ, RZ ;  /* 0x000000ffdcdc8210 */ /* 0x000fe20007ffe1ff */
[----:B------:R-:W-:Y:S01]  /*65b0*/  IMAD.MOV R4, RZ, RZ, -R4 ;  /* 0x000000ffff047224 */ /* 0x000fe200078e0a04 */
[----:B------:R-:W-:Y:S01]  /*65c0*/  ISETP.GE.AND P0, PT, R8, RZ, PT ;  /* 0x000000ff0800720c */ /* 0x000fe20003f06270 */
[----:B------:R-:W-:Y:S01]  /*65d0*/  IMAD R224, R0, R3, R5 ;  /* 0x0000000300e07224 */ /* 0x000fe200078e0205 */
[----:B------:R-:W-:Y:S01]  /*65e0*/  IABS R91, R91 ;  /* 0x0000005b005b7213 */ /* 0x000fe20000000000 */
[----:B------:R-:W-:-:S02]  /*65f0*/  @!P5 IMAD.IADD R221, R221, 0x1, -R0 ;  /* 0x00000001ddddd824 */ /* 0x000fc400078e0a00 */
[C---:B------:R-:W-:Y:S01]  /*6600*/  IMAD R225, R0.reuse, R4, R225 ;  /* 0x0000000400e17224 */ /* 0x040fe200078e02e1 */
[----:B------:R-:W-:Y:S01]  /*6610*/  ISETP.GT.U32.AND P5, PT, R0, R224, PT ;  /* 0x000000e00000720c */ /* 0x000fe20003fa4070 */
[----:B------:R-:W-:Y:S01]  /*6620*/  IMAD.MOV.U32 R5, RZ, RZ, R6 ;  /* 0x000000ffff057224 */ /* 0x000fe200078e0006 */
[----:B------:R-:W-:Y:S01]  /*6630*/  @!P6 IADD3 R221, -R221, RZ, RZ ;  /* 0x000000ffdddde210 */ /* 0x000fe20007ffe1ff */
[----:B------:R-:W-:Y:S01]  /*6640*/  IMAD.HI.U32 R4, R2, R227, RZ ;  /* 0x000000e302047227 */ /* 0x000fe200078e00ff */
[----:B------:R-:W-:Y:S02]  /*6650*/  ISETP.GT.U32.AND P6, PT, R0, R225, PT ;  /* 0x000000e10000720c */ /* 0x000fe40003fc4070 */
[----:B------:R-:W-:Y:S01]  /*6660*/  @!P2 IADD3 R223, R223, -R0, RZ ;  /* 0x80000000dfdfa210 */ /* 0x000fe20007ffe0ff */
[----:B------:R-:W-:-:S03]  /*6670*/  IMAD.HI.U32 R3, R2, R5, RZ ;  /* 0x0000000502037227 */ /* 0x000fc600078e00ff */
[----:B------:R-:W-:Y:S01]  /*6680*/  ISETP.GT.U32.AND P2, PT, R0, R223, PT ;  /* 0x000000df0000720c */ /* 0x000fe20003f44070 */
[----:B------:R-:W-:Y:S02]  /*6690*/  IMAD.MOV R3, RZ, RZ, -R3 ;  /* 0x000000ffff037224 */ /* 0x000fe400078e0a03 */
[----:B------:R-:W-:Y:S01]  /*66a0*/  @!P5 IADD3 R224, R224, -R0, RZ ;  /* 0x80000000e0e0d210 */ /* 0x000fe20007ffe0ff */
[----:B------:R-:W-:Y:S02]  /*66b0*/  IMAD.MOV R4, RZ, RZ, -R4 ;  /* 0x000000ffff047224 */ /* 0x000fe400078e0a04 */
[C---:B------:R-:W-:Y:S02]  /*66c0*/  IMAD R226, R0.reuse, R3, R5 ;  /* 0x0000000300e27224 */ /* 0x040fe400078e0205 */
[----:B------:R-:W-:Y:S01]  /*66d0*/  @!P6 IMAD.IADD R225, R225, 0x1, -R0 ;  /* 0x00000001e1e1e824 */ /* 0x000fe200078e0a00 */
[----:B------:R-:W-:Y:S01]  /*66e0*/  ISETP.GT.U32.AND P6, PT, R0, R224, PT ;  /* 0x000000e00000720c */ /* 0x000fe20003fc4070 */
[----:B------:R-:W-:Y:S01]  /*66f0*/  VIADD R6, R252, 0x81 ;  /* 0x00000081fc067836 */ /* 0x000fe20000000000 */
[C---:B------:R-:W-:Y:S01]  /*6700*/  ISETP.GT.U32.AND P5, PT, R0.reuse, R226, PT ;  /* 0x000000e20000720c */ /* 0x040fe20003fa4070 */
[----:B------:R-:W-:-:S02]  /*6710*/  IMAD R227, R0, R4, R227 ;  /* 0x0000000400e37224 */ /* 0x000fc400078e02e3 */
[--C-:B------:R-:W-:Y:S01]  /*6720*/  @!P1 IMAD.IADD R222, R222, 0x1, -R0.reuse ;  /* 0x00000001dede9824 */ /* 0x100fe200078e0a00 */
[----:B------:R-:W-:Y:S01]  /*6730*/  IABS R5, R6 ;  /* 0x0000000600057213 */ /* 0x000fe20000000000 */
[--C-:B------:R-:W-:Y:S01]  /*6740*/  @!P2 IMAD.IADD R223, R223, 0x1, -R0.reuse ;  /* 0x00000001dfdfa824 */ /* 0x100fe200078e0a00 */
[----:B------:R-:W-:Y:S01]  /*6750*/  ISETP.GE.AND P1, PT, R9, RZ, PT ;  /* 0x000000ff0900720c */ /* 0x000fe20003f26270 */
[----:B------:R-:W-:Y:S01]  /*6760*/  VIADD R8, R252, 0x82 ;  /* 0x00000082fc087836 */ /* 0x000fe20000000000 */
[----:B------:R-:W-:Y:S01]  /*6770*/  ISETP.GE.AND P2, PT, R10, RZ, PT ;  /* 0x000000ff0a00720c */ /* 0x000fe20003f46270 */
[----:B------:R-:W-:Y:S01]  /*6780*/  IMAD.HI.U32 R3, R2, R5, RZ ;  /* 0x0000000502037227 */ /* 0x000fe200078e00ff */
[----:B------:R-:W-:Y:S02]  /*6790*/  IADD3 R9, R252, 0x83, RZ ;  /* 0x00000083fc097810 */ /* 0x000fe40007ffe0ff */
[----:B------:R-:W-:Y:S01]  /*67a0*/  @!P6 IADD3 R224, R224, -R0, RZ ;  /* 0x80000000e0e0e210 */ /* 0x000fe20007ffe0ff */
[----:B------:R-:W-:Y:S01]  /*67b0*/  @!P5 IMAD.IADD R226, R226, 0x1, -R0 ;  /* 0x00000001e2e2d824 */ /* 0x000fe200078e0a00 */
[----:B------:R-:W-:Y:S01]  /*67c0*/  ISETP.GT.U32.AND P6, PT, R0, R227, PT ;  /* 0x000000e30000720c */ /* 0x000fe20003fc4070 */
[----:B------:R-:W-:Y:S01]  /*67d0*/  IMAD.MOV R3, RZ, RZ, -R3 ;  /* 0x000000ffff037224 */ /* 0x000fe200078e0a03 */
[----:B------:R-:W-:Y:S01]  /*67e0*/  IADD3 R10, R252, 0x84, RZ ;  /* 0x00000084fc0a7810 */ /* 0x000fe20007ffe0ff */
[----:B------:R-:W-:Y:S01]  /*67f0*/  @!P4 IMAD.MOV R222, RZ, RZ, -R222 ;  /* 0x000000ffffdec224 */ /* 0x000fe200078e0ade */
[C---:B------:R-:W-:Y:S01]  /*6800*/  ISETP.GT.U32.AND P5, PT, R0.reuse, R226, PT ;  /* 0x000000e20000720c */ /* 0x040fe20003fa4070 */
[C---:B------:R-:W-:Y:S01]  /*6810*/  IMAD R228, R0.reuse, R3, R5 ;  /* 0x0000000300e47224 */ /* 0x040fe200078e0205 */
[----:B------:R-:W-:Y:S01]  /*6820*/  ISETP.GT.U32.AND P4, PT, R0, R225, PT ;  /* 0x000000e10000720c */ /* 0x000fe20003f84070 */
[----:B------:R-:W-:Y:S01]  /*6830*/  @!P3 IMAD.MOV R223, RZ, RZ, -R223 ;  /* 0x000000ffffdfb224 */ /* 0x000fe200078e0adf */
[----:B------:R-:W-:Y:S01]  /*6840*/  IABS R7, R9 ;  /* 0x0000000900077213 */ /* 0x000fe20000000000 */
[----:B------:R-:W-:Y:S01]  /*6850*/  @!P0 IMAD.MOV R224, RZ, RZ, -R224 ;  /* 0x000000ffffe08224 */ /* 0x000fe200078e0ae0 */
[----:B------:R-:W-:Y:S01]  /*6860*/  IABS R231, R10 ;  /* 0x0000000a00e77213 */ /* 0x000fe20000000000 */
[----:B------:R-:W-:Y:S01]  /*6870*/  IMAD.HI.U32 R236, R2, R91, RZ ;  /* 0x0000005b02ec7227 */ /* 0x000fe200078e00ff */
[----:B------:R-:W-:-:S02]  /*6880*/  IABS R229, R8 ;  /* 0x0000000800e57213 */ /* 0x000fc40000000000 */
[----:B------:R-:W-:Y:S01]  /*6890*/  @!P6 IADD3 R227, R227, -R0, RZ ;  /* 0x80000000e3e3e210 */ /* 0x000fe20007ffe0ff */
[----:B------:R-:W-:Y:S01]  /*68a0*/  IMAD.HI.U32 R4, R2, R7, RZ ;  /* 0x0000000702047227 */ /* 0x000fe200078e00ff */
[----:B------:R-:W-:Y:S02]  /*68b0*/  ISETP.GE.AND P6, PT, R6, RZ, PT ;  /* 0x000000ff0600720c */ /* 0x000fe40003fc6270 */
[----:B------:R-:W-:Y:S01]  /*68c0*/  ISETP.GT.U32.AND P3, PT, R0, R227, PT ;  /* 0x000000e30000720c */ /* 0x000fe20003f64070 */
[----:B------:R-:W-:Y:S01]  /*68d0*/  @!P5 IMAD.IADD R226, R226, 0x1, -R0 ;  /* 0x00000001e2e2d824 */ /* 0x000fe200078e0a00 */
[----:B------:R-:W-:Y:S01]  /*68e0*/  ISETP.GT.U32.AND P5, PT, R0, R228, PT ;  /* 0x000000e40000720c */ /* 0x000fe20003fa4070 */
[----:B------:R-:W-:-:S04]  /*68f0*/  IMAD.HI.U32 R5, R2, R231, RZ ;  /* 0x000000e702057227 */ /* 0x000fc800078e00ff */
[----:B------:R-:W-:-:S04]  /*6900*/  IMAD.HI.U32 R3, R2, R229, RZ ;  /* 0x000000e502037227 */ /* 0x000fc800078e00ff */
[----:B------:R-:W-:Y:S01]  /*6910*/  IMAD.MOV R4, RZ, RZ, -R4 ;  /* 0x000000ffff047224 */ /* 0x000fe200078e0a04 */
[----:B------:R-:W-:Y:S01]  /*6920*/  IADD3 R3, -R3, RZ, RZ ;  /* 0x000000ff03037210 */ /* 0x000fe20007ffe1ff */
[----:B------:R-:W-:Y:S02]  /*6930*/  IMAD.MOV R5, RZ, RZ, -R5 ;  /* 0x000000ffff057224 */ /* 0x000fe400078e0a05 */
[--C-:B------:R-:W-:Y:S01]  /*6940*/  @!P4 IMAD.IADD R225, R225, 0x1, -R0.reuse ;  /* 0x00000001e1e1c824 */ /* 0x100fe200078e0a00 */
[----:B------:R-:W-:Y:S01]  /*6950*/  @!P5 IADD3 R228, R228, -R0, RZ ;  /* 0x80000000e4e4d210 */ /* 0x000fe20007ffe0ff */
[C---:B------:R-:W-:Y:S01]  /*6960*/  IMAD R230, R0.reuse, R4, R7 ;  /* 0x0000000400e67224 */ /* 0x040fe200078e0207 */
[----:B------:R-:W-:Y:S01]  /*6970*/  ISETP.GE.AND P4, PT, R11, RZ, PT ;  /* 0x000000ff0b00720c */ /* 0x000fe20003f86270 */
[----:B------:R-:W-:Y:S01]  /*6980*/  IMAD R231, R0, R5, R231 ;  /* 0x0000000500e77224 */ /* 0x000fe200078e02e7 */
[----:B------:R-:W-:Y:S01]  /*6990*/  @!P1 IADD3 R225, -R225, RZ, RZ ;  /* 0x000000ffe1e19210 */ /* 0x000fe20007ffe1ff */
[----:B------:R-:W-:Y:S01]  /*69a0*/  VIADD R4, R252, 0x85 ;  /* 0x00000085fc047836 */ /* 0x000fe20000000000 */
[C---:B------:R-:W-:Y:S01]  /*69b0*/  ISETP.GT.U32.AND P1, PT, R0.reuse, R230, PT ;  /* 0x000000e60000720c */ /* 0x040fe20003f24070 */
[C---:B------:R-:W-:Y:S01]  /*69c0*/  IMAD R229, R0.reuse, R3, R229 ;  /* 0x0000000300e57224 */ /* 0x040fe200078e02e5 */
[C---:B------:R-:W-:Y:S01]  /*69d0*/  ISETP.GT.U32.AND P0, PT, R0.reuse, R228, PT ;  /* 0x000000e40000720c */ /* 0x040fe20003f04070 */
[----:B------:R-:W-:Y:S01]  /*69e0*/  @!P3 IMAD.IADD R227, R227, 0x1, -R0 ;  /* 0x00000001e3e3b824 */ /* 0x000fe200078e0a00 */
[----:B------:R-:W-:Y:S01]  /*69f0*/  ISETP.GT.U32.AND P3, PT, R0, R231, PT ;  /* 0x000000e70000720c */ /* 0x000fe20003f64070 */
[C---:B------:R-:W-:Y:S01]  /*6a00*/  VIADD R6, R252.reuse, 0x86 ;  /* 0x00000086fc067836 */ /* 0x040fe20000000000 */
[----:B------:R-:W-:Y:S01]  /*6a10*/  IABS R5, R4 ;  /* 0x0000000400057213 */ /* 0x000fe20000000000 */
[----:B------:R-:W-:Y:S01]  /*6a20*/  VIADD R7, R252, 0x87 ;  /* 0x00000087fc077836 */ /* 0x000fe20000000000 */
[----:B------:R-:W-:Y:S01]  /*6a30*/  ISETP.GT.U32.AND P5, PT, R0, R229, PT ;  /* 0x000000e50000720c */ /* 0x000fe20003fa4070 */
[----:B------:R-:W-:Y:S01]  /*6a40*/  @!P2 IMAD.MOV R226, RZ, RZ, -R226 ;  /* 0x000000ffffe2a224 */ /* 0x000fe200078e0ae2 */
[----:B------:R-:W-:Y:S01]  /*6a50*/  IABS R233, R6 ;  /* 0x0000000600e97213 */ /* 0x000fe20000000000 */
[----:B------:R-:W-:Y:S01]  /*6a60*/  IMAD.HI.U32 R3, R2, R5, RZ ;  /* 0x0000000502037227 */ /* 0x000fe200078e00ff */
[----:B------:R-:W-:-:S02]  /*6a70*/  @!P4 IADD3 R227, -R227, RZ, RZ ;  /* 0x000000ffe3e3c210 */ /* 0x000fc40007ffe1ff */
[----:B------:R-:W-:Y:S01]  /*6a80*/  @!P1 IADD3 R230, R230, -R0, RZ ;  /* 0x80000000e6e69210 */ /* 0x000fe20007ffe0ff */
[--C-:B------:R-:W-:Y:S01]  /*6a90*/  @!P0 IMAD.IADD R228, R228, 0x1, -R0.reuse ;  /* 0x00000001e4e48824 */ /* 0x100fe200078e0a00 */
[----:B------:R-:W-:Y:S01]  /*6aa0*/  IADD3 R232, -R3, RZ, RZ ;  /* 0x000000ff03e87210 */ /* 0x000fe20007ffe1ff */
[--C-:B------:R-:W-:Y:S01]  /*6ab0*/  @!P3 IMAD.IADD R231, R231, 0x1, -R0.reuse ;  /* 0x00000001e7e7b824 */ /* 0x100fe200078e0a00 */
[----:B------:R-:W-:Y:S01]  /*6ac0*/  ISETP.GT.U32.AND P4, PT, R0, R230, PT ;  /* 0x000000e60000720c */ /* 0x000fe20003f84070 */
[----:B------:R-:W-:Y:S01]  /*6ad0*/  IMAD.HI.U32 R3, R2, R233, RZ ;  /* 0x000000e902037227 */ /* 0x000fe200078e00ff */
[----:B------:R-:W-:Y:S02]  /*6ae0*/  @!P6 IADD3 R228, -R228, RZ, RZ ;  /* 0x000000ffe4e4e210 */ /* 0x000fe40007ffe1ff */
[----:B------:R-:W-:Y:S01]  /*6af0*/  ISETP.GT.U32.AND P3, PT, R0, R231, PT ;  /* 0x000000e70000720c */ /* 0x000fe20003f64070 */
[--C-:B------:R-:W-:Y:S01]  /*6b00*/  @!P5 IMAD.IADD R229, R229, 0x1, -R0.reuse ;  /* 0x00000001e5e5d824 */ /* 0x100fe200078e0a00 */
[----:B------:R-:W-:Y:S01]  /*6b10*/  ISETP.GE.AND P2, PT, R8, RZ, PT ;  /* 0x000000ff0800720c */ /* 0x000fe20003f46270 */
[C---:B------:R-:W-:Y:S01]  /*6b20*/  IMAD R232, R0.reuse, R232, R5 ;  /* 0x000000e800e87224 */ /* 0x040fe200078e0205 */
[----:B------:R-:W-:Y:S01]  /*6b30*/  IABS R5, R7 ;  /* 0x0000000700057213 */ /* 0x000fe20000000000 */
[----:B------:R-:W-:Y:S01]  /*6b40*/  IMAD.MOV R3, RZ, RZ, -R3 ;  /* 0x000000ffff037224 */ /* 0x000fe200078e0a03 */
[----:B------:R-:W-:Y:S01]  /*6b50*/  ISETP.GT.U32.AND P1, PT, R0, R229, PT ;  /* 0x000000e50000720c */ /* 0x000fe20003f24070 */
[----:B------:R-:W-:Y:S01]  /*6b60*/  VIADD R8, R252, 0x88 ;  /* 0x00000088fc087836 */ /* 0x000fe20000000000 */
[C---:B------:R-:W-:Y:S01]  /*6b70*/  ISETP.GT.U32.AND P6, PT, R0.reuse, R232, PT ;  /* 0x000000e80000720c */ /* 0x040fe20003fc4070 */
[----:B------:R-:W-:Y:S01]  /*6b80*/  IMAD R233, R0, R3, R233 ;  /* 0x0000000300e97224 */ /* 0x000fe200078e02e9 */
[----:B------:R-:W-:Y:S01]  /*6b90*/  ISETP.GE.AND P0, PT, R9, RZ, PT ;  /* 0x000000ff0900720c */ /* 0x000fe20003f06270 */
[----:B------:R-:W-:Y:S01]  /*6ba0*/  @!P4 IMAD.IADD R230, R230, 0x1, -R0 ;  /* 0x00000001e6e6c824 */ /* 0x000fe200078e0a00 */
[----:B------:R-:W-:Y:S01]  /*6bb0*/  IABS R235, R8 ;  /* 0x0000000800eb7213 */ /* 0x000fe20000000000 */
[----:B------:R-:W-:Y:S01]  /*6bc0*/  IMAD.HI.U32 R3, R2, R5, RZ ;  /* 0x0000000502037227 */ /* 0x000fe200078e00ff */
[----:B------:R-:W-:-:S02]  /*6bd0*/  ISETP.GT.U32.AND P4, PT, R0, R233, PT ;  /* 0x000000e90000720c */ /* 0x000fc40003f84070 */
[----:B------:R-:W-:Y:S01]  /*6be0*/  @!P3 IADD3 R231, R231, -R0, RZ ;  /* 0x80000000e7e7b210 */ /* 0x000fe20007ffe0ff */
[----:B------:R-:W-:Y:S01]  /*6bf0*/  VIADD R11, R252, 0x90 ;  /* 0x00000090fc0b7836 */ /* 0x000fe20000000000 */
[----:B------:R-:W-:Y:S01]  /*6c00*/  ISETP.GE.AND P3, PT, R6, RZ, PT ;  /* 0x000000ff0600720c */ /* 0x000fe20003f66270 */
[----:B------:R-:W-:Y:S01]  /*6c10*/  VIADD R6, R252, 0x89 ;  /* 0x00000089fc067836 */ /* 0x000fe20000000000 */
[----:B------:R-:W-:Y:S01]  /*6c20*/  IADD3 R3, -R3, RZ, RZ ;  /* 0x000000ff03037210 */ /* 0x000fe20007ffe1ff */
[--C-:B------:R-:W-:Y:S01]  /*6c30*/  @!P1 IMAD.IADD R229, R229, 0x1, -R0.reuse ;  /* 0x00000001e5e59824 */ /* 0x100fe200078e0a00 */
[----:B------:R-:W-:Y:S01]  /*6c40*/  ISETP.GE.AND P1, PT, R4, RZ, PT ;  /* 0x000000ff0400720c */ /* 0x000fe20003f26270 */
[--C-:B------:R-:W-:Y:S01]  /*6c50*/  @!P6 IMAD.IADD R232, R232, 0x1, -R0.reuse ;  /* 0x00000001e8e8e824 */ /* 0x100fe200078e0a00 */
[----:B------:R-:W-:Y:S01]  /*6c60*/  IABS R237, R6 ;  /* 0x0000000600ed7213 */ /* 0x000fe20000000000 */
[C---:B------:R-:W-:Y:S01]  /*6c70*/  IMAD R234, R0.reuse, R3, R5 ;  /* 0x0000000300ea7224 */ /* 0x040fe200078e0205 */
[----:B------:R-:W-:Y:S01]  /*6c80*/  @!P2 IADD3 R229, -R229, RZ, RZ ;  /* 0x000000ffe5e5a210 */ /* 0x000fe20007ffe1ff */
[----:B------:R-:W-:Y:S01]  /*6c90*/  @!P4 IMAD.IADD R233, R233, 0x1, -R0 ;  /* 0x00000001e9e9c824 */ /* 0x000fe200078e0a00 */
[----:B------:R-:W-:Y:S01]  /*6ca0*/  ISETP.GT.U32.AND P2, PT, R0, R232, PT ;  /* 0x000000e80000720c */ /* 0x000fe20003f44070 */
[----:B------:R-:W-:Y:S01]  /*6cb0*/  IMAD.HI.U32 R3, R2, R237, RZ ;  /* 0x000000ed02037227 */ /* 0x000fe200078e00ff */
[----:B------:R-:W-:-:S02]  /*6cc0*/  ISETP.GE.AND P5, PT, R10, RZ, PT ;  /* 0x000000ff0a00720c */ /* 0x000fc40003fa6270 */
[----:B------:R-:W-:Y:S01]  /*6cd0*/  ISETP.GT.U32.AND P4, PT, R0, R233, PT ;  /* 0x000000e90000720c */ /* 0x000fe20003f84070 */
[----:B------:R-:W-:Y:S01]  /*6ce0*/  IMAD.HI.U32 R4, R2, R235, RZ ;  /* 0x000000eb02047227 */ /* 0x000fe200078e00ff */
[----:B------:R-:W-:Y:S02]  /*6cf0*/  IADD3 R3, -R3, RZ, RZ ;  /* 0x000000ff03037210 */ /* 0x000fe40007ffe1ff */
[----:B------:R-:W-:Y:S01]  /*6d00*/  ISETP.GE.AND P6, PT, R7, RZ, PT ;  /* 0x000000ff0700720c */ /* 0x000fe20003fc6270 */
[----:B------:R-:W-:Y:S02]  /*6d10*/  IMAD.MOV R4, RZ, RZ, -R4 ;  /* 0x000000ffff047224 */ /* 0x000fe400078e0a04 */
[----:B------:R-:W-:Y:S02]  /*6d20*/  IMAD R237, R0, R3, R237 ;  /* 0x0000000300ed7224 */ /* 0x000fe400078e02ed */
[----:B------:R-:W-:Y:S02]  /*6d30*/  @!P2 IMAD.IADD R232, R232, 0x1, -R0 ;  /* 0x00000001e8e8a824 */ /* 0x000fe400078e0a00 */
[----:B------:R-:W-:Y:S01]  /*6d40*/  IMAD R235, R0, R4, R235 ;  /* 0x0000000400eb7224 */ /* 0x000fe200078e02eb */
[----:B------:R-:W-:Y:S01]  /*6d50*/  IADD3 R4, R252, 0x8a, RZ ;  /* 0x0000008afc047810 */ /* 0x000fe20007ffe0ff */
[----:B------:R-:W-:Y:S01]  /*6d60*/  @!P1 IMAD.MOV R232, RZ, RZ, -R232 ;  /* 0x000000ffffe89224 */ /* 0x000fe200078e0ae8 */
[----:B------:R-:W-:Y:S01]  /*6d70*/  ISETP.GT.U32.AND P1, PT, R0, R237, PT ;  /* 0x000000ed0000720c */ /* 0x000fe20003f24070 */
[----:B------:R-:W-:Y:S01]  /*6d80*/  @!P4 IMAD.IADD R233, R233, 0x1, -R0 ;  /* 0x00000001e9e9c824 */ /* 0x000fe200078e0a00 */
[----:B------:R-:W-:Y:S01]  /*6d90*/  ISETP.GE.AND P4, PT, R6, RZ, PT ;  /* 0x000000ff0600720c */ /* 0x000fe20003f86270 */
[----:B------:R-:W-:Y:S01]  /*6da0*/  VIADD R6, R252, 0x8b ;  /* 0x0000008bfc067836 */ /* 0x000fe20000000000 */
[C---:B------:R-:W-:Y:S01]  /*6db0*/  ISETP.GT.U32.AND P2, PT, R0.reuse, R235, PT ;  /* 0x000000eb0000720c */ /* 0x040fe20003f44070 */
[----:B------:R-:W-:Y:S01]  /*6dc0*/  @!P0 IMAD.MOV R230, RZ, RZ, -R230 ;  /* 0x000000ffffe68224 */ /* 0x000fe200078e0ae6 */
[----:B------:R-:W-:Y:S01]  /*6dd0*/  ISETP.GT.U32.AND P0, PT, R0, R234, PT ;  /* 0x000000ea0000720c */ /* 0x000fe20003f04070 */
[----:B------:R-:W-:Y:S01]  /*6de0*/  @!P5 IMAD.MOV R231, RZ, RZ, -R231 ;  /* 0x000000ffffe7d224 */ /* 0x000fe200078e0ae7 */
[----:B------:R-:W-:Y:S01]  /*6df0*/  IABS R239, R6 ;  /* 0x0000000600ef7213 */ /* 0x000fe20000000000 */
[----:B------:R-:W-:Y:S01]  /*6e00*/  VIADD R10, R252, 0x8f ;  /* 0x0000008ffc0a7836 */ /* 0x000fe20000000000 */
[----:B------:R-:W-:Y:S01]  /*6e10*/  @!P3 IADD3 R233, -R233, RZ, RZ ;  /* 0x000000ffe9e9b210 */ /* 0x000fe20007ffe1ff */
[----:B------:R-:W-:Y:S01]  /*6e20*/  IMAD.MOV R236, RZ, RZ, -R236 ;  /* 0x000000ffffec7224 */ /* 0x000fe200078e0aec */
[----:B------:R-:W-:Y:S01]  /*6e30*/  IABS R7, R4 ;  /* 0x0000000400077213 */ /* 0x000fe20000000000 */
[----:B------:R-:W-:Y:S01]  /*6e40*/  IMAD.HI.U32 R246, R2, R249, RZ ;  /* 0x000000f902f67227 */ /* 0x000fe200078e00ff */
[----:B------:R-:W-:-:S02]  /*6e50*/  @!P1 IADD3 R237, R237, -R0, RZ ;  /* 0x80000000eded9210 */ /* 0x000fc40007ffe0ff */
[----:B------:R-:W-:Y:S01]  /*6e60*/  ISETP.GE.AND P3, PT, R4, RZ, PT ;  /* 0x000000ff0400720c */ /* 0x000fe20003f66270 */
[----:B------:R-:W-:Y:S01]  /*6e70*/  IMAD.HI.U32 R4, R2, R239, RZ ;  /* 0x000000ef02047227 */ /* 0x000fe200078e00ff */
[----:B------:R-:W-:Y:S02]  /*6e80*/  ISETP.GT.U32.AND P1, PT, R0, R237, PT ;  /* 0x000000ed0000720c */ /* 0x000fe40003f24070 */
[----:B------:R-:W-:Y:S01]  /*6e90*/  @!P0 IADD3 R234, R234, -R0, RZ ;  /* 0x80000000eaea8210 */ /* 0x000fe20007ffe0ff */
[--C-:B------:R-:W-:Y:S01]  /*6ea0*/  @!P2 IMAD.IADD R235, R235, 0x1, -R0.reuse ;  /* 0x00000001ebeba824 */ /* 0x100fe200078e0a00 */
[----:B------:R-:W-:Y:S01]  /*6eb0*/  IADD3 R4, -R4, RZ, RZ ;  /* 0x000000ff04047210 */ /* 0x000fe20007ffe1ff */
[----:B------:R-:W-:Y:S01]  /*6ec0*/  IMAD.HI.U32 R3, R2, R7, RZ ;  /* 0x0000000702037227 */ /* 0x000fe200078e00ff */
[----:B------:R-:W-:Y:S02]  /*6ed0*/  ISETP.GT.U32.AND P0, PT, R0, R234, PT ;  /* 0x000000ea0000720c */ /* 0x000fe40003f04070 */
[----:B------:R-:W-:Y:S01]  /*6ee0*/  ISETP.GE.AND P5, PT, R8, RZ, PT ;  /* 0x000000ff0800720c */ /* 0x000fe20003fa6270 */
[C---:B------:R-:W-:Y:S01]  /*6ef0*/  IMAD R239, R0.reuse, R4, R239 ;  /* 0x0000000400ef7224 */ /* 0x040fe200078e02ef */
[----:B------:R-:W-:Y:S01]  /*6f00*/  ISETP.GT.U32.AND P2, PT, R0, R235, PT ;  /* 0x000000eb0000720c */ /* 0x000fe20003f44070 */
[----:B------:R-:W-:Y:S01]  /*6f10*/  VIADD R8, R252, 0x8c ;  /* 0x0000008cfc087836 */ /* 0x000fe20000000000 */
[----:B------:R-:W-:Y:S01]  /*6f20*/  IABS R243, R10 ;  /* 0x0000000a00f37213 */ /* 0x000fe20000000000 */
[----:B------:R-:W-:Y:S01]  /*6f30*/  @!P1 IMAD.IADD R237, R237, 0x1, -R0 ;  /* 0x00000001eded9824 */ /* 0x000fe200078e0a00 */
[----:B------:R-:W-:Y:S01]  /*6f40*/  ISETP.GT.U32.AND P1, PT, R0, R239, PT ;  /* 0x000000ef0000720c */ /* 0x000fe20003f24070 */
[----:B------:R-:W-:Y:S01]  /*6f50*/  IMAD.MOV R3, RZ, RZ, -R3 ;  /* 0x000000ffff037224 */ /* 0x000fe200078e0a03 */
[----:B------:R-:W-:Y:S01]  /*6f60*/  IABS R9, R8 ;  /* 0x0000000800097213 */ /* 0x000fe20000000000 */
[----:B------:R-:W-:-:S02]  /*6f70*/  @!P4 IMAD.MOV R237, RZ, RZ, -R237 ;  /* 0x000000ffffedc224 */ /* 0x000fc400078e0aed */
[----:B------:R-:W-:Y:S02]  /*6f80*/  IMAD R238, R0, R3, R7 ;  /* 0x0000000300ee7224 */ /* 0x000fe400078e0207 */
[----:B------:R-:W-:-:S04]  /*6f90*/  IMAD.HI.U32 R5, R2, R9, RZ ;  /* 0x0000000902057227 */ /* 0x000fc800078e00ff */
[--C-:B------:R-:W-:Y:S01]  /*6fa0*/  @!P0 IMAD.IADD R234, R234, 0x1, -R0.reuse ;  /* 0x00000001eaea8824 */ /* 0x100fe200078e0a00 */
[----:B------:R-:W-:Y:S01]  /*6fb0*/  ISETP.GE.AND P0, PT, R6, RZ, PT ;  /* 0x000000ff0600720c */ /* 0x000fe20003f06270 */
[----:B------:R-:W-:Y:S01]  /*6fc0*/  VIADD R3, R252, 0x8d ;  /* 0x0000008dfc037836 */ /* 0x000fe20000000000 */
[----:B------:R-:W-:Y:S01]  /*6fd0*/  @!P1 IADD3 R239, R239, -R0, RZ ;  /* 0x80000000efef9210 */ /* 0x000fe20007ffe0ff */
[----:B------:R-:W-:Y:S01]  /*6fe0*/  @!P2 IMAD.IADD R235, R235, 0x1, -R0 ;  /* 0x00000001ebeba824 */ /* 0x000fe200078e0a00 */
[----:B------:R-:W-:Y:S01]  /*6ff0*/  ISETP.GE.AND P2, PT, R8, RZ, PT ;  /* 0x000000ff0800720c */ /* 0x000fe20003f46270 */
[----:B------:R-:W-:Y:S01]  /*7000*/  IMAD.MOV R5, RZ, RZ, -R5 ;  /* 0x000000ffff057224 */ /* 0x000fe200078e0a05 */
[----:B------:R-:W-:Y:S01]  /*7010*/  @!P6 IADD3 R234, -R234, RZ, RZ ;  /* 0x000000ffeaeae210 */ /* 0x000fe20007ffe1ff */
[----:B------:R-:W-:Y:S01]  /*7020*/  VIADD R8, R252, 0x8e ;  /* 0x0000008efc087836 */ /* 0x000fe20000000000 */
[----:B------:R-:W-:Y:S01]  /*7030*/  IABS R241, R3 ;  /* 0x0000000300f17213 */ /* 0x000fe20000000000 */
[C---:B------:R-:W-:Y:S01]  /*7040*/  IMAD R240, R0.reuse, R5, R9 ;  /* 0x0000000500f07224 */ /* 0x040fe200078e0209 */
[----:B------:R-:W-:Y:S01]  /*7050*/  ISETP.GT.U32.AND P6, PT, R0, R238, PT ;  /* 0x000000ee0000720c */ /* 0x000fe20003fc4070 */
[----:B------:R-:W-:Y:S01]  /*7060*/  IMAD.HI.U32 R5, R2, R243, RZ ;  /* 0x000000f302057227 */ /* 0x000fe200078e00ff */
[----:B------:R-:W-:-:S02]  /*7070*/  @!P5 IADD3 R235, -R235, RZ, RZ ;  /* 0x000000ffebebd210 */ /* 0x000fc40007ffe1ff */
[----:B------:R-:W-:Y:S01]  /*7080*/  ISETP.GE.AND P5, PT, R3, RZ, PT ;  /* 0x000000ff0300720c */ /* 0x000fe20003fa6270 */
[----:B------:R-:W-:Y:S01]  /*7090*/  IMAD.HI.U32 R3, R2, R241, RZ ;  /* 0x000000f102037227 */ /* 0x000fe200078e00ff */
[----:B------:R-:W-:Y:S02]  /*70a0*/  IABS R7, R8 ;  /* 0x0000000800077213 */ /* 0x000fe40000000000 */
[C---:B------:R-:W-:Y:S01]  /*70b0*/  ISETP.GT.U32.AND P1, PT, R0.reuse, R239, PT ;  /* 0x000000ef0000720c */ /* 0x040fe20003f24070 */
[----:B------:R-:W-:Y:S01]  /*70c0*/  IMAD.MOV R3, RZ, RZ, -R3 ;  /* 0x000000ffff037224 */ /* 0x000fe200078e0a03 */
[----:B------:R-:W-:Y:S01]  /*70d0*/  ISETP.GT.U32.AND P4, PT, R0, R240, PT ;  /* 0x000000f00000720c */ /* 0x000fe20003f84070 */
[----:B------:R-:W-:Y:S01]  /*70e0*/  IMAD.HI.U32 R4, R2, R7, RZ ;  /* 0x0000000702047227 */ /* 0x000fe200078e00ff */
[----:B------:R-:W-:Y:S02]  /*70f0*/  IABS R9, R11 ;  /* 0x0000000b00097213 */ /* 0x000fe40000000000 */
[----:B------:R-:W-:Y:S01]  /*7100*/  IADD3 R5, -R5, RZ, RZ ;  /* 0x000000ff05057210 */ /* 0x000fe20007ffe1ff */
[----:B------:R-:W-:-:S02]  /*7110*/  IMAD.MOV R4, RZ, RZ, -R4 ;  /* 0x000000ffff047224 */ /* 0x000fc400078e0a04 */
[----:B------:R-:W-:Y:S02]  /*7120*/  IMAD R241, R0, R3, R241 ;  /* 0x0000000300f17224 */ /* 0x000fe400078e02f1 */
[----:B------:R-:W-:Y:S02]  /*7130*/  @!P6 IMAD.IADD R238, R238, 0x1, -R0 ;  /* 0x00000001eeeee824 */ /* 0x000fe400078e0a00 */
[----:B------:R-:W-:Y:S01]  /*7140*/  IMAD R242, R0, R4, R7 ;  /* 0x0000000400f27224 */ /* 0x000fe200078e0207 */
[----:B------:R-:W-:Y:S01]  /*7150*/  @!P1 IADD3 R239, R239, -R0, RZ ;  /* 0x80000000efef9210 */ /* 0x000fe20007ffe0ff */
[----:B------:R-:W-:Y:S01]  /*7160*/  IMAD.HI.U32 R6, R2, R9, RZ ;  /* 0x0000000902067227 */ /* 0x000fe200078e00ff */
[C---:B------:R-:W-:Y:S02]  /*7170*/  ISETP.GT.U32.AND P1, PT, R0.reuse, R241, PT ;  /* 0x000000f10000720c */ /* 0x040fe40003f24070 */
[----:B------:R-:W-:Y:S01]  /*7180*/  ISETP.GT.U32.AND P6, PT, R0, R238, PT ;  /* 0x000000ee0000720c */ /* 0x000fe20003fc4070 */
[----:B------:R-:W-:Y:S01]  /*7190*/  IMAD.MOV R6, RZ, RZ, -R6 ;  /* 0x000000ffff067224 */ /* 0x000fe200078e0a06 */
[----:B------:R-:W-:Y:S01]  /*71a0*/  @!P4 IADD3 R240, R240, -R0, RZ ;  /* 0x80000000f0f0c210 */ /* 0x000fe20007ffe0ff */
[C---:B------:R-:W-:Y:S01]  /*71b0*/  IMAD R243, R0.reuse, R5, R243 ;  /* 0x0000000500f37224 */ /* 0x040fe200078e02f3 */
[C---:B------:R-:W-:Y:S01]  /*71c0*/  ISETP.GT.U32.AND P4, PT, R0.reuse, R242, PT ;  /* 0x000000f20000720c */ /* 0x040fe20003f84070 */
[----:B------:R-:W-:Y:S01]  /*71d0*/  IMAD R244, R0, R6, R9 ;  /* 0x0000000600f47224 */ /* 0x000fe200078e0209 */
[----:B------:R-:W-:Y:S01]  /*71e0*/  @!P0 IADD3 R239, -R239, RZ, RZ ;  /* 0x000000ffefef8210 */ /* 0x000fe20007ffe1ff */
[----:B------:R-:W-:Y:S01]  /*71f0*/  VIADD R6, R252, 0x91 ;  /* 0x00000091fc067836 */ /* 0x000fe20000000000 */
[----:B------:R-:W-:Y:S01]  /*7200*/  ISETP.GT.U32.AND P0, PT, R0, R243, PT ;  /* 0x000000f30000720c */ /* 0x000fe20003f04070 */
[----:B------:R-:W-:-:S02]  /*7210*/  VIADD R9, R252, 0x93 ;  /* 0x00000093fc097836 */ /* 0x000fc40000000000 */
[--C-:B------:R-:W-:Y:S01]  /*7220*/  @!P1 IMAD.IADD R241, R241, 0x1, -R0.reuse ;  /* 0x00000001f1f19824 */ /* 0x100fe200078e0a00 */
[----:B------:R-:W-:Y:S01]  /*7230*/  IABS R5, R6 ;  /* 0x0000000600057213 */ /* 0x000fe20000000000 */
[----:B------:R-:W-:Y:S01]  /*7240*/  IMAD R91, R0, R236, R91 ;  /* 0x000000ec005b7224 */ /* 0x000fe200078e025b */
[----:B------:R-:W-:Y:S01]  /*7250*/  @!P6 IADD3 R238, R238, -R0, RZ ;  /* 0x80000000eeeee210 */ /* 0x000fe20007ffe0ff */
[----:B------:R-:W-:Y:S01]  /*7260*/  VIADD R236, R252, 0xf8 ;  /* 0x000000f8fcec7836 */ /* 0x000fe20000000000 */
[----:B------:R-:W-:Y:S01]  /*7270*/  ISETP.GE.AND P6, PT, R8, RZ, PT ;  /* 0x000000ff0800720c */ /* 0x000fe20003fc6270 */
[----:B------:R-:W-:Y:S01]  /*7280*/  VIADD R8, R252, 0x92 ;  /* 0x00000092fc087836 */ /* 0x000fe20000000000 */
[----:B------:R-:W-:Y:S01]  /*7290*/  ISETP.GT.U32.AND P1, PT, R0, R240, PT ;  /* 0x000000f00000720c */ /* 0x000fe20003f24070 */
[----:B------:R-:W-:Y:S01]  /*72a0*/  @!P4 IMAD.IADD R242, R242, 0x1, -R0 ;  /* 0x00000001f2f2c824 */ /* 0x000fe200078e0a00 */
[----:B------:R-:W-:Y:S01]  /*72b0*/  ISETP.GT.U32.AND P4, PT, R0, R241, PT ;  /* 0x000000f10000720c */ /* 0x000fe20003f84070 */
[----:B------:R-:W-:Y:S01]  /*72c0*/  IMAD.HI.U32 R3, R2, R5, RZ ;  /* 0x0000000502037227 */ /* 0x000fe200078e00ff */
[----:B------:R-:W-:-:S02]  /*72d0*/  IABS R7, R8 ;  /* 0x0000000800077213 */ /* 0x000fc40000000000 */
[----:B------:R-:W-:Y:S01]  /*72e0*/  @!P3 IADD3 R238, -R238, RZ, RZ ;  /* 0x000000ffeeeeb210 */ /* 0x000fe20007ffe1ff */
[----:B------:R-:W-:Y:S01]  /*72f0*/  IMAD.MOV R3, RZ, RZ, -R3 ;  /* 0x000000ffff037224 */ /* 0x000fe200078e0a03 */
[----:B------:R-:W-:Y:S01]  /*7300*/  ISETP.GT.U32.AND P3, PT, R0, R242, PT ;  /* 0x000000f20000720c */ /* 0x000fe20003f64070 */
[----:B------:R-:W-:Y:S01]  /*7310*/  IMAD.HI.U32 R4, R2, R7, RZ ;  /* 0x0000000702047227 */ /* 0x000fe200078e00ff */
[----:B------:R-:W-:Y:S02]  /*7320*/  IABS R103, R9 ;  /* 0x0000000900677213 */ /* 0x000fe40000000000 */
[----:B------:R-:W-:Y:S01]  /*7330*/  @!P0 IADD3 R243, R243, -R0, RZ ;  /* 0x80000000f3f38210 */ /* 0x000fe20007ffe0ff */
[----:B------:R-:W-:Y:S01]  /*7340*/  IMAD R96, R0, R3, R5 ;  /* 0x0000000300607224 */ /* 0x000fe200078e0205 */
[----:B------:R-:W-:Y:S01]  /*7350*/  ISETP.GE.AND P0, PT, R10, RZ, PT ;  /* 0x000000ff0a00720c */ /* 0x000fe20003f06270 */
[----:B------:R-:W-:Y:S01]  /*7360*/  IMAD.MOV R102, RZ, RZ, -R4 ;  /* 0x000000ffff667224 */ /* 0x000fe200078e0a04 */
[----:B------:R-:W-:Y:S01]  /*7370*/  IADD3 R10, R252, 0x96, RZ ;  /* 0x00000096fc0a7810 */ /* 0x000fe20007ffe0ff */
[--C-:B------:R-:W-:Y:S01]  /*7380*/  @!P4 IMAD.IADD R241, R241, 0x1, -R0.reuse ;  /* 0x00000001f1f1c824 */ /* 0x100fe200078e0a00 */
[----:B------:R-:W-:Y:S01]  /*7390*/  ISETP.GT.U32.AND P4, PT, R0, R96, PT ;  /* 0x000000600000720c */ /* 0x000fe20003f84070 */
[--C-:B------:R-:W-:Y:S01]  /*73a0*/  @!P1 IMAD.IADD R240, R240, 0x1, -R0.reuse ;  /* 0x00000001f0f09824 */ /* 0x100fe200078e0a00 */
[C---:B------:R-:W-:Y:S01]  /*73b0*/  ISETP.GT.U32.AND P1, PT, R0.reuse, R244, PT ;  /* 0x000000f40000720c */ /* 0x040fe20003f24070 */
[----:B------:R-:W-:Y:S01]  /*73c0*/  IMAD R102, R0, R102, R7 ;  /* 0x0000006600667224 */ /* 0x000fe200078e0207 */
[----:B------:R-:W-:Y:S01]  /*73d0*/  IABS R99, R10 ;  /* 0x0000000a00637213 */ /* 0x000fe20000000000 */
[----:B------:R-:W-:Y:S01]  /*73e0*/  @!P3 IMAD.IADD R242, R242, 0x1, -R0 ;  /* 0x00000001f2f2b824 */ /* 0x000fe200078e0a00 */
[----:B------:R-:W-:Y:S01]  /*73f0*/  @!P2 IADD3 R240, -R240, RZ, RZ ;  /* 0x000000fff0f0a210 */ /* 0x000fe20007ffe1ff */
        /* <DEDUP_REMOVED lines=10> */
[----:B------:R-:W-:Y:S01]  /*74a0*/  IMAD.HI.U32 R4, R2, R97, RZ ;  /* 0x0000006102047227 */ /* 0x000fe200078e00ff */
[----:B------:R-:W-:Y:S02]  /*74b0*/  ISETP.GT.U32.AND P2, PT, R0, R244, PT ;  /* 0x000000f40000720c */ /* 0x000fe40003f44070 */
[----:B------:R-:W-:Y:S01]  /*74c0*/  IABS R11, R14 ;  /* 0x0000000e000b7213 */ /* 0x000fe20000000000 */
[----:B------:R-:W-:Y:S01]  /*74d0*/  @!P3 IMAD.IADD R102, R102, 0x1, -R0 ;  /* 0x000000016666b824 */ /* 0x000fe200078e0a00 */
[C---:B------:R-:W-:Y:S01]  /*74e0*/  ISETP.GT.U32.AND P3, PT, R0.reuse, R96, PT ;  /* 0x000000600000720c */ /* 0x040fe20003f64070 */
[----:B------:R-:W-:Y:S01]  /*74f0*/  @!P6 IMAD.MOV R242, RZ, RZ, -R242 ;  /* 0x000000fffff2e224 */ /* 0x000fe200078e0af2 */
[----:B------:R-:W-:Y:S01]  /*7500*/  ISETP.GT.U32.AND P6, PT, R0, R103, PT ;  /* 0x000000670000720c */ /* 0x000fe20003fc4070 */
[----:B------:R-:W-:Y:S01]  /*7510*/  IMAD.MOV R4, RZ, RZ, -R4 ;  /* 0x000000ffff047224 */ /* 0x000fe200078e0a04 */
[----:B------:R-:W-:Y:S01]  /*7520*/  @!P4 IADD3 R243, R243, -R0, RZ ;  /* 0x80000000f3f3c210 */ /* 0x000fe20007ffe0ff */
[----:B------:R-:W-:Y:S01]  /*7530*/  @!P5 IMAD.MOV R241, RZ, RZ, -R241 ;  /* 0x000000fffff1d224 */ /* 0x000fe200078e0af1 */
[----:B------:R-:W-:Y:S01]  /*7540*/  ISETP.GE.AND P4, PT, R6, RZ, PT ;  /* 0x000000ff0600720c */ /* 0x000fe20003f86270 */
[C---:B------:R-:W-:Y:S01]  /*7550*/  IMAD R97, R0.reuse, R4, R97 ;  /* 0x0000000400617224 */ /* 0x040fe200078e0261 */
[----:B------:R-:W-:Y:S01]  /*7560*/  ISETP.GT.U32.AND P5, PT, R0, R102, PT ;  /* 0x000000660000720c */ /* 0x000fe20003fa4070 */
[----:B------:R-:W-:-:S04]  /*7570*/  IMAD.HI.U32 R3, R2, R5, RZ ;  /* 0x0000000502037227 */ /* 0x000fc800078e00ff */
[--C-:B------:R-:W-:Y:S01]  /*7580*/  @!P2 IMAD.IADD R244, R244, 0x1, -R0.reuse ;  /* 0x00000001f4f4a824 */ /* 0x100fe200078e0a00 */
[----:B------:R-:W-:Y:S01]  /*7590*/  ISETP.GT.U32.AND P2, PT, R0, R97, PT ;  /* 0x000000610000720c */ /* 0x000fe20003f44070 */
[----:B------:R-:W-:Y:S02]  /*75a0*/  IMAD.MOV R3, RZ, RZ, -R3 ;  /* 0x000000ffff037224 */ /* 0x000fe400078e0a03 */
[--C-:B------:R-:W-:Y:S01]  /*75b0*/  @!P3 IMAD.IADD R96, R96, 0x1, -R0.reuse ;  /* 0x000000016060b824 */ /* 0x100fe200078e0a00 */
[----:B------:R-:W-:Y:S01]  /*75c0*/  ISETP.GE.AND P3, PT, R8, RZ, PT ;  /* 0x000000ff0800720c */ /* 0x000fe20003f66270 */
[----:B------:R-:W-:Y:S01]  /*75d0*/  IMAD.HI.U32 R4, R2, R99, RZ ;  /* 0x0000006302047227 */ /* 0x000fe200078e00ff */
[----:B------:R-:W-:Y:S02]  /*75e0*/  @!P1 IADD3 R244, -R244, RZ, RZ ;  /* 0x000000fff4f49210 */ /* 0x000fe40007ffe1ff */
[----:B------:R-:W-:Y:S01]  /*75f0*/  @!P5 IADD3 R102, R102, -R0, RZ ;  /* 0x800000006666d210 */ /* 0x000fe20007ffe0ff */
[----:B------:R-:W-:Y:S01]  /*7600*/  @!P6 IMAD.IADD R103, R103, 0x1, -R0 ;  /* 0x000000016767e824 */ /* 0x000fe200078e0a00 */
[----:B------:R-:W-:Y:S01]  /*7610*/  IADD3 R4, -R4, RZ, RZ ;  /* 0x000000ff04047210 */ /* 0x000fe20007ffe1ff */
[C---:B------:R-:W-:Y:S01]  /*7620*/  IMAD R98, R0.reuse, R3, R5 ;  /* 0x0000000300627224 */ /* 0x040fe200078e0205 */
[----:B------:R-:W-:Y:S01]  /*7630*/  ISETP.GE.AND P5, PT, R9, RZ, PT ;  /* 0x000000ff0900720c */ /* 0x000fe20003fa6270 */
[----:B------:R-:W-:Y:S01]  /*7640*/  @!P0 IMAD.MOV R243, RZ, RZ, -R243 ;  /* 0x000000fffff38224 */ /* 0x000fe200078e0af3 */
[C---:B------:R-:W-:Y:S01]  /*7650*/  ISETP.GT.U32.AND P0, PT, R0.reuse, R103, PT ;  /* 0x000000670000720c */ /* 0x040fe20003f04070 */
[----:B------:R-:W-:Y:S01]  /*7660*/  @!P4 IMAD.MOV R96, RZ, RZ, -R96 ;  /* 0x000000ffff60c224 */ /* 0x000fe200078e0a60 */
[C---:B------:R-:W-:Y:S01]  /*7670*/  ISETP.GT.U32.AND P4, PT, R0.reuse, R98, PT ;  /* 0x000000620000720c */ /* 0x040fe20003f84070 */
[----:B------:R-:W-:Y:S01]  /*7680*/  IMAD R99, R0, R4, R99 ;  /* 0x0000000400637224 */ /* 0x000fe200078e0263 */
[----:B------:R-:W-:Y:S01]  /*7690*/  IADD3 R4, R252, 0x98, RZ ;  /* 0x00000098fc047810 */ /* 0x000fe20007ffe0ff */
[----:B------:R-:W-:Y:S01]  /*76a0*/  @!P2 IMAD.IADD R97, R97, 0x1, -R0 ;  /* 0x000000016161a824 */ /* 0x000fe200078e0a00 */
[----:B------:R-:W-:Y:S01]  /*76b0*/  ISETP.GE.AND P6, PT, R12, RZ, PT ;  /* 0x000000ff0c00720c */ /* 0x000fe20003fc6270 */
[----:B------:R-:W-:Y:S01]  /*76c0*/  @!P3 IMAD.MOV R102, RZ, RZ, -R102 ;  /* 0x000000ffff66b224 */ /* 0x000fe200078e0a66 */
[----:B------:R-:W-:Y:S01]  /*76d0*/  ISETP.GT.U32.AND P3, PT, R0, R99, PT ;  /* 0x000000630000720c */ /* 0x000fe20003f64070 */
[----:B------:R-:W-:Y:S01]  /*76e0*/  VIADD R3, R252, 0x97 ;  /* 0x00000097fc037836 */ /* 0x000fe20000000000 */
[----:B------:R-:W-:Y:S01]  /*76f0*/  ISETP.GT.U32.AND P1, PT, R0, R97, PT ;  /* 0x000000610000720c */ /* 0x000fe20003f24070 */
[----:B------:R-:W-:Y:S01]  /*7700*/  VIADD R6, R252, 0x99 ;  /* 0x00000099fc067836 */ /* 0x000fe20000000000 */
[----:B------:R-:W-:Y:S01]  /*7710*/  IABS R101, R4 ;  /* 0x0000000400657213 */ /* 0x000fe20000000000 */
[--C-:B------:R-:W-:Y:S01]  /*7720*/  @!P0 IMAD.IADD R103, R103, 0x1, -R0.reuse ;  /* 0x0000000167678824 */ /* 0x100fe200078e0a00 */
[----:B------:R-:W-:Y:S01]  /*7730*/  IABS R5, R3 ;  /* 0x0000000300057213 */ /* 0x000fe20000000000 */
[----:B------:R-:W-:Y:S01]  /*7740*/  @!P4 IMAD.IADD R98, R98, 0x1, -R0 ;  /* 0x000000016262c824 */ /* 0x000fe200078e0a00 */
[----:B------:R-:W-:Y:S01]  /*7750*/  ISETP.GE.AND P4, PT, R4, RZ, PT ;  /* 0x000000ff0400720c */ /* 0x000fe20003f86270 */
[----:B------:R-:W-:Y:S01]  /*7760*/  IMAD.HI.U32 R4, R2, R101, RZ ;  /* 0x0000006502047227 */ /* 0x000fe200078e00ff */
[----:B------:R-:W-:-:S02]  /*7770*/  @!P5 IADD3 R103, -R103, RZ, RZ ;  /* 0x000000ff6767d210 */ /* 0x000fc40007ffe1ff */
[----:B------:R-:W-:Y:S01]  /*7780*/  ISETP.GT.U32.AND P5, PT, R0, R98, PT ;  /* 0x000000620000720c */ /* 0x000fe20003fa4070 */
[--C-:B------:R-:W-:Y:S01]  /*7790*/  @!P3 IMAD.IADD R99, R99, 0x1, -R0.reuse ;  /* 0x000000016363b824 */ /* 0x100fe200078e0a00 */
[----:B------:R-:W-:Y:S01]  /*77a0*/  ISETP.GE.AND P2, PT, R7, RZ, PT ;  /* 0x000000ff0700720c */ /* 0x000fe20003f46270 */
[C---:B------:R-:W-:Y:S01]  /*77b0*/  VIADD R8, R252.reuse, 0x9d ;  /* 0x0000009dfc087836 */ /* 0x040fe20000000000 */
[----:B------:R-:W-:Y:S01]  /*77c0*/  @!P1 IADD3 R97, R97, -R0, RZ ;  /* 0x8000000061619210 */ /* 0x000fe20007ffe0ff */
[----:B------:R-:W-:Y:S01]  /*77d0*/  VIADD R12, R252, 0x9f ;  /* 0x0000009ffc0c7836 */ /* 0x000fe20000000000 */
[----:B------:R-:W-:Y:S01]  /*77e0*/  ISETP.GE.AND P1, PT, R3, RZ, PT ;  /* 0x000000ff0300720c */ /* 0x000fe20003f26270 */
[----:B------:R-:W-:Y:S01]  /*77f0*/  IMAD.HI.U32 R3, R2, R5, RZ ;  /* 0x0000000502037227 */ /* 0x000fe200078e00ff */
[----:B------:R-:W-:Y:S02]  /*7800*/  ISETP.GT.U32.AND P3, PT, R0, R99, PT ;  /* 0x000000630000720c */ /* 0x000fe40003f64070 */
[----:B------:R-:W-:Y:S01]  /*7810*/  IADD3 R4, -R4, RZ, RZ ;  /* 0x000000ff04047210 */ /* 0x000fe20007ffe1ff */
[----:B------:R-:W-:Y:S01]  /*7820*/  IMAD.MOV R3, RZ, RZ, -R3 ;  /* 0x000000ffff037224 */ /* 0x000fe200078e0a03 */
[----:B------:R-:W-:Y:S01]  /*7830*/  IABS R107, R8 ;  /* 0x00000008006b7213 */ /* 0x000fe20000000000 */
[----:B------:R-:W-:Y:S01]  /*7840*/  @!P6 IMAD.MOV R97, RZ, RZ, -R97 ;  /* 0x000000ffff61e224 */ /* 0x000fe200078e0a61 */
[----:B------:R-:W-:Y:S01]  /*7850*/  ISETP.GE.AND P6, PT, R6, RZ, PT ;  /* 0x000000ff0600720c */ /* 0x000fe20003fc6270 */
[--C-:B------:R-:W-:Y:S01]  /*7860*/  @!P5 IMAD.IADD R98, R98, 0x1, -R0.reuse ;  /* 0x000000016262d824 */ /* 0x100fe200078e0a00 */
[----:B------:R-:W-:Y:S01]  /*7870*/  IABS R6, R6 ;  /* 0x0000000600067213 */ /* 0x000fe20000000000 */
[----:B------:R-:W-:Y:S01]  /*7880*/  IMAD R101, R0, R4, R101 ;  /* 0x0000000400657224 */ /* 0x000fe200078e0265 */
[----:B------:R-:W-:Y:S01]  /*7890*/  IADD3 R4, R252, 0x9b, RZ ;  /* 0x0000009bfc047810 */ /* 0x000fe20007ffe0ff */
[----:B------:R-:W-:Y:S01]  /*78a0*/  IMAD R100, R0, R3, R5 ;  /* 0x0000000300647224 */ /* 0x000fe200078e0205 */
[----:B------:R-:W-:Y:S01]  /*78b0*/  MOV R5, R6 ;  /* 0x0000000600057202 */ /* 0x000fe20000000f00 */
[----:B------:R-:W-:Y:S01]  /*78c0*/  VIADD R3, R252, 0x9a ;  /* 0x0000009afc037836 */ /* 0x000fe20000000000 */
[----:B------:R-:W-:Y:S01]  /*78d0*/  @!P2 IADD3 R98, -R98, RZ, RZ ;  /* 0x000000ff6262a210 */ /* 0x000fe20007ffe1ff */
[----:B------:R-:W-:Y:S01]  /*78e0*/  @!P3 IMAD.IADD R99, R99, 0x1, -R0 ;  /* 0x000000016363b824 */ /* 0x000fe200078e0a00 */
[----:B------:R-:W-:Y:S01]  /*78f0*/  ISETP.GT.U32.AND P2, PT, R0, R101, PT ;  /* 0x000000650000720c */ /* 0x000fe20003f44070 */
[----:B------:R-:W-:Y:S01]  /*7900*/  VIADD R6, R252, 0x9c ;  /* 0x0000009cfc067836 */ /* 0x000fe20000000000 */
[----:B------:R-:W-:Y:S01]  /*7910*/  ISETP.GE.AND P3, PT, R3, RZ, PT ;  /* 0x000000ff0300720c */ /* 0x000fe20003f66270 */
[----:B------:R-:W-:Y:S01]  /*7920*/  IMAD.HI.U32 R125, R2, R248, RZ ;  /* 0x000000f8027d7227 */ /* 0x000fe200078e00ff */
[----:B------:R-:W-:-:S02]  /*7930*/  IABS R7, R3 ;  /* 0x0000000300077213 */ /* 0x000fc40000000000 */
[----:B------:R-:W-:Y:S01]  /*7940*/  ISETP.GT.U32.AND P5, PT, R0, R100, PT ;  /* 0x000000640000720c */ /* 0x000fe20003fa4070 */
[----:B------:R-:W-:Y:S01]  /*7950*/  IMAD.HI.U32 R3, R2, R5, RZ ;  /* 0x0000000502037227 */ /* 0x000fe200078e00ff */
[----:B------:R-:W-:Y:S02]  /*7960*/  IABS R109, R4 ;  /* 0x00000004006d7213 */ /* 0x000fe40000000000 */
[----:B------:R-:W-:Y:S01]  /*7970*/  ISETP.GE.AND P0, PT, R10, RZ, PT ;  /* 0x000000ff0a00720c */ /* 0x000fe20003f06270 */
[----:B------:R-:W-:Y:S01]  /*7980*/  IMAD.MOV R108, RZ, RZ, -R3 ;  /* 0x000000ffff6c7224 */ /* 0x000fe200078e0a03 */
[----:B------:R-:W-:Y:S01]  /*7990*/  IADD3 R10, R252, 0x9e, RZ ;  /* 0x0000009efc0a7810 */ /* 0x000fe20007ffe0ff */
[----:B------:R-:W-:Y:S01]  /*79a0*/  IMAD.HI.U32 R3, R2, R7, RZ ;  /* 0x0000000702037227 */ /* 0x000fe200078e00ff */
[----:B------:R-:W-:Y:S02]  /*79b0*/  IABS R105, R6 ;  /* 0x0000000600697213 */ /* 0x000fe40000000000 */
[----:B------:R-:W-:Y:S01]  /*79c0*/  IABS R9, R13 ;  /* 0x0000000d00097213 */ /* 0x000fe20000000000 */
[--C-:B------:R-:W-:Y:S01]  /*79d0*/  @!P2 IMAD.IADD R101, R101, 0x1, -R0.reuse ;  /* 0x000000016565a824 */ /* 0x100fe200078e0a00 */
[----:B------:R-:W-:Y:S01]  /*79e0*/  IADD3 R3, -R3, RZ, RZ ;  /* 0x000000ff03037210 */ /* 0x000fe20007ffe1ff */
[----:B------:R-:W-:-:S02]  /*79f0*/  @!P5 IMAD.IADD R100, R100, 0x1, -R0 ;  /* 0x000000016464d824 */ /* 0x000fc400078e0a00 */
[C---:B------:R-:W-:Y:S01]  /*7a00*/  IMAD R108, R0.reuse, R108, R5 ;  /* 0x0000006c006c7224 */ /* 0x040fe200078e0205 */
[C---:B------:R-:W-:Y:S01]  /*7a10*/  ISETP.GT.U32.AND P2, PT, R0.reuse, R101, PT ;  /* 0x000000650000720c */ /* 0x040fe20003f44070 */
[C---:B------:R-:W-:Y:S01]  /*7a20*/  IMAD R110, R0.reuse, R3, R7 ;  /* 0x00000003006e7224 */ /* 0x040fe200078e0207 */
[----:B------:R-:W-:Y:S01]  /*7a30*/  ISETP.GT.U32.AND P5, PT, R0, R100, PT ;  /* 0x000000640000720c */ /* 0x000fe20003fa4070 */
[----:B------:R-:W-:Y:S01]  /*7a40*/  IMAD.HI.U32 R3, R2, R109, RZ ;  /* 0x0000006d02037227 */ /* 0x000fe200078e00ff */
[----:B------:R-:W-:Y:S02]  /*7a50*/  IABS R5, R10 ;  /* 0x0000000a00057213 */ /* 0x000fe40000000000 */
[----:B------:R-:W-:Y:S01]  /*7a60*/  IABS R7, R12 ;  /* 0x0000000c00077213 */ /* 0x000fe20000000000 */
[----:B------:R-:W-:Y:S02]  /*7a70*/  IMAD.MOV R3, RZ, RZ, -R3 ;  /* 0x000000ffff037224 */ /* 0x000fe400078e0a03 */
[----:B------:R-:W-:Y:S01]  /*7a80*/  @!P0 IMAD.MOV R99, RZ, RZ, -R99 ;  /* 0x000000ffff638224 */ /* 0x000fe200078e0a63 */
[----:B------:R-:W-:Y:S01]  /*7a90*/  ISETP.GE.AND P0, PT, R4, RZ, PT ;  /* 0x000000ff0400720c */ /* 0x000fe20003f06270 */
[----:B------:R-:W-:-:S02]  /*7aa0*/  IMAD R109, R0, R3, R109 ;  /* 0x00000003006d7224 */ /* 0x000fc400078e026d */
[----:B------:R-:W-:Y:S02]  /*7ab0*/  @!P2 IMAD.IADD R101, R101, 0x1, -R0 ;  /* 0x000000016565a824 */ /* 0x000fe400078e0a00 */
[----:B------:R-:W-:Y:S01]  /*7ac0*/  IMAD.HI.U32 R3, R2, R107, RZ ;  /* 0x0000006b02037227 */ /* 0x000fe200078e00ff */
[----:B------:R-:W-:Y:S02]  /*7ad0*/  ISETP.GT.U32.AND P2, PT, R0, R109, PT ;  /* 0x0000006d0000720c */ /* 0x000fe40003f44070 */
[----:B------:R-:W-:Y:S01]  /*7ae0*/  @!P5 IADD3 R100, R100, -R0, RZ ;  /* 0x800000006464d210 */ /* 0x000fe20007ffe0ff */
[----:B------:R-:W-:Y:S01]  /*7af0*/  IMAD.MOV R3, RZ, RZ, -R3 ;  /* 0x000000ffff037224 */ /* 0x000fe200078e0a03 */
[----:B------:R-:W-:Y:S01]  /*7b00*/  ISETP.GT.U32.AND P5, PT, R0, R108, PT ;  /* 0x0000006c0000720c */ /* 0x000fe20003fa4070 */
[----:B------:R-:W-:Y:S01]  /*7b10*/  @!P4 IMAD.MOV R101, RZ, RZ, -R101 ;  /* 0x000000ffff65c224 */ /* 0x000fe200078e0a65 */
[----:B------:R-:W-:Y:S01]  /*7b20*/  @!P1 IADD3 R100, -R100, RZ, RZ ;  /* 0x000000ff64649210 */ /* 0x000fe20007ffe1ff */
[C---:B------:R-:W-:Y:S01]  /*7b30*/  IMAD R107, R0.reuse, R3, R107 ;  /* 0x00000003006b7224 */ /* 0x040fe200078e026b */
[----:B------:R-:W-:Y:S01]  /*7b40*/  ISETP.GT.U32.AND P1, PT, R0, R110, PT ;  /* 0x0000006e0000720c */ /* 0x000fe20003f24070 */
[----:B------:R-:W-:-:S04]  /*7b50*/  IMAD.HI.U32 R3, R2, R5, RZ ;  /* 0x0000000502037227 */ /* 0x000fc800078e00ff */
[--C-:B------:R-:W-:Y:S02]  /*7b60*/  @!P2 IMAD.IADD R109, R109, 0x1, -R0.reuse ;  /* 0x000000016d6da824 */ /* 0x100fe400078e0a00 */
[----:B------:R-:W-:Y:S02]  /*7b70*/  IMAD.MOV R3, RZ, RZ, -R3 ;  /* 0x000000ffff037224 */ /* 0x000fe400078e0a03 */
[----:B------:R-:W-:Y:S01]  /*7b80*/  @!P5 IMAD.IADD R108, R108, 0x1, -R0 ;  /* 0x000000016c6cd824 */ /* 0x000fe200078e0a00 */
[C---:B------:R-:W-:Y:S01]  /*7b90*/  ISETP.GT.U32.AND P4, PT, R0.reuse, R109, PT ;  /* 0x0000006d0000720c */ /* 0x040fe20003f84070 */
[----:B------:R-:W-:Y:S02]  /*7ba0*/  IMAD R106, R0, R3, R5 ;  /* 0x00000003006a7224 */ /* 0x000fe400078e0205 */
[----:B------:R-:W-:-:S04]  /*7bb0*/  IMAD.HI.U32 R4, R2, R105, RZ ;  /* 0x0000006902047227 */ /* 0x000fc800078e00ff */
[----:B------:R-:W-:Y:S01]  /*7bc0*/  @!P1 IMAD.IADD R110, R110, 0x1, -R0 ;  /* 0x000000016e6e9824 */ /* 0x000fe200078e0a00 */
[----:B------:R-:W-:Y:S01]  /*7bd0*/  ISETP.GT.U32.AND P1, PT, R0, R108, PT ;  /* 0x0000006c0000720c */ /* 0x000fe20003f24070 */
[----:B------:R-:W-:Y:S02]  /*7be0*/  IMAD.MOV R4, RZ, RZ, -R4 ;  /* 0x000000ffff047224 */ /* 0x000fe400078e0a04 */
[----:B------:R-:W-:Y:S01]  /*7bf0*/  IMAD.HI.U32 R3, R2, R7, RZ ;  /* 0x0000000702037227 */ /* 0x000fe200078e00ff */
[C---:B------:R-:W-:Y:S02]  /*7c00*/  ISETP.GT.U32.AND P2, PT, R0.reuse, R110, PT ;  /* 0x0000006e0000720c */ /* 0x040fe40003f44070 */
[----:B------:R-:W-:Y:S01]  /*7c10*/  @!P4 IADD3 R109, R109, -R0, RZ ;  /* 0x800000006d6dc210 */ /* 0x000fe20007ffe0ff */
[C---:B------:R-:W-:Y:S01]  /*7c20*/  IMAD R105, R0.reuse, R4, R105 ;  /* 0x0000000400697224 */ /* 0x040fe200078e0269 */
[----:B------:R-:W-:Y:S01]  /*7c30*/  ISETP.GT.U32.AND P4, PT, R0, R106, PT ;  /* 0x0000006a0000720c */ /* 0x000fe20003f84070 */
[----:B------:R-:W-:-:S03]  /*7c40*/  IMAD.HI.U32 R4, R2, R9, RZ ;  /* 0x0000000902047227 */ /* 0x000fc600078e00ff */
[----:B------:R-:W-:Y:S01]  /*7c50*/  ISETP.GT.U32.AND P5, PT, R0, R105, PT ;  /* 0x000000690000720c */ /* 0x000fe20003fa4070 */
[----:B------:R-:W-:Y:S01]  /*7c60*/  IMAD.MOV R3, RZ, RZ, -R3 ;  /* 0x000000ffff037224 */ /* 0x000fe200078e0a03 */
[-C--:B------:R-:W-:Y:S01]  /*7c70*/  @!P1 IADD3 R108, R108, -R0.reuse, RZ ;  /* 0x800000006c6c9210 */ /* 0x080fe20007ffe0ff */
[----:B------:R-:W-:Y:S01]  /*7c80*/  @!P0 IMAD.MOV R109, RZ, RZ, -R109 ;  /* 0x000000ffff6d8224 */ /* 0x000fe200078e0a6d */
[----:B------:R-:W-:Y:S01]  /*7c90*/  IADD3 R5, -R4, RZ, RZ ;  /* 0x000000ff04057210 */ /* 0x000fe20007ffe1ff */
[C---:B------:R-:W-:Y:S01]  /*7ca0*/  IMAD R4, R0.reuse, R3, R7 ;  /* 0x0000000300047224 */ /* 0x040fe200078e0207 */
[----:B------:R-:W-:Y:S01]  /*7cb0*/  ISETP.GT.U32.AND P1, PT, R0, R107, PT ;  /* 0x0000006b0000720c */ /* 0x000fe20003f24070 */
[----:B------:R-:W-:Y:S01]  /*7cc0*/  @!P6 IMAD.MOV R108, RZ, RZ, -R108 ;  /* 0x000000ffff6ce224 */ /* 0x000fe200078e0a6c */
[----:B------:R-:W-:Y:S01]  /*7cd0*/  ISETP.GE.AND P0, PT, R12, RZ, PT ;  /* 0x000000ff0c00720c */ /* 0x000fe20003f06270 */
[----:B------:R-:W-:Y:S01]  /*7ce0*/  IMAD.HI.U32 R3, R2, R11, RZ ;  /* 0x0000000b02037227 */ /* 0x000fe200078e00ff */
[----:B------:R-:W-:-:S03]  /*7cf0*/  @!P4 IADD3 R106, R106, -R0, RZ ;  /* 0x800000006a6ac210 */ /* 0x000fc60007ffe0ff */
[----:B------:R-:W-:Y:S01]  /*7d00*/  @!P5 IADD3 R105, R105, -R0, RZ ;  /* 0x800000006969d210 */ /* 0x000fe20007ffe0ff */
[----:B------:R-:W-:Y:S01]  /*7d10*/  IMAD.MOV R3, RZ, RZ, -R3 ;  /* 0x000000ffff037224 */ /* 0x000fe200078e0a03 */
[----:B------:R-:W-:Y:S01]  /*7d20*/  ISETP.GT.U32.AND P6, PT, R0, R106, PT ;  /* 0x0000006a0000720c */ /* 0x000fe20003fc4070 */
[--C-:B------:R-:W-:Y:S01]  /*7d30*/  @!P2 IMAD.IADD R110, R110, 0x1, -R0.reuse ;  /* 0x000000016e6ea824 */ /* 0x100fe200078e0a00 */
[----:B------:R-:W-:Y:S01]  /*7d40*/  ISETP.GE.AND P2, PT, R6, RZ, PT ;  /* 0x000000ff0600720c */ /* 0x000fe20003f46270 */
[C---:B------:R-:W-:Y:S01]  /*7d50*/  IMAD R6, R0.reuse, R3, R11 ;  /* 0x0000000300067224 */ /* 0x040fe200078e020b */
[----:B------:R-:W-:Y:S01]  /*7d60*/  ISETP.GT.U32.AND P5, PT, R0, R105, PT ;  /* 0x000000690000720c */ /* 0x000fe20003fa4070 */
[--C-:B------:R-:W-:Y:S01]  /*7d70*/  @!P1 IMAD.IADD R107, R107, 0x1, -R0.reuse ;  /* 0x000000016b6b9824 */ /* 0x100fe200078e0a00 */
[----:B------:R-:W-:Y:S01]  /*7d80*/  ISETP.GE.AND P1, PT, R10, RZ, PT ;  /* 0x000000ff0a00720c */ /* 0x000fe20003f26270 */
[----:B------:R-:W-:Y:S01]  /*7d90*/  VIADD R10, R252, 0xa2 ;  /* 0x000000a2fc0a7836 */ /* 0x000fe20000000000 */
[----:B------:R-:W-:Y:S01]  /*7da0*/  @!P3 IADD3 R110, -R110, RZ, RZ ;  /* 0x000000ff6e6eb210 */ /* 0x000fe20007ffe1ff */
[C---:B------:R-:W-:Y:S01]  /*7db0*/  IMAD R5, R0.reuse, R5, R9 ;  /* 0x0000000500057224 */ /* 0x040fe200078e0209 */
[----:B------:R-:W-:Y:S01]  /*7dc0*/  ISETP.GT.U32.AND P3, PT, R0, R4, PT ;  /* 0x000000040000720c */ /* 0x000fe20003f64070 */
[----:B------:R-:W-:Y:S01]  /*7dd0*/  VIADD R12, R252, 0xa3 ;  /* 0x000000a3fc0c7836 */ /* 0x000fe20000000000 */
[----:B------:R-:W-:Y:S01]  /*7de0*/  IABS R7, R10 ;  /* 0x0000000a00077213 */ /* 0x000fe20000000000 */
[--C-:B------:R-:W-:Y:S01]  /*7df0*/  @!P6 IMAD.IADD R106, R106, 0x1, -R0.reuse ;  /* 0x000000016a6ae824 */ /* 0x100fe200078e0a00 */
[----:B------:R-:W-:Y:S01]  /*7e00*/  ISETP.GT.U32.AND P6, PT, R0, R6, PT ;  /* 0x000000060000720c */ /* 0x000fe20003fc4070 */
[----:B------:R-:W-:Y:S01]  /*7e10*/  IMAD.MOV R125, RZ, RZ, -R125 ;  /* 0x000000ffff7d7224 */ /* 0x000fe200078e0a7d */
[----:B------:R-:W-:Y:S01]  /*7e20*/  IABS R9, R12 ;  /* 0x0000000c00097213 */ /* 0x000fe20000000000 */
[----:B------:R-:W-:Y:S01]  /*7e30*/  @!P5 IMAD.IADD R105, R105, 0x1, -R0 ;  /* 0x000000016969d824 */ /* 0x000fe200078e0a00 */
[----:B------:R-:W-:Y:S01]  /*7e40*/  ISETP.GE.AND P5, PT, R8, RZ, PT ;  /* 0x000000ff0800720c */ /* 0x000fe20003fa6270 */
[----:B------:R-:W-:Y:S01]  /*7e50*/  IMAD.HI.U32 R3, R2, R7, RZ ;  /* 0x0000000702037227 */ /* 0x000fe200078e00ff */
[----:B------:R-:W-:-:S03]  /*7e60*/  ISETP.GT.U32.AND P4, PT, R0, R107, PT ;  /* 0x0000006b0000720c */ /* 0x000fc60003f84070 */
[----:B------:R-:W-:Y:S01]  /*7e70*/  @!P2 IMAD.MOV R105, RZ, RZ, -R105 ;  /* 0x000000ffff69a224 */ /* 0x000fe200078e0a69 */
[----:B------:R-:W-:Y:S01]  /*7e80*/  ISETP.GT.U32.AND P2, PT, R0, R5, PT ;  /* 0x000000050000720c */ /* 0x000fe20003f44070 */
[----:B------:R-:W-:Y:S01]  /*7e90*/  IMAD.MOV R8, RZ, RZ, -R3 ;  /* 0x000000ffff087224 */ /* 0x000fe200078e0a03 */
[-C--:B------:R-:W-:Y:S01]  /*7ea0*/  @!P3 IADD3 R4, R4, -R0.reuse, RZ ;  /* 0x800000000404b210 */ /* 0x080fe20007ffe0ff */
[----:B------:R-:W-:Y:S01]  /*7eb0*/  IMAD.HI.U32 R3, R2, R9, RZ ;  /* 0x0000000902037227 */ /* 0x000fe200078e00ff */
[----:B------:R-:W-:Y:S02]  /*7ec0*/  @!P6 IADD3 R6, R6, -R0, RZ ;  /* 0x800000000606e210 */ /* 0x000fe40007ffe0ff */
[----:B------:R-:W-:Y:S01]  /*7ed0*/  ISETP.GE.AND P3, PT, R14, RZ, PT ;  /* 0x000000ff0e00720c */ /* 0x000fe20003f66270 */
[----:B------:R-:W-:Y:S01]  /*7ee0*/  IMAD.MOV R3, RZ, RZ, -R3 ;  /* 0x000000ffff037224 */ /* 0x000fe200078e0a03 */
[C---:B------:R-:W-:Y:S01]  /*7ef0*/  ISETP.GT.U32.AND P6, PT, R0.reuse, R6, PT ;  /* 0x000000060000720c */ /* 0x040fe20003fc4070 */
[C---:B------:R-:W-:Y:S01]  /*7f00*/  IMAD R7, R0.reuse, R8, R7 ;  /* 0x0000000800077224 */ /* 0x040fe200078e0207 */
[----:B------:R-:W-:Y:S01]  /*7f10*/  @!P4 IADD3 R107, R107, -R0, RZ ;  /* 0x800000006b6bc210 */ /* 0x000fe20007ffe0ff */
[----:B------:R-:W-:Y:S01]  /*7f20*/  IMAD R8, R0, R3, R9 ;  /* 0x0000000300087224 */ /* 0x000fe200078e0209 */
[----:B------:R-:W-:Y:S01]  /*7f30*/  ISETP.GE.AND P4, PT, R13, RZ, PT ;  /* 0x000000ff0d00720c */ /* 0x000fe20003f86270 */
[----:B------:R-:W-:Y:S01]  /*7f40*/  @!P2 IMAD.IADD R5, R5, 0x1, -R0 ;  /* 0x000000010505a824 */ /* 0x000fe200078e0a00 */
[----:B------:R-:W-:Y:S01]  /*7f50*/  IABS R13, R16 ;  /* 0x00000010000d7213 */ /* 0x000fe20000000000 */
[----:B------:R-:W-:Y:S01]  /*7f60*/  VIADD R14, R252, 0xa4 ;  /* 0x000000a4fc0e7836 */ /* 0x000fe20000000000 */
[----:B------:R-:W-:Y:S01]  /*7f70*/  @!P5 IADD3 R107, -R107, RZ, RZ ;  /* 0x000000ff6b6bd210 */ /* 0x000fe20007ffe1ff */
[----:B------:R-:W-:Y:S01]  /*7f80*/  @!P1 IMAD.MOV R106, RZ, RZ, -R106 ;  /* 0x000000ffff6a9224 */ /* 0x000fe200078e0a6a */
[----:B------:R-:W-:Y:S01]  /*7f90*/  ISETP.GT.U32.AND P2, PT, R0, R5, PT ;  /* 0x000000050000720c */ /* 0x000fe20003f44070 */
[----:B------:R-:W-:Y:S01]  /*7fa0*/  IMAD.HI.U32 R9, R2, R13, RZ ;  /* 0x0000000d02097227 */ /* 0x000fe200078e00ff */
[----:B------:R-:W-:-:S02]  /*7fb0*/  IABS R11, R14 ;  /* 0x0000000e000b7213 */ /* 0x000fc40000000000 */
[----:B------:R-:W-:Y:S01]  /*7fc0*/  ISETP.GT.U32.AND P5, PT, R0, R4, PT ;  /* 0x000000040000720c */ /* 0x000fe20003fa4070 */
[----:B------:R-:W-:Y:S01]  /*7fd0*/  @!P6 IMAD.IADD R6, R6, 0x1, -R0 ;  /* 0x000000010606e824 */ /* 0x000fe200078e0a00 */
[----:B------:R-:W-:Y:S01]  /*7fe0*/  ISETP.GT.U32.AND P6, PT, R0, R8, PT ;  /* 0x000000080000720c */ /* 0x000fe20003fc4070 */
[----:B------:R-:W-:-:S03]  /*7ff0*/  IMAD.HI.U32 R3, R2, R11, RZ ;  /* 0x0000000b02037227 */ /* 0x000fc600078e00ff */
[----:B------:R-:W-:Y:S01]  /*8000*/  @!P3 IADD3 R6, -R6, RZ, RZ ;  /* 0x000000ff0606b210 */ /* 0x000fe20007ffe1ff */
[----:B------:R-:W-:Y:S01]  /*8010*/  VIADD R251, R252, 0xfe ;  /* 0x000000fefcfb7836 */ /* 0x000fe20000000000 */
[----:B------:R-:W-:Y:S02]  /*8020*/  IADD3 R3, -R3, RZ, RZ ;  /* 0x000000ff03037210 */ /* 0x000fe40007ffe1ff */
[----:B------:R-:W-:Y:S02]  /*8030*/  @!P2 IADD3 R5, R5, -R0, RZ ;  /* 0x800000000505a210 */ /* 0x000fe40007ffe0ff */
[----:B------:R-:W-:Y:S01]  /*8040*/  ISETP.GE.AND P2, PT, R10, RZ, PT ;  /* 0x000000ff0a00720c */ /* 0x000fe20003f46270 */
[----:B------:R-:W-:Y:S02]  /*8050*/  IMAD.MOV R10, RZ, RZ, -R9 ;  /* 0x000000ffff0a7224 */ /* 0x000fe400078e0a09 */
[----:B------:R-:W-:Y:S02]  /*8060*/  @!P6 IMAD.IADD R8, R8, 0x1, -R0 ;  /* 0x000000010808e824 */ /* 0x000fe400078e0a00 */
[----:B------:R-:W-:-:S02]  /*8070*/  IMAD R9, R0, R3, R11 ;  /* 0x0000000300097224 */ /* 0x000fc400078e020b */
[----:B------:R-:W-:Y:S01]  /*8080*/  IMAD.HI.U32 R3, R2, R15, RZ ;  /* 0x0000000f02037227 */ /* 0x000fe200078e00ff */
[----:B------:R-:W-:-:S03]  /*8090*/  ISETP.GT.U32.AND P6, PT, R0, R8, PT ;  /* 0x000000080000720c */ /* 0x000fc60003fc4070 */
[----:B------:R-:W-:Y:S01]  /*80a0*/  @!P5 IMAD.IADD R4, R4, 0x1, -R0 ;  /* 0x000000010404d824 */ /* 0x000fe200078e0a00 */
[----:B------:R-:W-:Y:S01]  /*80b0*/  IADD3 R3, -R3, RZ, RZ ;  /* 0x000000ff03037210 */ /* 0x000fe20007ffe1ff */
[C---:B------:R-:W-:Y:S01]  /*80c0*/  IMAD R10, R0.reuse, R10, R13 ;  /* 0x0000000a000a7224 */ /* 0x040fe200078e020d */
[C---:B------:R-:W-:Y:S01]  /*80d0*/  ISETP.GT.U32.AND P5, PT, R0.reuse, R7, PT ;  /* 0x000000070000720c */ /* 0x040fe20003fa4070 */
[----:B------:R-:W-:Y:S01]  /*80e0*/  @!P0 IMAD.MOV R4, RZ, RZ, -R4 ;  /* 0x000000ffff048224 */ /* 0x000fe200078e0a04 */
[----:B------:R-:W-:Y:S01]  /*80f0*/  IABS R13, R18 ;  /* 0x00000012000d7213 */ /* 0x000fe20000000000 */
[C---:B------:R-:W-:Y:S01]  /*8100*/  IMAD R11, R0.reuse, R3, R15 ;  /* 0x00000003000b7224 */ /* 0x040fe200078e020f */
[----:B------:R-:W-:Y:S01]  /*8110*/  ISETP.GT.U32.AND P0, PT, R0, R9, PT ;  /* 0x000000090000720c */ /* 0x000fe20003f04070 */
[----:B------:R-:W-:Y:S01]  /*8120*/  @!P4 IMAD.MOV R5, RZ, RZ, -R5 ;  /* 0x000000ffff05c224 */ /* 0x000fe200078e0a05 */
[----:B------:R-:W-:Y:S01]  /*8130*/  ISETP.GE.AND P4, PT, R14, RZ, PT ;  /* 0x000000ff0e00720c */ /* 0x000fe20003f86270 */
[----:B------:R-:W-:Y:S01]  /*8140*/  IMAD.HI.U32 R3, R2, R13, RZ ;  /* 0x0000000d02037227 */ /* 0x000fe200078e00ff */
[----:B------:R-:W-:-:S02]  /*8150*/  @!P6 IADD3 R8, R8, -R0, RZ ;  /* 0x800000000808e210 */ /* 0x000fc40007ffe0ff */
[----:B------:R-:W-:Y:S01]  /*8160*/  ISETP.GT.U32.AND P6, PT, R0, R11, PT ;  /* 0x0000000b0000720c */ /* 0x000fe20003fc4070 */
[----:B------:R-:W-:Y:S01]  /*8170*/  VIADD R14, R252, 0xa8 ;  /* 0x000000a8fc0e7836 */ /* 0x000fe20000000000 */
[C---:B------:R-:W-:Y:S01]  /*8180*/  ISETP.GT.U32.AND P3, PT, R0.reuse, R10, PT ;  /* 0x0000000a0000720c */ /* 0x040fe20003f64070 */
[--C-:B------:R-:W-:Y:S01]  /*8190*/  @!P5 IMAD.IADD R7, R7, 0x1, -R0.reuse ;  /* 0x000000010707d824 */ /* 0x100fe200078e0a00 */
[----:B------:R-:W-:Y:S02]  /*81a0*/  IADD3 R3, -R3, RZ, RZ ;  /* 0x000000ff03037210 */ /* 0x000fe40007ffe1ff */
[----:B------:R-:W-:Y:S01]  /*81b0*/  IABS R15, R14 ;  /* 0x0000000e000f7213 */ /* 0x000fe20000000000 */
[----:B------:R-:W-:Y:S01]  /*81c0*/  @!P0 IMAD.IADD R9, R9, 0x1, -R0 ;  /* 0x0000000109098824 */ /* 0x000fe200078e0a00 */
[----:B------:R-:W-:Y:S02]  /*81d0*/  ISETP.GT.U32.AND P1, PT, R0, R7, PT ;  /* 0x000000070000720c */ /* 0x000fe40003f24070 */
[----:B------:R-:W-:Y:S01]  /*81e0*/  ISETP.GE.AND P5, PT, R12, RZ, PT ;  /* 0x000000ff0c00720c */ /* 0x000fe20003fa6270 */
[----:B------:R-:W-:Y:S01]  /*81f0*/  IMAD R12, R0, R3, R13 ;  /* 0x00000003000c7224 */ /* 0x000fe200078e020d */
[----:B------:R-:W-:Y:S01]  /*8200*/  ISETP.GE.AND P0, PT, R17, RZ, PT ;  /* 0x000000ff1100720c */ /* 0x000fe20003f06270 */
[----:B------:R-:W-:Y:S01]  /*8210*/  IMAD.HI.U32 R3, R2, R15, RZ ;  /* 0x0000000f02037227 */ /* 0x000fe200078e00ff */
[----:B------:R-:W-:-:S03]  /*8220*/  @!P6 IADD3 R11, R11, -R0, RZ ;  /* 0x800000000b0be210 */ /* 0x000fc60007ffe0ff */
[--C-:B------:R-:W-:Y:S01]  /*8230*/  @!P3 IMAD.IADD R10, R10, 0x1, -R0.reuse ;  /* 0x000000010a0ab824 */ /* 0x100fe200078e0a00 */
[C---:B------:R-:W-:Y:S01]  /*8240*/  ISETP.GT.U32.AND P6, PT, R0.reuse, R11, PT ;  /* 0x0000000b0000720c */ /* 0x040fe20003fc4070 */
[----:B------:R-:W-:Y:S01]  /*8250*/  IMAD.MOV R3, RZ, RZ, -R3 ;  /* 0x000000ffff037224 */ /* 0x000fe200078e0a03 */
[----:B------:R-:W-:Y:S01]  /*8260*/  ISETP.GT.U32.AND P3, PT, R0, R9, PT ;  /* 0x000000090000720c */ /* 0x000fe20003f64070 */
[----:B------:R-:W-:Y:S01]  /*8270*/  @!P1 IMAD.IADD R7, R7, 0x1, -R0 ;  /* 0x0000000107079824 */ /* 0x000fe200078e0a00 */
[----:B------:R-:W-:Y:S01]  /*8280*/  ISETP.GE.AND P1, PT, R16, RZ, PT ;  /* 0x000000ff1000720c */ /* 0x000fe20003f26270 */
[----:B------:R-:W-:Y:S01]  /*8290*/  IMAD R13, R0, R3, R15 ;  /* 0x00000003000d7224 */ /* 0x000fe200078e020f */
[----:B------:R-:W-:Y:S01]  /*82a0*/  IABS R15, R20 ;  /* 0x00000014000f7213 */ /* 0x000fe20000000000 */
[----:B------:R-:W-:Y:S02]  /*82b0*/  VIADD R16, R252, 0xa9 ;  /* 0x000000a9fc107836 */ /* 0x000fe40000000000 */
[----:B------:R-:W-:Y:S01]  /*82c0*/  @!P2 IMAD.MOV R7, RZ, RZ, -R7 ;  /* 0x000000ffff07a224 */ /* 0x000fe200078e0a07 */
[C---:B------:R-:W-:Y:S01]  /*82d0*/  ISETP.GT.U32.AND P2, PT, R0.reuse, R10, PT ;  /* 0x0000000a0000720c */ /* 0x040fe20003f44070 */
[----:B------:R-:W-:Y:S01]  /*82e0*/  @!P5 IMAD.MOV R8, RZ, RZ, -R8 ;  /* 0x000000ffff08d224 */ /* 0x000fe200078e0a08 */
[----:B------:R-:W-:Y:S01]  /*82f0*/  IABS R17, R16 ;  /* 0x0000001000117213 */ /* 0x000fe20000000000 */
[----:B------:R-:W-:Y:S01]  /*8300*/  @!P6 IMAD.IADD R11, R11, 0x1, -R0 ;  /* 0x000000010b0be824 */ /* 0x000fe200078e0a00 */
[----:B------:R-:W-:-:S02]  /*8310*/  ISETP.GT.U32.AND P6, PT, R0, R13, PT ;  /* 0x0000000d0000720c */ /* 0x000fc40003fc4070 */
[----:B------:R-:W-:Y:S01]  /*8320*/  @!P3 IADD3 R9, R9, -R0, RZ ;  /* 0x800000000909b210 */ /* 0x000fe20007ffe0ff */
[----:B------:R-:W-:Y:S01]  /*8330*/  IMAD.HI.U32 R3, R2, R17, RZ ;  /* 0x0000001102037227 */ /* 0x000fe200078e00ff */
[----:B------:R-:W-:Y:S02]  /*8340*/  ISETP.GT.U32.AND P3, PT, R0, R12, PT ;  /* 0x0000000c0000720c */ /* 0x000fe40003f64070 */
[----:B------:R-:W-:Y:S01]  /*8350*/  ISETP.GE.AND P5, PT, R18, RZ, PT ;  /* 0x000000ff1200720c */ /* 0x000fe20003fa6270 */
[----:B------:R-:W-:Y:S02]  /*8360*/  VIADD R18, R252, 0xaa ;  /* 0x000000aafc127836 */ /* 0x000fe40000000000 */
[----:B------:R-:W-:Y:S02]  /*8370*/  IMAD.MOV R3, RZ, RZ, -R3 ;  /* 0x000000ffff037224 */ /* 0x000fe400078e0a03 */
[----:B------:R-:W-:Y:S01]  /*8380*/  @!P2 IMAD.IADD R10, R10, 0x1, -R0 ;  /* 0x000000010a0aa824 */ /* 0x000fe200078e0a00 */
[----:B------:R-:W-:Y:S01]  /*8390*/  IABS R19, R18 ;  /* 0x0000001200137213 */ /* 0x000fe20000000000 */
[----:B------:R-:W-:Y:S01]  /*83a0*/  @!P4 IMAD.MOV R9, RZ, RZ, -R9 ;  /* 0x000000ffff09c224 */ /* 0x000fe200078e0a09 */
[-C--:B------:R-:W-:Y:S01]  /*83b0*/  @!P6 IADD3 R13, R13, -R0.reuse, RZ ;  /* 0x800000000d0de210 */ /* 0x080fe20007ffe0ff */
[----:B------:R-:W-:Y:S01]  /*83c0*/  @!P0 IMAD.MOV R11, RZ, RZ, -R11 ;  /* 0x000000ffff0b8224 */ /* 0x000fe200078e0a0b */
[----:B------:R-:W-:Y:S01]  /*83d0*/  ISETP.GE.AND P2, PT, R14, RZ, PT ;  /* 0x000000ff0e00720c */ /* 0x000fe20003f46270 */
[----:B------:R-:W-:Y:S01]  /*83e0*/  IMAD R14, R0, R3, R17 ;  /* 0x00000003000e7224 */ /* 0x000fe200078e0211 */
[----:B------:R-:W-:Y:S01]  /*83f0*/  @!P3 IADD3 R12, R12, -R0, RZ ;  /* 0x800000000c0cb210 */ /* 0x000fe20007ffe0ff */
[----:B------:R-:W-:Y:S01]  /*8400*/  IMAD.HI.U32 R3, R2, R19, RZ ;  /* 0x0000001302037227 */ /* 0x000fe200078e00ff */
[----:B------:R-:W-:-:S02]  /*8410*/  ISETP.GT.U32.AND P6, PT, R0, R13, PT ;  /* 0x0000000d0000720c */ /* 0x000fc40003fc4070 */
[----:B------:R-:W-:Y:S01]  /*8420*/  ISETP.GT.U32.AND P4, PT, R0, R12, PT ;  /* 0x0000000c0000720c */ /* 0x000fe20003f84070 */
[----:B------:R-:W-:Y:S01]  /*8430*/  IMAD.MOV.U32 R17, RZ, RZ, R15 ;  /* 0x000000ffff117224 */ /* 0x000fe200078e000f */
[----:B------:R-:W-:Y:S01]  /*8440*/  IADD3 R3, -R3, RZ, RZ ;  /* 0x000000ff03037210 */ /* 0x000fe20007ffe1ff */
[----:B------:R-:W-:Y:S01]  /*8450*/  @!P1 IMAD.MOV R10, RZ, RZ, -R10 ;  /* 0x000000ffff0a9224 */ /* 0x000fe200078e0a0a */
[----:B------:R-:W-:Y:S01]  /*8460*/  ISETP.GE.AND P3, PT, R16, RZ, PT ;  /* 0x000000ff1000720c */ /* 0x000fe20003f66270 */
[----:B------:R-:W-:Y:S01]  /*8470*/  IMAD.HI.U32 R15, R2, R17, RZ ;  /* 0x00000011020f7227 */ /* 0x000fe200078e00ff */
[----:B------:R-:W-:Y:S02]  /*8480*/  ISETP.GE.AND P0, PT, R18, RZ, PT ;  /* 0x000000ff1200720c */ /* 0x000fe40003f06270 */
[----:B------:R-:W-:Y:S01]  /*8490*/  IADD3 R18, R252, 0xac, RZ ;  /* 0x000000acfc127810 */ /* 0x000fe20007ffe0ff */
[----:B------:R-:W-:Y:S01]  /*84a0*/  IMAD.MOV R16, RZ, RZ, -R15 ;  /* 0x000000ffff107224 */ /* 0x000fe200078e0a0f */
[C---:B------:R-:W-:Y:S01]  /*84b0*/  ISETP.GT.U32.AND P1, PT, R0.reuse, R14, PT ;  /* 0x0000000e0000720c */ /* 0x040fe20003f24070 */
[----:B------:R-:W-:-:S02]  /*84c0*/  IMAD R15, R0, R3, R19 ;  /* 0x00000003000f7224 */ /* 0x000fc400078e0213 */
[--C-:B------:R-:W-:Y:S02]  /*84d0*/  @!P6 IMAD.IADD R13, R13, 0x1, -R0.reuse ;  /* 0x000000010d0de824 */ /* 0x100fe400078e0a00 */
[----:B------:R-:W-:Y:S01]  /*84e0*/  @!P4 IMAD.IADD R12, R12, 0x1, -R0 ;  /* 0x000000010c0cc824 */ /* 0x000fe200078e0a00 */
[C---:B------:R-:W-:Y:S01]  /*84f0*/  ISETP.GT.U32.AND P6, PT, R0.reuse, R15, PT ;  /* 0x0000000f0000720c */ /* 0x040fe20003fc4070 */
[----:B------:R-:W-:Y:S01]  /*8500*/  IMAD R16, R0, R16, R17 ;  /* 0x0000001000107224 */ /* 0x000fe200078e0211 */
[----:B------:R-:W-:Y:S01]  /*8510*/  ISETP.GE.AND P4, PT, R20, RZ, PT ;  /* 0x000000ff1400720c */ /* 0x000fe20003f86270 */
[----:B------:R-:W-:Y:S01]  /*8520*/  @!P5 IMAD.MOV R12, RZ, RZ, -R12 ;  /* 0x000000ffff0cd224 */ /* 0x000fe200078e0a0c */
[----:B------:R-:W-:Y:S01]  /*8530*/  IABS R17, R18 ;  /* 0x0000001200117213 */ /* 0x000fe20000000000 */
[----:B------:R-:W-:Y:S01]  /*8540*/  VIADD R20, R252, 0xad ;  /* 0x000000adfc147836 */ /* 0x000fe20000000000 */
[----:B------:R-:W-:Y:S02]  /*8550*/  ISETP.GT.U32.AND P5, PT, R0, R16, PT ;  /* 0x000000100000720c */ /* 0x000fe40003fa4070 */
[----:B------:R-:W-:Y:S01]  /*8560*/  @!P2 IADD3 R13, -R13, RZ, RZ ;  /* 0x000000ff0d0da210 */ /* 0x000fe20007ffe1ff */
[----:B------:R-:W-:Y:S01]  /*8570*/  IMAD.HI.U32 R3, R2, R17, RZ ;  /* 0x0000001102037227 */ /* 0x000fe200078e00ff */
[----:B------:R-:W-:-:S02]  /*8580*/  IABS R21, R20 ;  /* 0x0000001400157213 */ /* 0x000fc40000000000 */
[----:B------:R-:W-:Y:S01]  /*8590*/  ISETP.GE.AND P2, PT, R18, RZ, PT ;  /* 0x000000ff1200720c */ /* 0x000fe20003f46270 */
[--C-:B------:R-:W-:Y:S01]  /*85a0*/  @!P6 IMAD.IADD R15, R15, 0x1, -R0.reuse ;  /* 0x000000010f0fe824 */ /* 0x100fe200078e0a00 */
[----:B------:R-:W-:Y:S01]  /*85b0*/  @!P1 IADD3 R14, R14, -R0, RZ ;  /* 0x800000000e0e9210 */ /* 0x000fe20007ffe0ff */
[----:B------:R-:W-:Y:S02]  /*85c0*/  IMAD.MOV R19, RZ, RZ, -R3 ;  /* 0x000000ffff137224 */ /* 0x000fe400078e0a03 */
[----:B------:R-:W-:Y:S01]  /*85d0*/  IMAD.HI.U32 R3, R2, R21, RZ ;  /* 0x0000001502037227 */ /* 0x000fe200078e00ff */
[C---:B------:R-:W-:Y:S02]  /*85e0*/  ISETP.GT.U32.AND P6, PT, R0.reuse, R15, PT ;  /* 0x0000000f0000720c */ /* 0x040fe40003fc4070 */
[----:B------:R-:W-:Y:S01]  /*85f0*/  ISETP.GT.U32.AND P1, PT, R0, R14, PT ;  /* 0x0000000e0000720c */ /* 0x000fe20003f24070 */
[----:B------:R-:W-:Y:S02]  /*8600*/  @!P5 IMAD.IADD R16, R16, 0x1, -R0 ;  /* 0x000000011010d824 */ /* 0x000fe400078e0a00 */
[----:B------:R-:W-:-:S03]  /*8610*/  IMAD.HI.U32 R18, R2, R23, RZ ;  /* 0x0000001702127227 */ /* 0x000fc600078e00ff */
[C---:B------:R-:W-:Y:S01]  /*8620*/  ISETP.GT.U32.AND P5, PT, R0.reuse, R16, PT ;  /* 0x000000100000720c */ /* 0x040fe20003fa4070 */
[----:B------:R-:W-:Y:S02]  /*8630*/  IMAD.MOV R3, RZ, RZ, -R3 ;  /* 0x000000ffff037224 */ /* 0x000fe400078e0a03 */
[----:B------:R-:W-:Y:S01]  /*8640*/  IMAD R17, R0, R19, R17 ;  /* 0x0000001300117224 */ /* 0x000fe200078e0211 */
[----:B------:R-:W-:Y:S01]  /*8650*/  IADD3 R19, -R18, RZ, RZ ;  /* 0x000000ff12137210 */ /* 0x000fe20007ffe1ff */
[----:B------:R-:W-:Y:S02]  /*8660*/  @!P6 IMAD.IADD R15, R15, 0x1, -R0 ;  /* 0x000000010f0fe824 */ /* 0x000fe400078e0a00 */
[----:B------:R-:W-:Y:S01]  /*8670*/  IMAD R18, R0, R3, R21 ;  /* 0x0000000300127224 */ /* 0x000fe200078e0215 */
[----:B------:R-:W-:Y:S01]  /*8680*/  IADD3 R3, R252, 0xaf, RZ ;  /* 0x000000affc037810 */ /* 0x000fe20007ffe0ff */
[----:B------:R-:W-:Y:S01]  /*8690*/  IMAD R19, R0, R19, R23 ;  /* 0x0000001300137224 */ /* 0x000fe200078e0217 */
[----:B------:R-:W-:-:S02]  /*86a0*/  @!P0 IADD3 R15, -R15, RZ, RZ ;  /* 0x000000ff0f0f8210 */ /* 0x000fc40007ffe1ff */
[----:B------:R-:W-:Y:S01]  /*86b0*/  ISETP.GT.U32.AND P0, PT, R0, R18, PT ;  /* 0x000000120000720c */ /* 0x000fe20003f04070 */
[----:B------:R-:W-:Y:S01]  /*86c0*/  @!P5 IMAD.IADD R16, R16, 0x1, -R0 ;  /* 0x000000011010d824 */ /* 0x000fe200078e0a00 */
[----:B------:R-:W-:Y:S02]  /*86d0*/  IABS R21, R3 ;  /* 0x0000000300157213 */ /* 0x000fe40000000000 */
[C---:B------:R-:W-:Y:S01]  /*86e0*/  ISETP.GT.U32.AND P6, PT, R0.reuse, R17, PT ;  /* 0x000000110000720c */ /* 0x040fe20003fc4070 */
[----:B------:R-:W-:Y:S01]  /*86f0*/  @!P4 IMAD.MOV R16, RZ, RZ, -R16 ;  /* 0x000000ffff10c224 */ /* 0x000fe200078e0a10 */
[----:B------:R-:W-:Y:S02]  /*8700*/  ISETP.GT.U32.AND P4, PT, R0, R19, PT ;  /* 0x000000130000720c */ /* 0x000fe40003f84070 */
[----:B------:R-:W-:Y:S02]  /*8710*/  @!P1 IADD3 R14, R14, -R0, RZ ;  /* 0x800000000e0e9210 */ /* 0x000fe40007ffe0ff */
[----:B------:R-:W-:Y:S01]  /*8720*/  ISETP.GE.AND P5, PT, R3, RZ, PT ;  /* 0x000000ff0300720c */ /* 0x000fe20003fa6270 */
[----:B------:R-:W-:Y:S01]  /*8730*/  IMAD.HI.U32 R3, R2, R21, RZ ;  /* 0x0000001502037227 */ /* 0x000fe200078e00ff */
[----:B------:R-:W-:-:S02]  /*8740*/  IABS R23, R26 ;  /* 0x0000001a00177213 */ /* 0x000fc40000000000 */
[----:B------:R-:W-:Y:S01]  /*8750*/  ISETP.GE.AND P1, PT, R20, RZ, PT ;  /* 0x000000ff1400720c */ /* 0x000fe20003f26270 */
[----:B------:R-:W-:Y:S02]  /*8760*/  @!P0 IMAD.IADD R18, R18, 0x1, -R0 ;  /* 0x0000000112128824 */ /* 0x000fe400078e0a00 */
[----:B------:R-:W-:Y:S01]  /*8770*/  @!P3 IMAD.MOV R14, RZ, RZ, -R14 ;  /* 0x000000ffff0eb224 */ /* 0x000fe200078e0a0e */
[----:B------:R-:W-:Y:S01]  /*8780*/  ISETP.GE.AND P3, PT, R22, RZ, PT ;  /* 0x000000ff1600720c */ /* 0x000fe20003f66270 */
[----:B------:R-:W-:Y:S01]  /*8790*/  @!P4 IMAD.IADD R19, R19, 0x1, -R0 ;  /* 0x000000011313c824 */ /* 0x000fe200078e0a00 */
[----:B------:R-:W-:Y:S01]  /*87a0*/  ISETP.GT.U32.AND P0, PT, R0, R18, PT ;  /* 0x000000120000720c */ /* 0x000fe20003f04070 */
[----:B------:R-:W-:Y:S01]  /*87b0*/  IMAD.HI.U32 R20, R2, R23, RZ ;  /* 0x0000001702147227 */ /* 0x000fe200078e00ff */
[----:B------:R-:W-:Y:S02]  /*87c0*/  IADD3 R22, -R3, RZ, RZ ;  /* 0x000000ff03167210 */ /* 0x000fe40007ffe1ff */
[C---:B------:R-:W-:Y:S01]  /*87d0*/  ISETP.GT.U32.AND P4, PT, R0.reuse, R19, PT ;  /* 0x000000130000720c */ /* 0x040fe20003f84070 */
[----:B------:R-:W-:Y:S01]  /*87e0*/  IMAD.MOV R24, RZ, RZ, -R20 ;  /* 0x000000ffff187224 */ /* 0x000fe200078e0a14 */
[----:B------:R-:W-:Y:S01]  /*87f0*/  @!P6 IADD3 R17, R17, -R0, RZ ;  /* 0x800000001111e210 */ /* 0x000fe20007ffe0ff */
[----:B------:R-:W-:-:S02]  /*8800*/  IMAD R20, R0, R22, R21 ;  /* 0x0000001600147224 */ /* 0x000fc400078e0215 */
[----:B------:R-:W-:Y:S01]  /*8810*/  IMAD.HI.U32 R22, R2, R27, RZ ;  /* 0x0000001b02167227 */ /* 0x000fe200078e00ff */
[----:B------:R-:W-:-:S03]  /*8820*/  ISETP.GT.U32.AND P6, PT, R0, R17, PT ;  /* 0x000000110000720c */ /* 0x000fc60003fc4070 */
[----:B------:R-:W-:Y:S01]  /*8830*/  @!P0 IMAD.IADD R18, R18, 0x1, -R0 ;  /* 0x0000000112128824 */ /* 0x000fe200078e0a00 */
[C---:B------:R-:W-:Y:S01]  /*8840*/  ISETP.GT.U32.AND P0, PT, R0.reuse, R20, PT ;  /* 0x000000140000720c */ /* 0x040fe20003f04070 */
[----:B------:R-:W-:Y:S01]  /*8850*/  IMAD R21, R0, R24, R23 ;  /* 0x0000001800157224 */ /* 0x000fe200078e0217 */
[----:B------:R-:W-:Y:S01]  /*8860*/  IADD3 R23, -R22, RZ, RZ ;  /* 0x000000ff16177210 */ /* 0x000fe20007ffe1ff */
[----:B------:R-:W-:-:S04]  /*8870*/  IMAD.HI.U32 R3, R2, R25, RZ ;  /* 0x0000001902037227 */ /* 0x000fc800078e00ff */
[--C-:B------:R-:W-:Y:S01]  /*8880*/  @!P4 IMAD.IADD R19, R19, 0x1, -R0.reuse ;  /* 0x000000011313c824 */ /* 0x100fe200078e0a00 */
[----:B------:R-:W-:Y:S01]  /*8890*/  IADD3 R3, -R3, RZ, RZ ;  /* 0x000000ff03037210 */ /* 0x000fe20007ffe1ff */
[----:B------:R-:W-:Y:S02]  /*88a0*/  IMAD R23, R0, R23, R27 ;  /* 0x0000001700177224 */ /* 0x000fe400078e021b */
[--C-:B------:R-:W-:Y:S01]  /*88b0*/  @!P6 IMAD.IADD R17, R17, 0x1, -R0.reuse ;  /* 0x000000011111e824 */ /* 0x100fe200078e0a00 */
[----:B------:R-:W-:Y:S01]  /*88c0*/  @!P3 IADD3 R19, -R19, RZ, RZ ;  /* 0x000000ff1313b210 */ /* 0x000fe20007ffe1ff */
[----:B------:R-:W-:Y:S01]  /*88d0*/  @!P0 IMAD.IADD R20, R20, 0x1, -R0 ;  /* 0x0000000114148824 */ /* 0x000fe200078e0a00 */
[----:B------:R-:W-:Y:S01]  /*88e0*/  ISETP.GE.AND P6, PT, R26, RZ, PT ;  /* 0x000000ff1a00720c */ /* 0x000fe20003fc6270 */
[C---:B------:R-:W-:Y:S01]  /*88f0*/  IMAD R22, R0.reuse, R3, R25 ;  /* 0x0000000300167224 */ /* 0x040fe200078e0219 */
[----:B------:R-:W-:Y:S01]  /*8900*/  ISETP.GT.U32.AND P3, PT, R0, R23, PT ;  /* 0x000000170000720c */ /* 0x000fe20003f64070 */
[----:B------:R-:W-:Y:S01]  /*8910*/  @!P1 IMAD.MOV R18, RZ, RZ, -R18 ;  /* 0x000000ffff129224 */ /* 0x000fe200078e0a12 */
[----:B------:R-:W-:Y:S01]  /*8920*/  IADD3 R26, R252, 0xb3, RZ ;  /* 0x000000b3fc1a7810 */ /* 0x000fe20007ffe0ff */
[----:B------:R-:W-:Y:S01]  /*8930*/  @!P2 IMAD.MOV R17, RZ, RZ, -R17 ;  /* 0x000000ffff11a224 */ /* 0x000fe200078e0a11 */
[----:B------:R-:W-:-:S02]  /*8940*/  ISETP.GT.U32.AND P0, PT, R0, R20, PT ;  /* 0x000000140000720c */ /* 0x000fc40003f04070 */
[----:B------:R-:W-:Y:S02]  /*8950*/  IABS R25, R26 ;  /* 0x0000001a00197213 */ /* 0x000fe40000000000 */
[----:B------:R-:W-:Y:S01]  /*8960*/  ISETP.GE.AND P1, PT, R28, RZ, PT ;  /* 0x000000ff1c00720c */ /* 0x000fe20003f26270 */
[----:B------:R-:W-:Y:S01]  /*8970*/  VIADD R28, R252, 0xb4 ;  /* 0x000000b4fc1c7836 */ /* 0x000fe20000000000 */
[----:B------:R-:W-:Y:S01]  /*8980*/  ISETP.GT.U32.AND P4, PT, R0, R22, PT ;  /* 0x000000160000720c */ /* 0x000fe20003f84070 */
[----:B------:R-:W-:Y:S01]  /*8990*/  IMAD.HI.U32 R3, R2, R25, RZ ;  /* 0x0000001902037227 */ /* 0x000fe200078e00ff */
[----:B------:R-:W-:Y:S02]  /*89a0*/  ISETP.GT.U32.AND P2, PT, R0, R21, PT ;  /* 0x000000150000720c */ /* 0x000fe40003f44070 */
[----:B------:R-:W-:Y:S01]  /*89b0*/  IABS R27, R28 ;  /* 0x0000001c001b7213 */ /* 0x000fe20000000000 */
[----:B------:R-:W-:Y:S02]  /*89c0*/  @!P3 IMAD.IADD R23, R23, 0x1, -R0 ;  /* 0x000000011717b824 */ /* 0x000fe400078e0a00 */
[----:B------:R-:W-:-:S02]  /*89d0*/  IMAD.MOV R3, RZ, RZ, -R3 ;  /* 0x000000ffff037224 */ /* 0x000fc400078e0a03 */
[--C-:B------:R-:W-:Y:S01]  /*89e0*/  @!P0 IMAD.IADD R20, R20, 0x1, -R0.reuse ;  /* 0x0000000114148824 */ /* 0x100fe200078e0a00 */
[C---:B------:R-:W-:Y:S01]  /*89f0*/  ISETP.GT.U32.AND P3, PT, R0.reuse, R23, PT ;  /* 0x000000170000720c */ /* 0x040fe20003f64070 */
[----:B------:R-:W-:Y:S01]  /*8a00*/  IMAD R24, R0, R3, R25 ;  /* 0x0000000300187224 */ /* 0x000fe200078e0219 */
[----:B------:R-:W-:Y:S01]  /*8a10*/  ISETP.GE.AND P0, PT, R30, RZ, PT ;  /* 0x000000ff1e00720c */ /* 0x000fe20003f06270 */
[----:B------:R-:W-:Y:S01]  /*8a20*/  IMAD.HI.U32 R3, R2, R27, RZ ;  /* 0x0000001b02037227 */ /* 0x000fe200078e00ff */
[----:B------:R-:W-:Y:S02]  /*8a30*/  @!P5 IADD3 R20, -R20, RZ, RZ ;  /* 0x000000ff1414d210 */ /* 0x000fe40007ffe1ff */
[----:B------:R-:W-:Y:S01]  /*8a40*/  @!P4 IADD3 R22, R22, -R0, RZ ;  /* 0x800000001616c210 */ /* 0x000fe20007ffe0ff */
[----:B------:R-:W-:Y:S01]  /*8a50*/  IMAD.HI.U32 R25, R2, R29, RZ ;  /* 0x0000001d02197227 */ /* 0x000fe200078e00ff */
[----:B------:R-:W-:Y:S02]  /*8a60*/  ISETP.GE.AND P5, PT, R26, RZ, PT ;  /* 0x000000ff1a00720c */ /* 0x000fe40003fa6270 */
[----:B------:R-:W-:Y:S01]  /*8a70*/  ISETP.GT.U32.AND P4, PT, R0, R22, PT ;  /* 0x000000160000720c */ /* 0x000fe20003f84070 */
[----:B------:R-:W-:Y:S01]  /*8a80*/  IMAD.MOV R3, RZ, RZ, -R3 ;  /* 0x000000ffff037224 */ /* 0x000fe200078e0a03 */
[----:B------:R-:W-:Y:S01]  /*8a90*/  IADD3 R26, -R25, RZ, RZ ;  /* 0x000000ff191a7210 */ /* 0x000fe20007ffe1ff */
[----:B------:R-:W-:-:S02]  /*8aa0*/  @!P2 IMAD.IADD R21, R21, 0x1, -R0 ;  /* 0x000000011515a824 */ /* 0x000fc400078e0a00 */
[----:B------:R-:W-:Y:S01]  /*8ab0*/  IMAD R25, R0, R3, R27 ;  /* 0x0000000300197224 */ /* 0x000fe200078e021b */
[----:B------:R-:W-:Y:S01]  /*8ac0*/  IADD3 R3, R252, 0xb6, RZ ;  /* 0x000000b6fc037810 */ /* 0x000fe20007ffe0ff */
[--C-:B------:R-:W-:Y:S01]  /*8ad0*/  @!P3 IMAD.IADD R23, R23, 0x1, -R0.reuse ;  /* 0x000000011717b824 */ /* 0x100fe200078e0a00 */
[C---:B------:R-:W-:Y:S01]  /*8ae0*/  ISETP.GT.U32.AND P2, PT, R0.reuse, R21, PT ;  /* 0x000000150000720c */ /* 0x040fe20003f44070 */
[C---:B------:R-:W-:Y:S01]  /*8af0*/  IMAD R26, R0.reuse, R26, R29 ;  /* 0x0000001a001a7224 */ /* 0x040fe200078e021d */
[----:B------:R-:W-:Y:S01]  /*8b00*/  ISETP.GT.U32.AND P3, PT, R0, R25, PT ;  /* 0x000000190000720c */ /* 0x000fe20003f64070 */
[----:B------:R-:W-:Y:S01]  /*8b10*/  VIADD R27, R252, 0xb7 ;  /* 0x000000b7fc1b7836 */ /* 0x000fe20000000000 */
[----:B------:R-:W-:Y:S01]  /*8b20*/  IABS R29, R3 ;  /* 0x00000003001d7213 */ /* 0x000fe20000000000 */
[----:B------:R-:W-:Y:S01]  /*8b30*/  @!P4 IMAD.IADD R22, R22, 0x1, -R0 ;  /* 0x000000011616c824 */ /* 0x000fe200078e0a00 */
[----:B------:R-:W-:Y:S01]  /*8b40*/  ISETP.GE.AND P4, PT, R31, RZ, PT ;  /* 0x000000ff1f00720c */ /* 0x000fe20003f86270 */
[----:B------:R-:W-:Y:S01]  /*8b50*/  @!P0 IMAD.MOV R23, RZ, RZ, -R23 ;  /* 0x000000ffff178224 */ /* 0x000fe200078e0a17 */
[----:B------:R-:W-:-:S02]  /*8b60*/  IABS R31, R27 ;  /* 0x0000001b001f7213 */ /* 0x000fc40000000000 */
[----:B------:R-:W-:Y:S02]  /*8b70*/  @!P1 IADD3 R22, -R22, RZ, RZ ;  /* 0x000000ff16169210 */ /* 0x000fe40007ffe1ff */
[----:B------:R-:W-:Y:S01]  /*8b80*/  ISETP.GE.AND P1, PT, R3, RZ, PT ;  /* 0x000000ff0300720c */ /* 0x000fe20003f26270 */
[--C-:B------:R-:W-:Y:S01]  /*8b90*/  @!P2 IMAD.IADD R21, R21, 0x1, -R0.reuse ;  /* 0x000000011515a824 */ /* 0x100fe200078e0a00 */
[----:B------:R-:W-:Y:S01]  /*8ba0*/  ISETP.GT.U32.AND P2, PT, R0, R24, PT ;  /* 0x000000180000720c */ /* 0x000fe20003f44070 */
[----:B------:R-:W-:Y:S01]  /*8bb0*/  @!P3 IMAD.IADD R25, R25, 0x1, -R0 ;  /* 0x000000011919b824 */ /* 0x000fe200078e0a00 */
[----:B------:R-:W-:Y:S01]  /*8bc0*/  ISETP.GE.AND P0, PT, R27, RZ, PT ;  /* 0x000000ff1b00720c */ /* 0x000fe20003f06270 */
[----:B------:R-:W-:-:S03]  /*8bd0*/  IMAD.HI.U32 R3, R2, R29, RZ ;  /* 0x0000001d02037227 */ /* 0x000fc600078e00ff */
[----:B------:R-:W-:Y:S01]  /*8be0*/  ISETP.GT.U32.AND P3, PT, R0, R25, PT ;  /* 0x000000190000720c */ /* 0x000fe20003f64070 */
[----:B------:R-:W-:Y:S01]  /*8bf0*/  IMAD.HI.U32 R27, R2, R31, RZ ;  /* 0x0000001f021b7227 */ /* 0x000fe200078e00ff */
[----:B------:R-:W-:-:S03]  /*8c00*/  IADD3 R3, -R3, RZ, RZ ;  /* 0x000000ff03037210 */ /* 0x000fc60007ffe1ff */
[----:B------:R-:W-:Y:S01]  /*8c10*/  @!P6 IMAD.MOV R21, RZ, RZ, -R21 ;  /* 0x000000ffff15e224 */ /* 0x000fe200078e0a15 */
[----:B------:R-:W-:Y:S01]  /*8c20*/  ISETP.GE.AND P6, PT, R28, RZ, PT ;  /* 0x000000ff1c00720c */ /* 0x000fe20003fc6270 */
[----:B------:R-:W-:Y:S02]  /*8c30*/  IMAD.MOV R28, RZ, RZ, -R27 ;  /* 0x000000ffff1c7224 */ /* 0x000fe400078e0a1b */
[----:B------:R-:W-:Y:S02]  /*8c40*/  IMAD R27, R0, R3, R29 ;  /* 0x00000003001b7224 */ /* 0x000fe400078e021d */
[----:B------:R-:W-:Y:S02]  /*8c50*/  @!P2 IMAD.IADD R24, R24, 0x1, -R0 ;  /* 0x000000011818a824 */ /* 0x000fe400078e0a00 */
[----:B------:R-:W-:Y:S01]  /*8c60*/  @!P3 IADD3 R25, R25, -R0, RZ ;  /* 0x800000001919b210 */ /* 0x000fe20007ffe0ff */
[C---:B------:R-:W-:Y:S01]  /*8c70*/  IMAD R28, R0.reuse, R28, R31 ;  /* 0x0000001c001c7224 */ /* 0x040fe200078e021f */
[----:B------:R-:W-:Y:S01]  /*8c80*/  ISETP.GT.U32.AND P3, PT, R0, R27, PT ;  /* 0x0000001b0000720c */ /* 0x000fe20003f64070 */
[----:B------:R-:W-:Y:S01]  /*8c90*/  IMAD.HI.U32 R3, R2, R33, RZ ;  /* 0x0000002102037227 */ /* 0x000fe200078e00ff */
[----:B------:R-:W-:-:S02]  /*8ca0*/  ISETP.GT.U32.AND P2, PT, R0, R24, PT ;  /* 0x000000180000720c */ /* 0x000fc40003f44070 */
[----:B------:R-:W-:Y:S01]  /*8cb0*/  IABS R31, R38 ;  /* 0x00000026001f7213 */ /* 0x000fe20000000000 */
[----:B------:R-:W-:-:S04]  /*8cc0*/  IMAD.HI.U32 R29, R2, R35, RZ ;  /* 0x00000023021d7227 */ /* 0x000fc800078e00ff */
[----:B------:R-:W-:Y:S02]  /*8cd0*/  IMAD.MOV R3, RZ, RZ, -R3 ;  /* 0x000000ffff037224 */ /* 0x000fe400078e0a03 */
[----:B------:R-:W-:Y:S02]  /*8ce0*/  IMAD.MOV R30, RZ, RZ, -R29 ;  /* 0x000000ffff1e7224 */ /* 0x000fe400078e0a1d */
[--C-:B------:R-:W-:Y:S02]  /*8cf0*/  @!P3 IMAD.IADD R27, R27, 0x1, -R0.reuse ;  /* 0x000000011b1bb824 */ /* 0x100fe400078e0a00 */
[----:B------:R-:W-:Y:S01]  /*8d00*/  @!P2 IMAD.IADD R24, R24, 0x1, -R0 ;  /* 0x000000011818a824 */ /* 0x000fe200078e0a00 */
[C---:B------:R-:W-:Y:S01]  /*8d10*/  ISETP.GT.U32.AND P2, PT, R0.reuse, R26, PT ;  /* 0x0000001a0000720c */ /* 0x040fe20003f44070 */
[C---:B------:R-:W-:Y:S01]  /*8d20*/  IMAD R29, R0.reuse, R3, R33 ;  /* 0x00000003001d7224 */ /* 0x040fe200078e0221 */
[----:B------:R-:W-:Y:S01]  /*8d30*/  ISETP.GT.U32.AND P3, PT, R0, R27, PT ;  /* 0x0000001b0000720c */ /* 0x000fe20003f64070 */
[----:B------:R-:W-:Y:S01]  /*8d40*/  IMAD.HI.U32 R3, R2, R31, RZ ;  /* 0x0000001f02037227 */ /* 0x000fe200078e00ff */
[----:B------:R-:W-:-:S02]  /*8d50*/  @!P5 IADD3 R24, -R24, RZ, RZ ;  /* 0x000000ff1818d210 */ /* 0x000fc40007ffe1ff */
[C---:B------:R-:W-:Y:S01]  /*8d60*/  ISETP.GT.U32.AND P5, PT, R0.reuse, R28, PT ;  /* 0x0000001c0000720c */ /* 0x040fe20003fa4070 */
[----:B------:R-:W-:Y:S02]  /*8d70*/  IMAD.MOV R33, RZ, RZ, -R3 ;  /* 0x000000ffff217224 */ /* 0x000fe400078e0a03 */
[C---:B------:R-:W-:Y:S01]  /*8d80*/  IMAD R30, R0.reuse, R30, R35 ;  /* 0x0000001e001e7224 */ /* 0x040fe200078e0223 */
[----:B------:R-:W-:Y:S01]  /*8d90*/  IABS R35, R40 ;  /* 0x0000002800237213 */ /* 0x000fe20000000000 */
[----:B------:R-:W-:Y:S02]  /*8da0*/  IMAD R31, R0, R33, R31 ;  /* 0x00000021001f7224 */ /* 0x000fe400078e021f */
[--C-:B------:R-:W-:Y:S02]  /*8db0*/  @!P2 IMAD.IADD R26, R26, 0x1, -R0.reuse ;  /* 0x000000011a1aa824 */ /* 0x100fe400078e0a00 */
[----:B------:R-:W-:Y:S01]  /*8dc0*/  @!P3 IMAD.IADD R27, R27, 0x1, -R0 ;  /* 0x000000011b1bb824 */ /* 0x000fe200078e0a00 */
[----:B------:R-:W-:Y:S01]  /*8dd0*/  ISETP.GT.U32.AND P3, PT, R0, R29, PT ;  /* 0x0000001d0000720c */ /* 0x000fe20003f64070 */
[----:B------:R-:W-:Y:S01]  /*8de0*/  IMAD.HI.U32 R3, R2, R35, RZ ;  /* 0x0000002302037227 */ /* 0x000fe200078e00ff */
[----:B------:R-:W-:-:S02]  /*8df0*/  ISETP.GT.U32.AND P2, PT, R0, R26, PT ;  /* 0x0000001a0000720c */ /* 0x000fc40003f44070 */
[----:B------:R-:W-:Y:S01]  /*8e00*/  @!P5 IADD3 R28, R28, -R0, RZ ;  /* 0x800000001c1cd210 */ /* 0x000fe20007ffe0ff */
[----:B------:R-:W-:Y:S01]  /*8e10*/  @!P6 IMAD.MOV R25, RZ, RZ, -R25 ;  /* 0x000000ffff19e224 */ /* 0x000fe200078e0a19 */
[----:B------:R-:W-:Y:S01]  /*8e20*/  ISETP.GE.AND P6, PT, R32, RZ, PT ;  /* 0x000000ff2000720c */ /* 0x000fe20003fc6270 */
[----:B------:R-:W-:Y:S01]  /*8e30*/  IMAD.HI.U32 R32, R2, R37, RZ ;  /* 0x0000002502207227 */ /* 0x000fe200078e00ff */
[----:B------:R-:W-:Y:S02]  /*8e40*/  ISETP.GT.U32.AND P5, PT, R0, R28, PT ;  /* 0x0000001c0000720c */ /* 0x000fe40003fa4070 */
[----:B------:R-:W-:Y:S01]  /*8e50*/  @!P1 IADD3 R27, -R27, RZ, RZ ;  /* 0x000000ff1b1b9210 */ /* 0x000fe20007ffe1ff */
[----:B------:R-:W-:Y:S02]  /*8e60*/  IMAD.MOV R36, RZ, RZ, -R32 ;  /* 0x000000ffff247224 */ /* 0x000fe400078e0a20 */
[----:B------:R-:W-:Y:S01]  /*8e70*/  @!P3 IADD3 R29, R29, -R0, RZ ;  /* 0x800000001d1db210 */ /* 0x000fe20007ffe0ff */
[----:B------:R-:W-:Y:S01]  /*8e80*/  IMAD.HI.U32 R33, R2, R39, RZ ;  /* 0x0000002702217227 */ /* 0x000fe200078e00ff */
[----:B------:R-:W-:-:S03]  /*8e90*/  ISETP.GT.U32.AND P3, PT, R0, R31, PT ;  /* 0x0000001f0000720c */ /* 0x000fc60003f64070 */
[----:B------:R-:W-:Y:S01]  /*8ea0*/  @!P2 IMAD.IADD R26, R26, 0x1, -R0 ;  /* 0x000000011a1aa824 */ /* 0x000fe200078e0a00 */
[----:B------:R-:W-:Y:S01]  /*8eb0*/  ISETP.GE.AND P2, PT, R34, RZ, PT ;  /* 0x000000ff2200720c */ /* 0x000fe20003f46270 */
[----:B------:R-:W-:Y:S01]  /*8ec0*/  IMAD.MOV R34, RZ, RZ, -R3 ;  /* 0x000000ffff227224 */ /* 0x000fe200078e0a03 */
[----:B------:R-:W-:Y:S01]  /*8ed0*/  @!P5 IADD3 R28, R28, -R0, RZ ;  /* 0x800000001c1cd210 */ /* 0x000fe20007ffe0ff */
[----:B------:R-:W-:Y:S01]  /*8ee0*/  IMAD.HI.U32 R3, R2, R41, RZ ;  /* 0x0000002902037227 */ /* 0x000fe200078e00ff */
[----:B------:R-:W-:-:S03]  /*8ef0*/  ISETP.GT.U32.AND P5, PT, R0, R30, PT ;  /* 0x0000001e0000720c */ /* 0x000fc60003fa4070 */
[C---:B------:R-:W-:Y:S02]  /*8f00*/  IMAD R32, R0.reuse, R34, R35 ;  /* 0x0000002200207224 */ /* 0x040fe400078e0223 */
[----:B------:R-:W-:Y:S01]  /*8f10*/  @!P3 IADD3 R31, R31, -R0, RZ ;  /* 0x800000001f1fb210 */ /* 0x000fe20007ffe0ff */
[----:B------:R-:W-:Y:S01]  /*8f20*/  IMAD.MOV R34, RZ, RZ, -R33 ;  /* 0x000000ffff227224 */ /* 0x000fe200078e0a21 */
[C---:B------:R-:W-:Y:S01]  /*8f30*/  ISETP.GT.U32.AND P3, PT, R0.reuse, R29, PT ;  /* 0x0000001d0000720c */ /* 0x040fe20003f64070 */
[C---:B------:R-:W-:Y:S01]  /*8f40*/  IMAD R33, R0.reuse, R36, R37 ;  /* 0x0000002400217224 */ /* 0x040fe200078e0225 */
[----:B------:R-:W-:Y:S01]  /*8f50*/  ISETP.GT.U32.AND P1, PT, R0, R31, PT ;  /* 0x0000001f0000720c */ /* 0x000fe20003f24070 */
[----:B------:R-:W-:Y:S01]  /*8f60*/  IMAD.MOV R3, RZ, RZ, -R3 ;  /* 0x000000ffff037224 */ /* 0x000fe200078e0a03 */
[----:B------:R-:W-:Y:S01]  /*8f70*/  IABS R37, R45 ;  /* 0x0000002d00257213 */ /* 0x000fe20000000000 */
[----:B------:R-:W-:Y:S01]  /*8f80*/  @!P4 IMAD.MOV R26, RZ, RZ, -R26 ;  /* 0x000000ffff1ac224 */ /* 0x000fe200078e0a1a */
[----:B------:R-:W-:Y:S01]  /*8f90*/  @!P5 IADD3 R30, R30, -R0, RZ ;  /* 0x800000001e1ed210 */ /* 0x000fe20007ffe0ff */
[C---:B------:R-:W-:Y:S01]  /*8fa0*/  IMAD R35, R0.reuse, R3, R41 ;  /* 0x0000000300237224 */ /* 0x040fe200078e0229 */
[C---:B------:R-:W-:Y:S01]  /*8fb0*/  ISETP.GT.U32.AND P5, PT, R0.reuse, R32, PT ;  /* 0x000000200000720c */ /* 0x040fe20003fa4070 */
[----:B------:R-:W-:Y:S01]  /*8fc0*/  @!P0 IMAD.MOV R28, RZ, RZ, -R28 ;  /* 0x000000ffff1c8224 */ /* 0x000fe200078e0a1c */
[C---:B------:R-:W-:Y:S01]  /*8fd0*/  ISETP.GT.U32.AND P4, PT, R0.reuse, R30, PT ;  /* 0x0000001e0000720c */ /* 0x040fe20003f84070 */
[C---:B------:R-:W-:Y:S01]  /*8fe0*/  IMAD R34, R0.reuse, R34, R39 ;  /* 0x0000002200227224 */ /* 0x040fe200078e0227 */
[C---:B------:R-:W-:Y:S01]  /*8ff0*/  ISETP.GT.U32.AND P0, PT, R0.reuse, R33, PT ;  /* 0x000000210000720c */ /* 0x040fe20003f04070 */
[--C-:B------:R-:W-:Y:S01]  /*9000*/  @!P3 IMAD.IADD R29, R29, 0x1, -R0.reuse ;  /* 0x000000011d1db824 */ /* 0x100fe200078e0a00 */
[----:B------:R-:W-:Y:S01]  /*9010*/  IABS R39, R46 ;  /* 0x0000002e00277213 */ /* 0x000fe20000000000 */
[----:B------:R-:W-:Y:S01]  /*9020*/  @!P1 IMAD.IADD R31, R31, 0x1, -R0 ;  /* 0x000000011f1f9824 */ /* 0x000fe200078e0a00 */
[----:B------:R-:W-:Y:S01]  /*9030*/  ISETP.GT.U32.AND P1, PT, R0, R35, PT ;  /* 0x000000230000720c */ /* 0x000fe20003f24070 */
[----:B------:R-:W-:Y:S01]  /*9040*/  IMAD.HI.U32 R3, R2, R37, RZ ;  /* 0x0000002502037227 */ /* 0x000fe200078e00ff */
[----:B------:R-:W-:-:S02]  /*9050*/  ISETP.GT.U32.AND P3, PT, R0, R34, PT ;  /* 0x000000220000720c */ /* 0x000fc40003f64070 */
[----:B------:R-:W-:Y:S01]  /*9060*/  @!P6 IADD3 R29, -R29, RZ, RZ ;  /* 0x000000ff1d1de210 */ /* 0x000fe20007ffe1ff */
[--C-:B------:R-:W-:Y:S01]  /*9070*/  @!P5 IMAD.IADD R32, R32, 0x1, -R0.reuse ;  /* 0x000000012020d824 */ /* 0x100fe200078e0a00 */
[----:B------:R-:W-:Y:S01]  /*9080*/  IADD3 R3, -R3, RZ, RZ ;  /* 0x000000ff03037210 */ /* 0x000fe20007ffe1ff */
[----:B------:R-:W-:Y:S01]  /*9090*/  IMAD.HI.U32 R36, R2, R39, RZ ;  /* 0x0000002702247227 */ /* 0x000fe200078e00ff */
[----:B------:R-:W-:Y:S02]  /*90a0*/  @!P4 IADD3 R30, R30, -R0, RZ ;  /* 0x800000001e1ec210 */ /* 0x000fe40007ffe0ff */
[----:B------:R-:W-:Y:S01]  /*90b0*/  ISETP.GT.U32.AND P5, PT, R0, R32, PT ;  /* 0x000000200000720c */ /* 0x000fe20003fa4070 */
[--C-:B------:R-:W-:Y:S01]  /*90c0*/  @!P0 IMAD.IADD R33, R33, 0x1, -R0.reuse ;  /* 0x0000000121218824 */ /* 0x100fe200078e0a00 */
[----:B------:R-:W-:Y:S01]  /*90d0*/  ISETP.GE.AND P4, PT, R38, RZ, PT ;  /* 0x000000ff2600720c */ /* 0x000fe20003f86270 */
[----:B------:R-:W-:Y:S01]  /*90e0*/  @!P1 IMAD.IADD R35, R35, 0x1, -R0 ;  /* 0x0000000123239824 */ /* 0x000fe200078e0a00 */
[----:B------:R-:W-:Y:S01]  /*90f0*/  ISETP.GE.AND P0, PT, R42, RZ, PT ;  /* 0x000000ff2a00720c */ /* 0x000fe20003f06270 */
[----:B------:R-:W-:Y:S01]  /*9100*/  IMAD.MOV R38, RZ, RZ, -R36 ;  /* 0x000000ffff267224 */ /* 0x000fe200078e0a24 */
[C---:B------:R-:W-:Y:S01]  /*9110*/  ISETP.GT.U32.AND P1, PT, R0.reuse, R33, PT ;  /* 0x000000210000720c */ /* 0x040fe20003f24070 */
[----:B------:R-:W-:Y:S01]  /*9120*/  IMAD R36, R0, R3, R37 ;  /* 0x0000000300247224 */ /* 0x000fe200078e0225 */
[----:B------:R-:W-:Y:S01]  /*9130*/  @!P3 IADD3 R34, R34, -R0, RZ ;  /* 0x800000002222b210 */ /* 0x000fe20007ffe0ff */
[----:B------:R-:W-:Y:S01]  /*9140*/  IMAD R37, R0, R38, R39 ;  /* 0x0000002600257224 */ /* 0x000fe200078e0227 */
[----:B------:R-:W-:Y:S01]  /*9150*/  ISETP.GE.AND P3, PT, R43, RZ, PT ;  /* 0x000000ff2b00720c */ /* 0x000fe20003f66270 */
[----:B------:R-:W-:Y:S01]  /*9160*/  VIADD R38, R252, 0xc1 ;  /* 0x000000c1fc267836 */ /* 0x000fe20000000000 */
[----:B------:R-:W-:Y:S01]  /*9170*/  ISETP.GT.U32.AND P6, PT, R0, R34, PT ;  /* 0x000000220000720c */ /* 0x000fe20003fc4070 */
[----:B------:R-:W-:Y:S01]  /*9180*/  @!P5 IMAD.IADD R32, R32, 0x1, -R0 ;  /* 0x000000012020d824 */ /* 0x000fe200078e0a00 */
[----:B------:R-:W-:Y:S01]  /*9190*/  ISETP.GE.AND P5, PT, R40, RZ, PT ;  /* 0x000000ff2800720c */ /* 0x000fe20003fa6270 */
[----:B------:R-:W-:Y:S01]  /*91a0*/  VIADD R42, R252, 0xc2 ;  /* 0x000000c2fc2a7836 */ /* 0x000fe20000000000 */
[----:B------:R-:W-:Y:S01]  /*91b0*/  @!P4 IADD3 R31, -R31, RZ, RZ ;  /* 0x000000ff1f1fc210 */ /* 0x000fe20007ffe1ff */
[----:B------:R-:W-:Y:S01]  /*91c0*/  @!P2 IMAD.MOV R30, RZ, RZ, -R30 ;  /* 0x000000ffff1ea224 */ /* 0x000fe200078e0a1e */
[C---:B------:R-:W-:Y:S01]  /*91d0*/  ISETP.GT.U32.AND P4, PT, R0.reuse, R36, PT ;  /* 0x000000240000720c */ /* 0x040fe20003f84070 */
[----:B------:R-:W-:Y:S01]  /*91e0*/  @!P1 IMAD.IADD R33, R33, 0x1, -R0 ;  /* 0x0000000121219824 */ /* 0x000fe200078e0a00 */
[----:B------:R-:W-:-:S02]  /*91f0*/  ISETP.GT.U32.AND P1, PT, R0, R37, PT ;  /* 0x000000250000720c */ /* 0x000fc40003f24070 */
[----:B------:R-:W-:Y:S01]  /*9200*/  IABS R39, R38 ;  /* 0x0000002600277213 */ /* 0x000fe20000000000 */
[----:B------:R-:W-:Y:S01]  /*9210*/  @!P0 IMAD.MOV R33, RZ, RZ, -R33 ;  /* 0x000000ffff218224 */ /* 0x000fe200078e0a21 */
[----:B------:R-:W-:Y:S02]  /*9220*/  ISETP.GT.U32.AND P2, PT, R0, R35, PT ;  /* 0x000000230000720c */ /* 0x000fe40003f44070 */
[----:B------:R-:W-:Y:S01]  /*9230*/  IABS R41, R42 ;  /* 0x0000002a00297213 */ /* 0x000fe20000000000 */
[----:B------:R-:W-:Y:S01]  /*9240*/  @!P5 IMAD.MOV R32, RZ, RZ, -R32 ;  /* 0x000000ffff20d224 */ /* 0x000fe200078e0a20 */
[----:B------:R-:W-:Y:S01]  /*9250*/  ISETP.GE.AND P5, PT, R44, RZ, PT ;  /* 0x000000ff2c00720c */ /* 0x000fe20003fa6270 */
[----:B------:R-:W-:Y:S01]  /*9260*/  IMAD.HI.U32 R3, R2, R39, RZ ;  /* 0x0000002702037227 */ /* 0x000fe200078e00ff */
[----:B------:R-:W-:Y:S02]  /*9270*/  @!P6 IADD3 R34, R34, -R0, RZ ;  /* 0x800000002222e210 */ /* 0x000fe40007ffe0ff */
[----:B------:R-:W-:Y:S01]  /*9280*/  ISETP.GE.AND P6, PT, R45, RZ, PT ;  /* 0x000000ff2d00720c */ /* 0x000fe20003fc6270 */
[----:B------:R-:W-:Y:S01]  /*9290*/  @!P4 IMAD.IADD R36, R36, 0x1, -R0 ;  /* 0x000000012424c824 */ /* 0x000fe200078e0a00 */
[----:B------:R-:W-:Y:S01]  /*92a0*/  ISETP.GE.AND P4, PT, R38, RZ, PT ;  /* 0x000000ff2600720c */ /* 0x000fe20003f86270 */
[----:B------:R-:W-:Y:S01]  /*92b0*/  IMAD.HI.U32 R38, R2, R41, RZ ;  /* 0x0000002902267227 */ /* 0x000fe200078e00ff */
[----:B------:R-:W-:-:S02]  /*92c0*/  IADD3 R3, -R3, RZ, RZ ;  /* 0x000000ff03037210 */ /* 0x000fc40007ffe1ff */
[----:B------:R-:W-:Y:S01]  /*92d0*/  ISETP.GT.U32.AND P0, PT, R0, R36, PT ;  /* 0x000000240000720c */ /* 0x000fe20003f04070 */
[--C-:B------:R-:W-:Y:S01]  /*92e0*/  @!P1 IMAD.IADD R37, R37, 0x1, -R0.reuse ;  /* 0x0000000125259824 */ /* 0x100fe200078e0a00 */
[----:B------:R-:W-:Y:S01]  /*92f0*/  IADD3 R40, -R38, RZ, RZ ;  /* 0x000000ff26287210 */ /* 0x000fe20007ffe1ff */
[----:B------:R-:W-:Y:S01]  /*9300*/  @!P2 IMAD.IADD R35, R35, 0x1, -R0 ;  /* 0x000000012323a824 */ /* 0x000fe200078e0a00 */
[----:B------:R-:W-:Y:S01]  /*9310*/  ISETP.GE.AND P2, PT, R46, RZ, PT ;  /* 0x000000ff2e00720c */ /* 0x000fe20003f46270 */
[----:B------:R-:W-:Y:S01]  /*9320*/  @!P3 IMAD.MOV R34, RZ, RZ, -R34 ;  /* 0x000000ffff22b224 */ /* 0x000fe200078e0a22 */
[C---:B------:R-:W-:Y:S01]  /*9330*/  ISETP.GT.U32.AND P3, PT, R0.reuse, R37, PT ;  /* 0x000000250000720c */ /* 0x040fe20003f64070 */
[----:B------:R-:W-:Y:S01]  /*9340*/  IMAD R38, R0, R3, R39 ;  /* 0x0000000300267224 */ /* 0x000fe200078e0227 */
[----:B------:R-:W-:Y:S01]  /*9350*/  ISETP.GE.AND P1, PT, R42, RZ, PT ;  /* 0x000000ff2a00720c */ /* 0x000fe20003f26270 */
[----:B------:R-:W-:Y:S02]  /*9360*/  @!P5 IMAD.MOV R35, RZ, RZ, -R35 ;  /* 0x000000ffff23d224 */ /* 0x000fe400078e0a23 */
[C---:B------:R-:W-:Y:S01]  /*9370*/  IMAD R39, R0.reuse, R40, R41 ;  /* 0x0000002800277224 */ /* 0x040fe200078e0229 */
[----:B------:R-:W-:Y:S01]  /*9380*/  ISETP.GT.U32.AND P5, PT, R0, R38, PT ;  /* 0x000000260000720c */ /* 0x000fe20003fa4070 */
[C---:B------:R-:W-:Y:S01]  /*9390*/  VIADD R3, R252.reuse, 0xc3 ;  /* 0x000000c3fc037836 */ /* 0x040fe20000000000 */
[C---:B------:R-:W-:Y:S01]  /*93a0*/  IADD3 R40, R252.reuse, 0xc4, RZ ;  /* 0x000000c4fc287810 */ /* 0x040fe20007ffe0ff */
[----:B------:R-:W-:Y:S01]  /*93b0*/  VIADD R44, R252, 0xc5 ;  /* 0x000000c5fc2c7836 */ /* 0x000fe20000000000 */
[----:B------:R-:W-:-:S02]  /*93c0*/  @!P0 IADD3 R36, R36, -R0, RZ ;  /* 0x8000000024248210 */ /* 0x000fc40007ffe0ff */
[----:B------:R-:W-:Y:S01]  /*93d0*/  IABS R43, R3 ;  /* 0x00000003002b7213 */ /* 0x000fe20000000000 */
[--C-:B------:R-:W-:Y:S01]  /*93e0*/  @!P3 IMAD.IADD R37, R37, 0x1, -R0.reuse ;  /* 0x000000012525b824 */ /* 0x100fe200078e0a00 */
[----:B------:R-:W-:Y:S02]  /*93f0*/  ISETP.GT.U32.AND P3, PT, R0, R39, PT ;  /* 0x000000270000720c */ /* 0x000fe40003f64070 */
[----:B------:R-:W-:Y:S01]  /*9400*/  IABS R45, R40 ;  /* 0x00000028002d7213 */ /* 0x000fe20000000000 */
[----:B------:R-:W-:Y:S01]  /*9410*/  @!P2 IMAD.MOV R37, RZ, RZ, -R37 ;  /* 0x000000ffff25a224 */ /* 0x000fe200078e0a25 */
[----:B------:R-:W-:Y:S01]  /*9420*/  ISETP.GE.AND P0, PT, R3, RZ, PT ;  /* 0x000000ff0300720c */ /* 0x000fe20003f06270 */
[----:B------:R-:W-:Y:S01]  /*9430*/  @!P5 IMAD.IADD R38, R38, 0x1, -R0 ;  /* 0x000000012626d824 */ /* 0x000fe200078e0a00 */
[----:B------:R-:W-:Y:S01]  /*9440*/  @!P6 IADD3 R36, -R36, RZ, RZ ;  /* 0x000000ff2424e210 */ /* 0x000fe20007ffe1ff */
[----:B------:R-:W-:Y:S01]  /*9450*/  IMAD.HI.U32 R3, R2, R43, RZ ;  /* 0x0000002b02037227 */ /* 0x000fe200078e00ff */
[----:B------:R-:W-:-:S02]  /*9460*/  ISETP.GE.AND P6, PT, R40, RZ, PT ;  /* 0x000000ff2800720c */ /* 0x000fc40003fc6270 */
[----:B------:R-:W-:Y:S01]  /*9470*/  ISETP.GT.U32.AND P5, PT, R0, R38, PT ;  /* 0x000000260000720c */ /* 0x000fe20003fa4070 */
[----:B------:R-:W-:Y:S01]  /*9480*/  IMAD.HI.U32 R40, R2, R45, RZ ;  /* 0x0000002d02287227 */ /* 0x000fe200078e00ff */
[----:B------:R-:W-:Y:S02]  /*9490*/  IABS R47, R44 ;  /* 0x0000002c002f7213 */ /* 0x000fe40000000000 */
[----:B------:R-:W-:Y:S01]  /*94a0*/  ISETP.GE.AND P2, PT, R44, RZ, PT ;  /* 0x000000ff2c00720c */ /* 0x000fe20003f46270 */
[----:B------:R-:W-:Y:S01]  /*94b0*/  @!P3 IMAD.IADD R39, R39, 0x1, -R0 ;  /* 0x000000012727b824 */ /* 0x000fe200078e0a00 */
[----:B------:R-:W-:Y:S01]  /*94c0*/  IADD3 R42, -R40, RZ, RZ ;  /* 0x000000ff282a7210 */ /* 0x000fe20007ffe1ff */
[----:B------:R-:W-:Y:S01]  /*94d0*/  IMAD.MOV R3, RZ, RZ, -R3 ;  /* 0x000000ffff037224 */ /* 0x000fe200078e0a03 */
[----:B------:R-:W-:Y:S01]  /*94e0*/  IADD3 R44, R252, 0xc6, RZ ;  /* 0x000000c6fc2c7810 */ /* 0x000fe20007ffe0ff */
[----:B------:R-:W-:Y:S01]  /*94f0*/  IMAD.HI.U32 R41, R2, R47, RZ ;  /* 0x0000002f02297227 */ /* 0x000fe200078e00ff */
[----:B------:R-:W-:-:S03]  /*9500*/  ISETP.GT.U32.AND P3, PT, R0, R39, PT ;  /* 0x000000270000720c */ /* 0x000fc60003f64070 */
[----:B------:R-:W-:Y:S01]  /*9510*/  IMAD R40, R0, R3, R43 ;  /* 0x0000000300287224 */ /* 0x000fe200078e022b */
[----:B------:R-:W-:Y:S01]  /*9520*/  IABS R43, R44 ;  /* 0x0000002c002b7213 */ /* 0x000fe20000000000 */
[----:B------:R-:W-:Y:S02]  /*9530*/  @!P5 IMAD.IADD R38, R38, 0x1, -R0 ;  /* 0x000000012626d824 */ /* 0x000fe400078e0a00 */
[----:B------:R-:W-:Y:S01]  /*9540*/  IMAD.MOV R3, RZ, RZ, -R41 ;  /* 0x000000ffff037224 */ /* 0x000fe200078e0a29 */
[C---:B------:R-:W-:Y:S01]  /*9550*/  ISETP.GT.U32.AND P5, PT, R0.reuse, R40, PT ;  /* 0x000000280000720c */ /* 0x040fe20003fa4070 */
[C---:B------:R-:W-:Y:S02]  /*9560*/  IMAD R41, R0.reuse, R42, R45 ;  /* 0x0000002a00297224 */ /* 0x040fe400078e022d */
[----:B------:R-:W-:Y:S01]  /*9570*/  IMAD R42, R0, R3, R47 ;  /* 0x00000003002a7224 */ /* 0x000fe200078e022f */
[----:B------:R-:W-:Y:S01]  /*9580*/  IABS R47, R48 ;  /* 0x00000030002f7213 */ /* 0x000fe20000000000 */
[----:B------:R-:W-:-:S02]  /*9590*/  @!P4 IMAD.MOV R38, RZ, RZ, -R38 ;  /* 0x000000ffff26c224 */ /* 0x000fc400078e0a26 */
[----:B------:R-:W-:Y:S01]  /*95a0*/  @!P3 IMAD.IADD R39, R39, 0x1, -R0 ;  /* 0x000000012727b824 */ /* 0x000fe200078e0a00 */
[----:B------:R-:W-:Y:S01]  /*95b0*/  ISETP.GT.U32.AND P4, PT, R0, R42, PT ;  /* 0x0000002a0000720c */ /* 0x000fe20003f84070 */
[----:B------:R-:W-:Y:S01]  /*95c0*/  IMAD.HI.U32 R3, R2, R43, RZ ;  /* 0x0000002b02037227 */ /* 0x000fe200078e00ff */
[----:B------:R-:W-:-:S03]  /*95d0*/  ISETP.GT.U32.AND P3, PT, R0, R41, PT ;  /* 0x000000290000720c */ /* 0x000fc60003f64070 */
[----:B------:R-:W-:Y:S01]  /*95e0*/  @!P5 IADD3 R40, R40, -R0, RZ ;  /* 0x800000002828d210 */ /* 0x000fe20007ffe0ff */
[----:B------:R-:W-:Y:S01]  /*95f0*/  @!P1 IMAD.MOV R39, RZ, RZ, -R39 ;  /* 0x000000ffff279224 */ /* 0x000fe200078e0a27 */
[----:B------:R-:W-:Y:S01]  /*9600*/  IADD3 R3, -R3, RZ, RZ ;  /* 0x000000ff03037210 */ /* 0x000fe20007ffe1ff */
[----:B------:R-:W-:Y:S01]  /*9610*/  IMAD.HI.U32 R45, R2, R51, RZ ;  /* 0x00000033022d7227 */ /* 0x000fe200078e00ff */
[----:B------:R-:W-:Y:S02]  /*9620*/  ISETP.GT.U32.AND P5, PT, R0, R40, PT ;  /* 0x000000280000720c */ /* 0x000fe40003fa4070 */
[----:B------:R-:W-:Y:S01]  /*9630*/  ISETP.GE.AND P1, PT, R44, RZ, PT ;  /* 0x000000ff2c00720c */ /* 0x000fe20003f26270 */
[----:B------:R-:W-:Y:S01]  /*9640*/  IMAD R43, R0, R3, R43 ;  /* 0x00000003002b7224 */ /* 0x000fe200078e022b */
[----:B------:R-:W-:Y:S01]  /*9650*/  @!P4 IADD3 R42, R42, -R0, RZ ;  /* 0x800000002a2ac210 */ /* 0x000fe20007ffe0ff */
[----:B------:R-:W-:-:S03]  /*9660*/  IMAD.HI.U32 R3, R2, R47, RZ ;  /* 0x0000002f02037227 */ /* 0x000fc600078e00ff */
[----:B------:R-:W-:Y:S01]  /*9670*/  ISETP.GT.U32.AND P4, PT, R0, R42, PT ;  /* 0x0000002a0000720c */ /* 0x000fe20003f84070 */
[----:B------:R-:W-:Y:S02]  /*9680*/  @!P3 IMAD.IADD R41, R41, 0x1, -R0 ;  /* 0x000000012929b824 */ /* 0x000fe400078e0a00 */
[----:B------:R-:W-:-:S03]  /*9690*/  IMAD.HI.U32 R44, R2, R49, RZ ;  /* 0x00000031022c7227 */ /* 0x000fc600078e00ff */
[----:B------:R-:W-:Y:S01]  /*96a0*/  ISETP.GT.U32.AND P3, PT, R0, R41, PT ;  /* 0x000000290000720c */ /* 0x000fe20003f64070 */
[----:B------:R-:W-:Y:S02]  /*96b0*/  IMAD.MOV R3, RZ, RZ, -R3 ;  /* 0x000000ffff037224 */ /* 0x000fe400078e0a03 */
[----:B------:R-:W-:Y:S01]  /*96c0*/  @!P5 IMAD.IADD R40, R40, 0x1, -R0 ;  /* 0x000000012828d824 */ /* 0x000fe200078e0a00 */
[C---:B------:R-:W-:Y:S01]  /*96d0*/  ISETP.GT.U32.AND P5, PT, R0.reuse, R43, PT ;  /* 0x0000002b0000720c */ /* 0x040fe20003fa4070 */
[----:B------:R-:W-:Y:S02]  /*96e0*/  IMAD.MOV R46, RZ, RZ, -R44 ;  /* 0x000000ffff2e7224 */ /* 0x000fe400078e0a2c */
[C---:B------:R-:W-:Y:S02]  /*96f0*/  IMAD R44, R0.reuse, R3, R47 ;  /* 0x00000003002c7224 */ /* 0x040fe400078e022f */
[----:B------:R-:W-:Y:S02]  /*9700*/  IMAD.MOV R3, RZ, RZ, -R45 ;  /* 0x000000ffff037224 */ /* 0x000fe400078e0a2d */
[----:B------:R-:W-:-:S02]  /*9710*/  IMAD R45, R0, R46, R49 ;  /* 0x0000002e002d7224 */ /* 0x000fc400078e0231 */
[----:B------:R-:W-:Y:S01]  /*9720*/  @!P0 IMAD.MOV R40, RZ, RZ, -R40 ;  /* 0x000000ffff288224 */ /* 0x000fe200078e0a28 */
[----:B------:R-:W-:Y:S01]  /*9730*/  ISETP.GT.U32.AND P0, PT, R0, R44, PT ;  /* 0x0000002c0000720c */ /* 0x000fe20003f04070 */
[----:B------:R-:W-:Y:S01]  /*9740*/  @!P4 IMAD.IADD R42, R42, 0x1, -R0 ;  /* 0x000000012a2ac824 */ /* 0x000fe200078e0a00 */
[C---:B------:R-:W-:Y:S01]  /*9750*/  ISETP.GT.U32.AND P4, PT, R0.reuse, R45, PT ;  /* 0x0000002d0000720c */ /* 0x040fe20003f84070 */
[----:B------:R-:W-:Y:S01]  /*9760*/  IMAD R46, R0, R3, R51 ;  /* 0x00000003002e7224 */ /* 0x000fe200078e0233 */
[-C--:B------:R-:W-:Y:S01]  /*9770*/  @!P3 IADD3 R41, R41, -R0.reuse, RZ ;  /* 0x800000002929b210 */ /* 0x080fe20007ffe0ff */
[----:B------:R-:W-:Y:S01]  /*9780*/  @!P2 IMAD.MOV R42, RZ, RZ, -R42 ;  /* 0x000000ffff2aa224 */ /* 0x000fe200078e0a2a */
[----:B------:R-:W-:Y:S01]  /*9790*/  ISETP.GE.AND P3, PT, R48, RZ, PT ;  /* 0x000000ff3000720c */ /* 0x000fe20003f66270 */
[----:B------:R-:W-:Y:S01]  /*97a0*/  VIADD R48, R252, 0xca ;  /* 0x000000cafc307836 */ /* 0x000fe20000000000 */
[----:B------:R-:W-:Y:S02]  /*97b0*/  @!P5 IADD3 R43, R43, -R0, RZ ;  /* 0x800000002b2bd210 */ /* 0x000fe40007ffe0ff */
[----:B------:R-:W-:-:S02]  /*97c0*/  ISETP.GT.U32.AND P2, PT, R0, R46, PT ;  /* 0x0000002e0000720c */ /* 0x000fc40003f44070 */
[----:B------:R-:W-:Y:S01]  /*97d0*/  IABS R47, R48 ;  /* 0x00000030002f7213 */ /* 0x000fe20000000000 */
[--C-:B------:R-:W-:Y:S01]  /*97e0*/  @!P0 IMAD.IADD R44, R44, 0x1, -R0.reuse ;  /* 0x000000012c2c8824 */ /* 0x100fe200078e0a00 */
[----:B------:R-:W-:Y:S02]  /*97f0*/  ISETP.GT.U32.AND P5, PT, R0, R43, PT ;  /* 0x0000002b0000720c */ /* 0x000fe40003fa4070 */
[----:B------:R-:W-:Y:S01]  /*9800*/  @!P6 IADD3 R41, -R41, RZ, RZ ;  /* 0x000000ff2929e210 */ /* 0x000fe20007ffe1ff */
[----:B------:R-:W-:Y:S01]  /*9810*/  IMAD.HI.U32 R3, R2, R47, RZ ;  /* 0x0000002f02037227 */ /* 0x000fe200078e00ff */
[----:B------:R-:W-:Y:S02]  /*9820*/  ISETP.GE.AND P6, PT, R50, RZ, PT ;  /* 0x000000ff3200720c */ /* 0x000fe40003fc6270 */
[----:B------:R-:W-:Y:S01]  /*9830*/  @!P4 IADD3 R45, R45, -R0, RZ ;  /* 0x800000002d2dc210 */ /* 0x000fe20007ffe0ff */
[----:B------:R-:W-:Y:S01]  /*9840*/  VIADD R50, R252, 0xcb ;  /* 0x000000cbfc327836 */ /* 0x000fe20000000000 */
[----:B------:R-:W-:Y:S01]  /*9850*/  ISETP.GT.U32.AND P4, PT, R0, R44, PT ;  /* 0x0000002c0000720c */ /* 0x000fe20003f84070 */
[----:B------:R-:W-:Y:S01]  /*9860*/  IMAD.MOV R3, RZ, RZ, -R3 ;  /* 0x000000ffff037224 */ /* 0x000fe200078e0a03 */
[----:B------:R-:W-:Y:S01]  /*9870*/  ISETP.GE.AND P0, PT, R48, RZ, PT ;  /* 0x000000ff3000720c */ /* 0x000fe20003f06270 */
[----:B------:R-:W-:Y:S01]  /*9880*/  @!P2 IMAD.IADD R46, R46, 0x1, -R0 ;  /* 0x000000012e2ea824 */ /* 0x000fe200078e0a00 */
[----:B------:R-:W-:Y:S01]  /*9890*/  IABS R49, R50 ;  /* 0x0000003200317213 */ /* 0x000fe20000000000 */
[----:B------:R-:W-:Y:S01]  /*98a0*/  IMAD R47, R0, R3, R47 ;  /* 0x00000003002f7224 */ /* 0x000fe200078e022f */
[----:B------:R-:W-:-:S02]  /*98b0*/  @!P5 IADD3 R43, R43, -R0, RZ ;  /* 0x800000002b2bd210 */ /* 0x000fc40007ffe0ff */
[----:B------:R-:W-:Y:S01]  /*98c0*/  ISETP.GT.U32.AND P2, PT, R0, R45, PT ;  /* 0x0000002d0000720c */ /* 0x000fe20003f44070 */
[----:B------:R-:W-:Y:S01]  /*98d0*/  IMAD.HI.U32 R3, R2, R49, RZ ;  /* 0x0000003102037227 */ /* 0x000fe200078e00ff */
[----:B------:R-:W-:Y:S02]  /*98e0*/  ISETP.GE.AND P5, PT, R52, RZ, PT ;  /* 0x000000ff3400720c */ /* 0x000fe40003fa6270 */
[----:B------:R-:W-:Y:S01]  /*98f0*/  IADD3 R52, R252, 0xcc, RZ ;  /* 0x000000ccfc347810 */ /* 0x000fe20007ffe0ff */
[----:B------:R-:W-:Y:S01]  /*9900*/  @!P1 IMAD.MOV R43, RZ, RZ, -R43 ;  /* 0x000000ffff2b9224 */ /* 0x000fe200078e0a2b */
[----:B------:R-:W-:Y:S01]  /*9910*/  ISETP.GT.U32.AND P1, PT, R0, R46, PT ;  /* 0x0000002e0000720c */ /* 0x000fe20003f24070 */
[----:B------:R-:W-:Y:S01]  /*9920*/  IMAD.MOV R3, RZ, RZ, -R3 ;  /* 0x000000ffff037224 */ /* 0x000fe200078e0a03 */
[----:B------:R-:W-:Y:S01]  /*9930*/  IABS R51, R52 ;  /* 0x0000003400337213 */ /* 0x000fe20000000000 */
[----:B------:R-:W-:Y:S01]  /*9940*/  @!P4 IMAD.IADD R44, R44, 0x1, -R0 ;  /* 0x000000012c2cc824 */ /* 0x000fe200078e0a00 */
[C---:B------:R-:W-:Y:S01]  /*9950*/  ISETP.GT.U32.AND P4, PT, R0.reuse, R47, PT ;  /* 0x0000002f0000720c */ /* 0x040fe20003f84070 */
[----:B------:R-:W-:-:S02]  /*9960*/  IMAD R48, R0, R3, R49 ;  /* 0x0000000300307224 */ /* 0x000fc400078e0231 */
[----:B------:R-:W-:Y:S02]  /*9970*/  @!P2 IMAD.IADD R45, R45, 0x1, -R0 ;  /* 0x000000012d2da824 */ /* 0x000fe400078e0a00 */
[----:B------:R-:W-:Y:S01]  /*9980*/  IMAD.HI.U32 R3, R2, R51, RZ ;  /* 0x0000003302037227 */ /* 0x000fe200078e00ff */
[----:B------:R-:W-:-:S03]  /*9990*/  ISETP.GT.U32.AND P2, PT, R0, R48, PT ;  /* 0x000000300000720c */ /* 0x000fc60003f44070 */
[----:B------:R-:W-:Y:S01]  /*99a0*/  IMAD.HI.U32 R49, R2, R53, RZ ;  /* 0x0000003502317227 */ /* 0x000fe200078e00ff */
[----:B------:R-:W-:Y:S02]  /*99b0*/  @!P1 IADD3 R46, R46, -R0, RZ ;  /* 0x800000002e2e9210 */ /* 0x000fe40007ffe0ff */
[----:B------:R-:W-:Y:S01]  /*99c0*/  ISETP.GE.AND P1, PT, R50, RZ, PT ;  /* 0x000000ff3200720c */ /* 0x000fe20003f26270 */
[----:B------:R-:W-:Y:S01]  /*99d0*/  IMAD.MOV R3, RZ, RZ, -R3 ;  /* 0x000000ffff037224 */ /* 0x000fe200078e0a03 */
[----:B------:R-:W-:Y:S01]  /*99e0*/  @!P5 IADD3 R46, -R46, RZ, RZ ;  /* 0x000000ff2e2ed210 */ /* 0x000fe20007ffe1ff */
[----:B------:R-:W-:Y:S01]  /*99f0*/  @!P4 IMAD.IADD R47, R47, 0x1, -R0 ;  /* 0x000000012f2fc824 */ /* 0x000fe200078e0a00 */
[----:B------:R-:W-:Y:S01]  /*9a00*/  ISETP.GE.AND P4, PT, R52, RZ, PT ;  /* 0x000000ff3400720c */ /* 0x000fe20003f86270 */
[----:B------:R-:W-:Y:S01]  /*9a10*/  IMAD.HI.U32 R50, R2, R55, RZ ;  /* 0x0000003702327227 */ /* 0x000fe200078e00ff */
[----:B------:R-:W-:-:S03]  /*9a20*/  IADD3 R52, -R49, RZ, RZ ;  /* 0x000000ff31347210 */ /* 0x000fc60007ffe1ff */
[----:B------:R-:W-:Y:S01]  /*9a30*/  IMAD R49, R0, R3, R51 ;  /* 0x0000000300317224 */ /* 0x000fe200078e0233 */
[----:B------:R-:W-:Y:S01]  /*9a40*/  IADD3 R51, -R50, RZ, RZ ;  /* 0x000000ff32337210 */ /* 0x000fe20007ffe1ff */
[----:B------:R-:W-:Y:S02]  /*9a50*/  @!P2 IMAD.IADD R48, R48, 0x1, -R0 ;  /* 0x000000013030a824 */ /* 0x000fe400078e0a00 */
[C---:B------:R-:W-:Y:S01]  /*9a60*/  IMAD R50, R0.reuse, R52, R53 ;  /* 0x0000003400327224 */ /* 0x040fe200078e0235 */
[----:B------:R-:W-:Y:S01]  /*9a70*/  IABS R53, R58 ;  /* 0x0000003a00357213 */ /* 0x000fe20000000000 */
[----:B------:R-:W-:Y:S01]  /*9a80*/  @!P6 IMAD.MOV R45, RZ, RZ, -R45 ;  /* 0x000000ffff2de224 */ /* 0x000fe200078e0a2d */
[C---:B------:R-:W-:Y:S01]  /*9a90*/  ISETP.GT.U32.AND P6, PT, R0.reuse, R49, PT ;  /* 0x000000310000720c */ /* 0x040fe20003fc4070 */
[C---:B------:R-:W-:Y:S01]  /*9aa0*/  IMAD R51, R0.reuse, R51, R55 ;  /* 0x0000003300337224 */ /* 0x040fe200078e0237 */
[----:B------:R-:W-:Y:S01]  /*9ab0*/  ISETP.GT.U32.AND P2, PT, R0, R48, PT ;  /* 0x000000300000720c */ /* 0x000fe20003f44070 */
[----:B------:R-:W-:Y:S01]  /*9ac0*/  IMAD.HI.U32 R3, R2, R53, RZ ;  /* 0x0000003502037227 */ /* 0x000fe200078e00ff */
[----:B------:R-:W-:-:S02]  /*9ad0*/  ISETP.GT.U32.AND P5, PT, R0, R50, PT ;  /* 0x000000320000720c */ /* 0x000fc40003fa4070 */
[----:B------:R-:W-:Y:S01]  /*9ae0*/  IABS R55, R59 ;  /* 0x0000003b00377213 */ /* 0x000fe20000000000 */
[----:B------:R-:W-:Y:S02]  /*9af0*/  IMAD.MOV R52, RZ, RZ, -R3 ;  /* 0x000000ffff347224 */ /* 0x000fe400078e0a03 */
[----:B------:R-:W-:Y:S01]  /*9b00*/  @!P3 IMAD.MOV R44, RZ, RZ, -R44 ;  /* 0x000000ffff2cb224 */ /* 0x000fe200078e0a2c */
[C---:B------:R-:W-:Y:S01]  /*9b10*/  ISETP.GT.U32.AND P3, PT, R0.reuse, R47, PT ;  /* 0x0000002f0000720c */ /* 0x040fe20003f64070 */
[----:B------:R-:W-:Y:S02]  /*9b20*/  IMAD R52, R0, R52, R53 ;  /* 0x0000003400347224 */ /* 0x000fe400078e0235 */
[----:B------:R-:W-:Y:S01]  /*9b30*/  @!P6 IMAD.IADD R49, R49, 0x1, -R0 ;  /* 0x000000013131e824 */ /* 0x000fe200078e0a00 */
[----:B------:R-:W-:Y:S01]  /*9b40*/  ISETP.GE.AND P6, PT, R56, RZ, PT ;  /* 0x000000ff3800720c */ /* 0x000fe20003fc6270 */
[----:B------:R-:W-:Y:S01]  /*9b50*/  IMAD.HI.U32 R3, R2, R55, RZ ;  /* 0x0000003702037227 */ /* 0x000fe200078e00ff */
[----:B------:R-:W-:-:S02]  /*9b60*/  @!P2 IADD3 R48, R48, -R0, RZ ;  /* 0x800000003030a210 */ /* 0x000fc40007ffe0ff */
[----:B------:R-:W-:Y:S01]  /*9b70*/  @!P5 IADD3 R50, R50, -R0, RZ ;  /* 0x800000003232d210 */ /* 0x000fe20007ffe0ff */
[----:B------:R-:W-:Y:S01]  /*9b80*/  IMAD.MOV R3, RZ, RZ, -R3 ;  /* 0x000000ffff037224 */ /* 0x000fe200078e0a03 */
[C---:B------:R-:W-:Y:S02]  /*9b90*/  ISETP.GT.U32.AND P2, PT, R0.reuse, R51, PT ;  /* 0x000000330000720c */ /* 0x040fe40003f44070 */
[C---:B------:R-:W-:Y:S01]  /*9ba0*/  ISETP.GT.U32.AND P5, PT, R0.reuse, R49, PT ;  /* 0x000000310000720c */ /* 0x040fe20003fa4070 */
[----:B------:R-:W-:Y:S01]  /*9bb0*/  IMAD R53, R0, R3, R55 ;  /* 0x0000000300357224 */ /* 0x000fe200078e0237 */
[----:B------:R-:W-:Y:S01]  /*9bc0*/  IABS R55, R61 ;  /* 0x0000003d00377213 */ /* 0x000fe20000000000 */
[----:B------:R-:W-:Y:S01]  /*9bd0*/  IMAD.HI.U32 R3, R2, R57, RZ ;  /* 0x0000003902037227 */ /* 0x000fe200078e00ff */
[----:B------:R-:W-:Y:S02]  /*9be0*/  @!P1 IADD3 R48, -R48, RZ, RZ ;  /* 0x000000ff30309210 */ /* 0x000fe40007ffe1ff */
[----:B------:R-:W-:Y:S01]  /*9bf0*/  IABS R56, R62 ;  /* 0x0000003e00387213 */ /* 0x000fe20000000000 */
[----:B------:R-:W-:Y:S01]  /*9c00*/  @!P3 IMAD.IADD R47, R47, 0x1, -R0 ;  /* 0x000000012f2fb824 */ /* 0x000fe200078e0a00 */
[----:B------:R-:W-:Y:S01]  /*9c10*/  ISETP.GE.AND P3, PT, R54, RZ, PT ;  /* 0x000000ff3600720c */ /* 0x000fe20003f66270 */
[----:B------:R-:W-:-:S02]  /*9c20*/  IMAD.MOV R54, RZ, RZ, -R3 ;  /* 0x000000ffff367224 */ /* 0x000fc400078e0a03 */
[--C-:B------:R-:W-:Y:S01]  /*9c30*/  @!P2 IMAD.IADD R51, R51, 0x1, -R0.reuse ;  /* 0x000000013333a824 */ /* 0x100fe200078e0a00 */
[----:B------:R-:W-:Y:S01]  /*9c40*/  ISETP.GT.U32.AND P2, PT, R0, R50, PT ;  /* 0x000000320000720c */ /* 0x000fe20003f44070 */
[----:B------:R-:W-:Y:S01]  /*9c50*/  IMAD.HI.U32 R3, R2, R55, RZ ;  /* 0x0000003702037227 */ /* 0x000fe200078e00ff */
[----:B------:R-:W-:Y:S02]  /*9c60*/  @!P5 IADD3 R49, R49, -R0, RZ ;  /* 0x800000003131d210 */ /* 0x000fe40007ffe0ff */
[C---:B------:R-:W-:Y:S01]  /*9c70*/  ISETP.GT.U32.AND P5, PT, R0.reuse, R52, PT ;  /* 0x000000340000720c */ /* 0x040fe20003fa4070 */
[C---:B------:R-:W-:Y:S01]  /*9c80*/  IMAD R54, R0.reuse, R54, R57 ;  /* 0x0000003600367224 */ /* 0x040fe200078e0239 */
[----:B------:R-:W-:Y:S01]  /*9c90*/  @!P0 IADD3 R47, -R47, RZ, RZ ;  /* 0x000000ff2f2f8210 */ /* 0x000fe20007ffe1ff */
[----:B------:R-:W-:Y:S01]  /*9ca0*/  @!P4 IMAD.MOV R49, RZ, RZ, -R49 ;  /* 0x000000ffff31c224 */ /* 0x000fe200078e0a31 */
[C---:B------:R-:W-:Y:S02]  /*9cb0*/  ISETP.GT.U32.AND P0, PT, R0.reuse, R51, PT ;  /* 0x000000330000720c */ /* 0x040fe40003f04070 */
[----:B------:R-:W-:Y:S01]  /*9cc0*/  MOV R57, R56 ;  /* 0x0000003800397202 */ /* 0x000fe20000000f00 */
[----:B------:R-:W-:Y:S01]  /*9cd0*/  IMAD.MOV R56, RZ, RZ, -R3 ;  /* 0x000000ffff387224 */ /* 0x000fe200078e0a03 */
[----:B------:R-:W-:Y:S01]  /*9ce0*/  ISETP.GT.U32.AND P4, PT, R0, R54, PT ;  /* 0x000000360000720c */ /* 0x000fe20003f84070 */
[----:B------:R-:W-:Y:S01]  /*9cf0*/  @!P2 IMAD.IADD R50, R50, 0x1, -R0 ;  /* 0x000000013232a824 */ /* 0x000fe200078e0a00 */
[C---:B------:R-:W-:Y:S01]  /*9d00*/  ISETP.GT.U32.AND P2, PT, R0.reuse, R53, PT ;  /* 0x000000350000720c */ /* 0x040fe20003f44070 */
[----:B------:R-:W-:-:S02]  /*9d10*/  IMAD R55, R0, R56, R55 ;  /* 0x0000003800377224 */ /* 0x000fc400078e0237 */
[--C-:B------:R-:W-:Y:S01]  /*9d20*/  @!P5 IMAD.IADD R52, R52, 0x1, -R0.reuse ;  /* 0x000000013434d824 */ /* 0x100fe200078e0a00 */
[----:B------:R-:W-:Y:S01]  /*9d30*/  ISETP.GE.AND P5, PT, R59, RZ, PT ;  /* 0x000000ff3b00720c */ /* 0x000fe20003fa6270 */
[----:B------:R-:W-:Y:S02]  /*9d40*/  VIADD R56, R252, 0xd4 ;  /* 0x000000d4fc387836 */ /* 0x000fe40000000000 */
[----:B------:R-:W-:Y:S01]  /*9d50*/  IMAD.HI.U32 R3, R2, R57, RZ ;  /* 0x0000003902037227 */ /* 0x000fe200078e00ff */
[----:B------:R-:W-:Y:S02]  /*9d60*/  ISETP.GT.U32.AND P1, PT, R0, R52, PT ;  /* 0x000000340000720c */ /* 0x000fe40003f24070 */
[----:B------:R-:W-:Y:S01]  /*9d70*/  @!P0 IADD3 R51, R51, -R0, RZ ;  /* 0x8000000033338210 */ /* 0x000fe20007ffe0ff */
[----:B------:R-:W-:Y:S01]  /*9d80*/  IMAD.MOV R3, RZ, RZ, -R3 ;  /* 0x000000ffff037224 */ /* 0x000fe200078e0a03 */
[----:B------:R-:W-:Y:S01]  /*9d90*/  ISETP.GE.AND P0, PT, R58, RZ, PT ;  /* 0x000000ff3a00720c */ /* 0x000fe20003f06270 */
[--C-:B------:R-:W-:Y:S01]  /*9da0*/  @!P2 IMAD.IADD R53, R53, 0x1, -R0.reuse ;  /* 0x000000013535a824 */ /* 0x100fe200078e0a00 */
[----:B------:R-:W-:Y:S01]  /*9db0*/  IABS R58, R56 ;  /* 0x00000038003a7213 */ /* 0x000fe20000000000 */
[----:B------:R-:W-:Y:S01]  /*9dc0*/  @!P4 IMAD.IADD R54, R54, 0x1, -R0 ;  /* 0x000000013636c824 */ /* 0x000fe200078e0a00 */
[----:B------:R-:W-:Y:S01]  /*9dd0*/  ISETP.GE.AND P4, PT, R56, RZ, PT ;  /* 0x000000ff3800720c */ /* 0x000fe20003f86270 */
[C---:B------:R-:W-:Y:S01]  /*9de0*/  IMAD R56, R0.reuse, R3, R57 ;  /* 0x0000000300387224 */ /* 0x040fe200078e0239 */
[----:B------:R-:W-:Y:S01]  /*9df0*/  ISETP.GT.U32.AND P2, PT, R0, R53, PT ;  /* 0x000000350000720c */ /* 0x000fe20003f44070 */
[----:B------:R-:W-:Y:S01]  /*9e00*/  IMAD.MOV.U32 R57, RZ, RZ, R58 ;  /* 0x000000ffff397224 */ /* 0x000fe200078e003a */
[----:B------:R-:W-:Y:S01]  /*9e10*/  @!P6 IADD3 R51, -R51, RZ, RZ ;  /* 0x000000ff3333e210 */ /* 0x000fe20007ffe1ff */
[----:B------:R-:W-:Y:S01]  /*9e20*/  @!P3 IMAD.MOV R50, RZ, RZ, -R50 ;  /* 0x000000ffff32b224 */ /* 0x000fe200078e0a32 */
[----:B------:R-:W-:Y:S01]  /*9e30*/  @!P1 IADD3 R52, R52, -R0, RZ ;  /* 0x8000000034349210 */ /* 0x000fe20007ffe0ff */
[----:B------:R-:W-:Y:S01]  /*9e40*/  IMAD.HI.U32 R3, R2, R57, RZ ;  /* 0x0000003902037227 */ /* 0x000fe200078e00ff */
[----:B------:R-:W-:-:S02]  /*9e50*/  ISETP.GT.U32.AND P1, PT, R0, R55, PT ;  /* 0x000000370000720c */ /* 0x000fc40003f24070 */
[----:B------:R-:W-:Y:S01]  /*9e60*/  ISETP.GE.AND P3, PT, R60, RZ, PT ;  /* 0x000000ff3c00720c */ /* 0x000fe20003f66270 */
[----:B------:R-:W-:Y:S01]  /*9e70*/  @!P0 IMAD.MOV R52, RZ, RZ, -R52 ;  /* 0x000000ffff348224 */ /* 0x000fe200078e0a34 */
[----:B------:R-:W-:Y:S02]  /*9e80*/  IADD3 R3, -R3, RZ, RZ ;  /* 0x000000ff03037210 */ /* 0x000fe40007ffe1ff */
[----:B------:R-:W-:Y:S01]  /*9e90*/  IADD3 R60, R252, 0xd5, RZ ;  /* 0x000000d5fc3c7810 */ /* 0x000fe20007ffe0ff */
[--C-:B------:R-:W-:Y:S01]  /*9ea0*/  @!P2 IMAD.IADD R53, R53, 0x1, -R0.reuse ;  /* 0x000000013535a824 */ /* 0x100fe200078e0a00 */
[----:B------:R-:W-:Y:S01]  /*9eb0*/  ISETP.GE.AND P6, PT, R61, RZ, PT ;  /* 0x000000ff3d00720c */ /* 0x000fe20003fc6270 */
[C---:B------:R-:W-:Y:S01]  /*9ec0*/  IMAD R57, R0.reuse, R3, R57 ;  /* 0x0000000300397224 */ /* 0x040fe200078e0239 */
[----:B------:R-:W-:Y:S01]  /*9ed0*/  IABS R59, R60 ;  /* 0x0000003c003b7213 */ /* 0x000fe20000000000 */
[----:B------:R-:W-:Y:S01]  /*9ee0*/  @!P5 IMAD.MOV R53, RZ, RZ, -R53 ;  /* 0x000000ffff35d224 */ /* 0x000fe200078e0a35 */
[C---:B------:R-:W-:Y:S01]  /*9ef0*/  ISETP.GT.U32.AND P5, PT, R0.reuse, R56, PT ;  /* 0x000000380000720c */ /* 0x040fe20003fa4070 */
[----:B------:R-:W-:Y:S01]  /*9f00*/  @!P1 IMAD.IADD R55, R55, 0x1, -R0 ;  /* 0x0000000137379824 */ /* 0x000fe200078e0a00 */
[----:B------:R-:W-:Y:S01]  /*9f10*/  ISETP.GT.U32.AND P1, PT, R0, R54, PT ;  /* 0x000000360000720c */ /* 0x000fe20003f24070 */
[----:B------:R-:W-:Y:S01]  /*9f20*/  IMAD.HI.U32 R3, R2, R59, RZ ;  /* 0x0000003b02037227 */ /* 0x000fe200078e00ff */
[----:B------:R-:W-:-:S02]  /*9f30*/  IABS R61, R65 ;  /* 0x00000041003d7213 */ /* 0x000fc40000000000 */
[----:B------:R-:W-:Y:S02]  /*9f40*/  ISETP.GT.U32.AND P0, PT, R0, R55, PT ;  /* 0x000000370000720c */ /* 0x000fe40003f04070 */
[----:B------:R-:W-:Y:S01]  /*9f50*/  ISETP.GE.AND P2, PT, R62, RZ, PT ;  /* 0x000000ff3e00720c */ /* 0x000fe20003f46270 */
[----:B------:R-:W-:-:S04]  /*9f60*/  IMAD.HI.U32 R58, R2, R61, RZ ;  /* 0x0000003d023a7227 */ /* 0x000fc800078e00ff */
[-C--:B------:R-:W-:Y:S01]  /*9f70*/  @!P5 IADD3 R56, R56, -R0.reuse, RZ ;  /* 0x800000003838d210 */ /* 0x080fe20007ffe0ff */
[----:B------:R-:W-:Y:S01]  /*9f80*/  IMAD.MOV R62, RZ, RZ, -R58 ;  /* 0x000000ffff3e7224 */ /* 0x000fe200078e0a3a */
[----:B------:R-:W-:Y:S01]  /*9f90*/  ISETP.GE.AND P5, PT, R65, RZ, PT ;  /* 0x000000ff4100720c */ /* 0x000fe20003fa6270 */
[----:B------:R-:W-:Y:S01]  /*9fa0*/  @!P1 IMAD.IADD R54, R54, 0x1, -R0 ;  /* 0x0000000136369824 */ /* 0x000fe200078e0a00 */
[----:B------:R-:W-:Y:S02]  /*9fb0*/  ISETP.GT.U32.AND P1, PT, R0, R57, PT ;  /* 0x000000390000720c */ /* 0x000fe40003f24070 */
[----:B------:R-:W-:Y:S02]  /*9fc0*/  @!P0 IADD3 R55, R55, -R0, RZ ;  /* 0x8000000037378210 */ /* 0x000fe40007ffe0ff */
[----:B------:R-:W-:Y:S02]  /*9fd0*/  @!P3 IADD3 R54, -R54, RZ, RZ ;  /* 0x000000ff3636b210 */ /* 0x000fe40007ffe1ff */
[----:B------:R-:W-:Y:S01]  /*9fe0*/  ISETP.GE.AND P0, PT, R60, RZ, PT ;  /* 0x000000ff3c00720c */ /* 0x000fe20003f06270 */
[----:B------:R-:W-:Y:S01]  /*9ff0*/  IMAD.MOV R60, RZ, RZ, -R3 ;  /* 0x000000ffff3c7224 */ /* 0x000fe200078e0a03 */
[C---:B------:R-:W-:Y:S01]  /*a000*/  ISETP.GT.U32.AND P3, PT, R0.reuse, R56, PT ;  /* 0x000000380000720c */ /* 0x040fe20003f64070 */
[----:B------:R-:W-:Y:S01]  /*a010*/  @!P6 IMAD.MOV R55, RZ, RZ, -R55 ;  /* 0x000000ffff37e224 */ /* 0x000fe200078e0a37 */
[----:B------:R-:W-:Y:S01]  /*a020*/  IABS R65, R71 ;  /* 0x0000004700417213 */ /* 0x000fe20000000000 */
[----:B------:R-:W-:-:S02]  /*a030*/  IMAD R58, R0, R60, R59 ;  /* 0x0000003c003a7224 */ /* 0x000fc400078e023b */
[----:B------:R-:W-:Y:S02]  /*a040*/  @!P1 IMAD.IADD R57, R57, 0x1, -R0 ;  /* 0x0000000139399824 */ /* 0x000fe400078e0a00 */
[C---:B------:R-:W-:Y:S01]  /*a050*/  IMAD R59, R0.reuse, R62, R61 ;  /* 0x0000003e003b7224 */ /* 0x040fe200078e023d */
[----:B------:R-:W-:Y:S01]  /*a060*/  ISETP.GT.U32.AND P6, PT, R0, R58, PT ;  /* 0x0000003a0000720c */ /* 0x000fe20003fc4070 */
[----:B------:R-:W-:Y:S01]  /*a070*/  IMAD.HI.U32 R3, R2, R63, RZ ;  /* 0x0000003f02037227 */ /* 0x000fe200078e00ff */
[----:B------:R-:W-:-:S03]  /*a080*/  ISETP.GT.U32.AND P1, PT, R0, R57, PT ;  /* 0x000000390000720c */ /* 0x000fc60003f24070 */
[----:B------:R-:W-:Y:S01]  /*a090*/  @!P3 IADD3 R56, R56, -R0, RZ ;  /* 0x800000003838b210 */ /* 0x000fe20007ffe0ff */
[----:B------:R-:W-:Y:S01]  /*a0a0*/  IMAD.MOV R3, RZ, RZ, -R3 ;  /* 0x000000ffff037224 */ /* 0x000fe200078e0a03 */
[----:B------:R-:W-:Y:S01]  /*a0b0*/  ISETP.GT.U32.AND P3, PT, R0, R59, PT ;  /* 0x0000003b0000720c */ /* 0x000fe20003f64070 */
[----:B------:R-:W-:Y:S01]  /*a0c0*/  IMAD.HI.U32 R61, R2, R65, RZ ;  /* 0x00000041023d7227 */ /* 0x000fe200078e00ff */
[----:B------:R-:W-:-:S03]  /*a0d0*/  @!P2 IADD3 R56, -R56, RZ, RZ ;  /* 0x000000ff3838a210 */ /* 0x000fc60007ffe1ff */
[----:B------:R-:W-:Y:S01]  /*a0e0*/  IMAD R60, R0, R3, R63 ;  /* 0x00000003003c7224 */ /* 0x000fe200078e023f */
[----:B------:R-:W-:Y:S01]  /*a0f0*/  IABS R63, R70 ;  /* 0x00000046003f7213 */ /* 0x000fe20000000000 */
[--C-:B------:R-:W-:Y:S01]  /*a100*/  @!P6 IMAD.IADD R58, R58, 0x1, -R0.reuse ;  /* 0x000000013a3ae824 */ /* 0x100fe200078e0a00 */
[----:B------:R-:W-:Y:S01]  /*a110*/  ISETP.GE.AND P6, PT, R64, RZ, PT ;  /* 0x000000ff4000720c */ /* 0x000fe20003fc6270 */
[----:B------:R-:W-:Y:S01]  /*a120*/  @!P1 IMAD.IADD R57, R57, 0x1, -R0 ;  /* 0x0000000139399824 */ /* 0x000fe200078e0a00 */
[----:B------:R-:W-:Y:S01]  /*a130*/  ISETP.GT.U32.AND P1, PT, R0, R60, PT ;  /* 0x0000003c0000720c */ /* 0x000fe20003f24070 */
[----:B------:R-:W-:-:S04]  /*a140*/  IMAD.HI.U32 R3, R2, R63, RZ ;  /* 0x0000003f02037227 */ /* 0x000fc800078e00ff */
[--C-:B------:R-:W-:Y:S01]  /*a150*/  @!P3 IMAD.IADD R59, R59, 0x1, -R0.reuse ;  /* 0x000000013b3bb824 */ /* 0x100fe200078e0a00 */
[C---:B------:R-:W-:Y:S01]  /*a160*/  ISETP.GT.U32.AND P3, PT, R0.reuse, R58, PT ;  /* 0x0000003a0000720c */ /* 0x040fe20003f64070 */
[----:B------:R-:W-:Y:S01]  /*a170*/  IMAD.MOV R62, RZ, RZ, -R61 ;  /* 0x000000ffff3e7224 */ /* 0x000fe200078e0a3d */
[----:B------:R-:W-:Y:S01]  /*a180*/  IADD3 R3, -R3, RZ, RZ ;  /* 0x000000ff03037210 */ /* 0x000fe20007ffe1ff */
[----:B------:R-:W-:Y:S01]  /*a190*/  @!P4 IMAD.MOV R57, RZ, RZ, -R57 ;  /* 0x000000ffff39c224 */ /* 0x000fe200078e0a39 */
[C---:B------:R-:W-:Y:S01]  /*a1a0*/  ISETP.GT.U32.AND P2, PT, R0.reuse, R59, PT ;  /* 0x0000003b0000720c */ /* 0x040fe20003f44070 */
[----:B------:R-:W-:Y:S01]  /*a1b0*/  IMAD R62, R0, R62, R65 ;  /* 0x0000003e003e7224 */ /* 0x000fe200078e0241 */
[----:B------:R-:W-:Y:S01]  /*a1c0*/  ISETP.GE.AND P4, PT, R70, RZ, PT ;  /* 0x000000ff4600720c */ /* 0x000fe20003f86270 */
[----:B------:R-:W-:Y:S01]  /*a1d0*/  IMAD R61, R0, R3, R63 ;  /* 0x00000003003d7224 */ /* 0x000fe200078e023f */
[----:B------:R-:W-:Y:S01]  /*a1e0*/  IADD3 R70, R252, 0xdd, RZ ;  /* 0x000000ddfc467810 */ /* 0x000fe20007ffe0ff */
[----:B------:R-:W-:-:S02]  /*a1f0*/  @!P1 IMAD.IADD R60, R60, 0x1, -R0 ;  /* 0x000000013c3c9824 */ /* 0x000fc400078e0a00 */
[----:B------:R-:W-:Y:S02]  /*a200*/  IMAD.HI.U32 R3, R2, R67, RZ ;  /* 0x0000004302037227 */ /* 0x000fe400078e00ff */
[----:B------:R-:W-:Y:S02]  /*a210*/  @!P3 IADD3 R58, R58, -R0, RZ ;  /* 0x800000003a3ab210 */ /* 0x000fe40007ffe0ff */
[----:B------:R-:W-:Y:S01]  /*a220*/  ISETP.GT.U32.AND P3, PT, R0, R61, PT ;  /* 0x0000003d0000720c */ /* 0x000fe20003f64070 */
[----:B------:R-:W-:Y:S01]  /*a230*/  IMAD.HI.U32 R63, R2, R69, RZ ;  /* 0x00000045023f7227 */ /* 0x000fe200078e00ff */
[C---:B------:R-:W-:Y:S02]  /*a240*/  ISETP.GT.U32.AND P1, PT, R0.reuse, R60, PT ;  /* 0x0000003c0000720c */ /* 0x040fe40003f24070 */
[----:B------:R-:W-:Y:S01]  /*a250*/  @!P2 IADD3 R59, R59, -R0, RZ ;  /* 0x800000003b3ba210 */ /* 0x000fe20007ffe0ff */
[----:B------:R-:W-:Y:S01]  /*a260*/  IMAD.MOV R3, RZ, RZ, -R3 ;  /* 0x000000ffff037224 */ /* 0x000fe200078e0a03 */
[----:B------:R-:W-:Y:S01]  /*a270*/  ISETP.GT.U32.AND P2, PT, R0, R62, PT ;  /* 0x0000003e0000720c */ /* 0x000fe20003f44070 */
[----:B------:R-:W-:Y:S01]  /*a280*/  IMAD.MOV R64, RZ, RZ, -R63 ;  /* 0x000000ffff407224 */ /* 0x000fe200078e0a3f */
[----:B------:R-:W-:Y:S01]  /*a290*/  @!P0 IADD3 R58, -R58, RZ, RZ ;  /* 0x000000ff3a3a8210 */ /* 0x000fe20007ffe1ff */
[----:B------:R-:W-:-:S02]  /*a2a0*/  IMAD R63, R0, R3, R67 ;  /* 0x00000003003f7224 */ /* 0x000fc400078e0243 */
[C---:B------:R-:W-:Y:S01]  /*a2b0*/  IMAD R64, R0.reuse, R64, R69 ;  /* 0x0000004000407224 */ /* 0x040fe200078e0245 */
[----:B------:R-:W-:Y:S01]  /*a2c0*/  IABS R69, R70 ;  /* 0x0000004600457213 */ /* 0x000fe20000000000 */
[--C-:B------:R-:W-:Y:S01]  /*a2d0*/  @!P3 IMAD.IADD R61, R61, 0x1, -R0.reuse ;  /* 0x000000013d3db824 */ /* 0x100fe200078e0a00 */
[----:B------:R-:W-:Y:S01]  /*a2e0*/  ISETP.GT.U32.AND P3, PT, R0, R63, PT ;  /* 0x0000003f0000720c */ /* 0x000fe20003f64070 */
[--C-:B------:R-:W-:Y:S01]  /*a2f0*/  @!P1 IMAD.IADD R60, R60, 0x1, -R0.reuse ;  /* 0x000000013c3c9824 */ /* 0x100fe200078e0a00 */
[----:B------:R-:W-:Y:S01]  /*a300*/  ISETP.GE.AND P1, PT, R71, RZ, PT ;  /* 0x000000ff4700720c */ /* 0x000fe20003f26270 */
[----:B------:R-:W-:Y:S02]  /*a310*/  VIADD R71, R252, 0xdc ;  /* 0x000000dcfc477836 */ /* 0x000fe40000000000 */
[----:B------:R-:W-:Y:S01]  /*a320*/  @!P2 IMAD.IADD R62, R62, 0x1, -R0 ;  /* 0x000000013e3ea824 */ /* 0x000fe200078e0a00 */
[----:B------:R-:W-:Y:S01]  /*a330*/  ISETP.GT.U32.AND P2, PT, R0, R61, PT ;  /* 0x0000003d0000720c */ /* 0x000fe20003f44070 */
[----:B------:R-:W-:Y:S01]  /*a340*/  @!P5 IMAD.MOV R59, RZ, RZ, -R59 ;  /* 0x000000ffff3bd224 */ /* 0x000fe200078e0a3b */
[----:B------:R-:W-:Y:S01]  /*a350*/  IABS R67, R71 ;  /* 0x0000004700437213 */ /* 0x000fe20000000000 */
[----:B------:R-:W-:Y:S01]  /*a360*/  IMAD.HI.U32 R65, R2, R69, RZ ;  /* 0x0000004502417227 */ /* 0x000fe200078e00ff */
[----:B------:R-:W-:-:S02]  /*a370*/  ISETP.GT.U32.AND P5, PT, R0, R64, PT ;  /* 0x000000400000720c */ /* 0x000fc40003fa4070 */
[----:B------:R-:W-:Y:S01]  /*a380*/  ISETP.GT.U32.AND P0, PT, R0, R62, PT ;  /* 0x0000003e0000720c */ /* 0x000fe20003f04070 */
[----:B------:R-:W-:Y:S01]  /*a390*/  IMAD.HI.U32 R3, R2, R67, RZ ;  /* 0x0000004302037227 */ /* 0x000fe200078e00ff */
[----:B------:R-:W-:-:S03]  /*a3a0*/  @!P6 IADD3 R60, -R60, RZ, RZ ;  /* 0x000000ff3c3ce210 */ /* 0x000fc60007ffe1ff */
[--C-:B------:R-:W-:Y:S01]  /*a3b0*/  @!P3 IMAD.IADD R63, R63, 0x1, -R0.reuse ;  /* 0x000000013f3fb824 */ /* 0x100fe200078e0a00 */
[----:B------:R-:W-:Y:S01]  /*a3c0*/  ISETP.GE.AND P3, PT, R68, RZ, PT ;  /* 0x000000ff4400720c */ /* 0x000fe20003f66270 */
[----:B------:R-:W-:Y:S01]  /*a3d0*/  IMAD.MOV R3, RZ, RZ, -R3 ;  /* 0x000000ffff037224 */ /* 0x000fe200078e0a03 */
[----:B------:R-:W-:Y:S01]  /*a3e0*/  IADD3 R68, R252, 0xe0, RZ ;  /* 0x000000e0fc447810 */ /* 0x000fe20007ffe0ff */
[--C-:B------:R-:W-:Y:S01]  /*a3f0*/  @!P2 IMAD.IADD R61, R61, 0x1, -R0.reuse ;  /* 0x000000013d3da824 */ /* 0x100fe200078e0a00 */
[----:B------:R-:W-:Y:S01]  /*a400*/  ISETP.GE.AND P2, PT, R66, RZ, PT ;  /* 0x000000ff4200720c */ /* 0x000fe20003f46270 */
[--C-:B------:R-:W-:Y:S01]  /*a410*/  @!P5 IMAD.IADD R64, R64, 0x1, -R0.reuse ;  /* 0x000000014040d824 */ /* 0x100fe200078e0a00 */
[C---:B------:R-:W-:Y:S01]  /*a420*/  ISETP.GT.U32.AND P6, PT, R0.reuse, R63, PT ;  /* 0x0000003f0000720c */ /* 0x040fe20003fc4070 */
[----:B------:R-:W-:Y:S01]  /*a430*/  @!P4 IMAD.MOV R61, RZ, RZ, -R61 ;  /* 0x000000ffff3dc224 */ /* 0x000fe200078e0a3d */
[----:B------:R-:W-:Y:S01]  /*a440*/  IADD3 R66, -R65, RZ, RZ ;  /* 0x000000ff41427210 */ /* 0x000fe20007ffe1ff */
[C---:B------:R-:W-:Y:S01]  /*a450*/  IMAD R65, R0.reuse, R3, R67 ;  /* 0x0000000300417224 */ /* 0x040fe200078e0243 */
[----:B------:R-:W-:Y:S01]  /*a460*/  ISETP.GT.U32.AND P5, PT, R0, R64, PT ;  /* 0x000000400000720c */ /* 0x000fe20003fa4070 */
[----:B------:R-:W-:Y:S01]  /*a470*/  @!P0 IMAD.IADD R62, R62, 0x1, -R0 ;  /* 0x000000013e3e8824 */ /* 0x000fe200078e0a00 */
[----:B------:R-:W-:Y:S01]  /*a480*/  IADD3 R3, R252, 0xde, RZ ;  /* 0x000000defc037810 */ /* 0x000fe20007ffe0ff */
[C---:B------:R-:W-:Y:S01]  /*a490*/  IMAD R66, R0.reuse, R66, R69 ;  /* 0x0000004200427224 */ /* 0x040fe200078e0245 */
[----:B------:R-:W-:-:S02]  /*a4a0*/  ISETP.GT.U32.AND P4, PT, R0, R65, PT ;  /* 0x000000410000720c */ /* 0x000fc40003f84070 */
[----:B------:R-:W-:Y:S02]  /*a4b0*/  @!P1 IADD3 R62, -R62, RZ, RZ ;  /* 0x000000ff3e3e9210 */ /* 0x000fe40007ffe1ff */
[----:B------:R-:W-:Y:S01]  /*a4c0*/  ISETP.GT.U32.AND P1, PT, R0, R66, PT ;  /* 0x000000420000720c */ /* 0x000fe20003f24070 */
[--C-:B------:R-:W-:Y:S01]  /*a4d0*/  @!P6 IMAD.IADD R63, R63, 0x1, -R0.reuse ;  /* 0x000000013f3fe824 */ /* 0x100fe200078e0a00 */
[----:B------:R-:W-:Y:S02]  /*a4e0*/  IABS R67, R3 ;  /* 0x0000000300437213 */ /* 0x000fe40000000000 */
[----:B------:R-:W-:Y:S01]  /*a4f0*/  ISETP.GE.AND P0, PT, R71, RZ, PT ;  /* 0x000000ff4700720c */ /* 0x000fe20003f06270 */
[----:B------:R-:W-:Y:S01]  /*a500*/  @!P3 IMAD.MOV R63, RZ, RZ, -R63 ;  /* 0x000000ffff3fb224 */ /* 0x000fe200078e0a3f */
[----:B------:R-:W-:Y:S01]  /*a510*/  ISETP.GE.AND P3, PT, R3, RZ, PT ;  /* 0x000000ff0300720c */ /* 0x000fe20003f66270 */
[----:B------:R-:W-:Y:S01]  /*a520*/  VIADD R3, R252, 0xdf ;  /* 0x000000dffc037836 */ /* 0x000fe20000000000 */
[----:B------:R-:W-:Y:S01]  /*a530*/  IABS R71, R68 ;  /* 0x0000004400477213 */ /* 0x000fe20000000000 */
[--C-:B------:R-:W-:Y:S01]  /*a540*/  @!P4 IMAD.IADD R65, R65, 0x1, -R0.reuse ;  /* 0x000000014141c824 */ /* 0x100fe200078e0a00 */
[----:B------:R-:W-:Y:S01]  /*a550*/  ISETP.GE.AND P6, PT, R70, RZ, PT ;  /* 0x000000ff4600720c */ /* 0x000fe20003fc6270 */
[----:B------:R-:W-:Y:S01]  /*a560*/  @!P5 IMAD.IADD R64, R64, 0x1, -R0 ;  /* 0x000000014040d824 */ /* 0x000fe200078e0a00 */
[----:B------:R-:W-:-:S02]  /*a570*/  ISETP.GE.AND P5, PT, R3, RZ, PT ;  /* 0x000000ff0300720c */ /* 0x000fc40003fa6270 */
[----:B------:R-:W-:Y:S01]  /*a580*/  IABS R69, R3 ;  /* 0x0000000300457213 */ /* 0x000fe20000000000 */
[----:B------:R-:W-:Y:S01]  /*a590*/  IMAD.HI.U32 R3, R2, R67, RZ ;  /* 0x0000004302037227 */ /* 0x000fe200078e00ff */
[----:B------:R-:W-:Y:S02]  /*a5a0*/  ISETP.GT.U32.AND P4, PT, R0, R65, PT ;  /* 0x000000410000720c */ /* 0x000fe40003f84070 */
[----:B------:R-:W-:Y:S01]  /*a5b0*/  @!P1 IADD3 R66, R66, -R0, RZ ;  /* 0x8000000042429210 */ /* 0x000fe20007ffe0ff */
[----:B------:R-:W-:Y:S02]  /*a5c0*/  IMAD.MOV R3, RZ, RZ, -R3 ;  /* 0x000000ffff037224 */ /* 0x000fe400078e0a03 */
[----:B------:R-:W-:Y:S01]  /*a5d0*/  @!P2 IMAD.MOV R64, RZ, RZ, -R64 ;  /* 0x000000ffff40a224 */ /* 0x000fe200078e0a40 */
[C---:B------:R-:W-:Y:S01]  /*a5e0*/  ISETP.GT.U32.AND P1, PT, R0.reuse, R66, PT ;  /* 0x000000420000720c */ /* 0x040fe20003f24070 */
[----:B------:R-:W-:Y:S01]  /*a5f0*/  IMAD R67, R0, R3, R67 ;  /* 0x0000000300437224 */ /* 0x000fe200078e0243 */
[----:B------:R-:W-:Y:S01]  /*a600*/  ISETP.GE.AND P2, PT, R68, RZ, PT ;  /* 0x000000ff4400720c */ /* 0x000fe20003f46270 */
[----:B------:R-:W-:-:S04]  /*a610*/  IMAD.HI.U32 R3, R2, R69, RZ ;  /* 0x0000004502037227 */ /* 0x000fc800078e00ff */
[----:B------:R-:W-:Y:S01]  /*a620*/  @!P4 IMAD.IADD R65, R65, 0x1, -R0 ;  /* 0x000000014141c824 */ /* 0x000fe200078e0a00 */
[----:B------:R-:W-:Y:S01]  /*a630*/  ISETP.GT.U32.AND P4, PT, R0, R67, PT ;  /* 0x000000430000720c */ /* 0x000fe20003f84070 */
[----:B------:R-:W-:-:S04]  /*a640*/  IMAD.HI.U32 R68, R2, R71, RZ ;  /* 0x0000004702447227 */ /* 0x000fc800078e00ff */
[----:B------:R-:W-:Y:S01]  /*a650*/  IMAD.MOV R3, RZ, RZ, -R3 ;  /* 0x000000ffff037224 */ /* 0x000fe200078e0a03 */
[----:B------:R-:W-:Y:S01]  /*a660*/  IADD3 R70, -R68, RZ, RZ ;  /* 0x000000ff44467210 */ /* 0x000fe20007ffe1ff */
[----:B------:R-:W-:Y:S01]  /*a670*/  @!P1 IMAD.IADD R66, R66, 0x1, -R0 ;  /* 0x0000000142429824 */ /* 0x000fe200078e0a00 */
[----:B------:R-:W-:Y:S01]  /*a680*/  ISETP.GE.AND P1, PT, R72, RZ, PT ;  /* 0x000000ff4800720c */ /* 0x000fe20003f26270 */
[C---:B------:R-:W-:Y:S02]  /*a690*/  IMAD R68, R0.reuse, R3, R69 ;  /* 0x0000000300447224 */ /* 0x040fe400078e0245 */
[----:B------:R-:W-:Y:S02]  /*a6a0*/  @!P6 IMAD.MOV R66, RZ, RZ, -R66 ;  /* 0x000000ffff42e224 */ /* 0x000fe400078e0a42 */
[----:B------:R-:W-:Y:S01]  /*a6b0*/  @!P4 IMAD.IADD R67, R67, 0x1, -R0 ;  /* 0x000000014343c824 */ /* 0x000fe200078e0a00 */
[C---:B------:R-:W-:Y:S01]  /*a6c0*/  ISETP.GT.U32.AND P6, PT, R0.reuse, R68, PT ;  /* 0x000000440000720c */ /* 0x040fe20003fc4070 */
[----:B------:R-:W-:-:S02]  /*a6d0*/  IMAD R69, R0, R70, R71 ;  /* 0x0000004600457224 */ /* 0x000fc400078e0247 */
[----:B------:R-:W-:Y:S01]  /*a6e0*/  IMAD.HI.U32 R3, R2, R73, RZ ;  /* 0x0000004902037227 */ /* 0x000fe200078e00ff */
[----:B------:R-:W-:-:S03]  /*a6f0*/  ISETP.GT.U32.AND P4, PT, R0, R67, PT ;  /* 0x000000430000720c */ /* 0x000fc60003f84070 */
[----:B------:R-:W-:Y:S01]  /*a700*/  VIADD R70, R252, 0xe2 ;  /* 0x000000e2fc467836 */ /* 0x000fe20000000000 */
[----:B------:R-:W-:Y:S01]  /*a710*/  IADD3 R3, -R3, RZ, RZ ;  /* 0x000000ff03037210 */ /* 0x000fe20007ffe1ff */
[----:B------:R-:W-:Y:S02]  /*a720*/  @!P0 IMAD.MOV R65, RZ, RZ, -R65 ;  /* 0x000000ffff418224 */ /* 0x000fe400078e0a41 */
[----:B------:R-:W-:Y:S01]  /*a730*/  IMAD.HI.U32 R71, R2, R75, RZ ;  /* 0x0000004b02477227 */ /* 0x000fe200078e00ff */
[----:B------:R-:W-:Y:S02]  /*a740*/  IABS R77, R70 ;  /* 0x00000046004d7213 */ /* 0x000fe40000000000 */
[----:B------:R-:W-:Y:S01]  /*a750*/  @!P6 IADD3 R68, R68, -R0, RZ ;  /* 0x800000004444e210 */ /* 0x000fe20007ffe0ff */
[----:B------:R-:W-:Y:S01]  /*a760*/  IMAD.MOV R72, RZ, RZ, -R71 ;  /* 0x000000ffff487224 */ /* 0x000fe200078e0a47 */
[----:B------:R-:W-:Y:S01]  /*a770*/  ISETP.GE.AND P0, PT, R70, RZ, PT ;  /* 0x000000ff4600720c */ /* 0x000fe20003f06270 */
[C---:B------:R-:W-:Y:S01]  /*a780*/  IMAD R70, R0.reuse, R3, R73 ;  /* 0x0000000300467224 */ /* 0x040fe200078e0249 */
[C---:B------:R-:W-:Y:S01]  /*a790*/  ISETP.GT.U32.AND P6, PT, R0.reuse, R68, PT ;  /* 0x000000440000720c */ /* 0x040fe20003fc4070 */
[----:B------:R-:W-:Y:S01]  /*a7a0*/  @!P4 IMAD.IADD R67, R67, 0x1, -R0 ;  /* 0x000000014343c824 */ /* 0x000fe200078e0a00 */
[----:B------:R-:W-:Y:S01]  /*a7b0*/  ISETP.GT.U32.AND P4, PT, R0, R69, PT ;  /* 0x000000450000720c */ /* 0x000fe20003f84070 */
[----:B------:R-:W-:Y:S01]  /*a7c0*/  IMAD.HI.U32 R3, R2, R77, RZ ;  /* 0x0000004d02037227 */ /* 0x000fe200078e00ff */
[----:B------:R-:W-:-:S02]  /*a7d0*/  IABS R73, R78 ;  /* 0x0000004e00497213 */ /* 0x000fc40000000000 */
[----:B------:R-:W-:Y:S01]  /*a7e0*/  @!P3 IADD3 R67, -R67, RZ, RZ ;  /* 0x000000ff4343b210 */ /* 0x000fe20007ffe1ff */
[----:B------:R-:W-:Y:S02]  /*a7f0*/  IMAD.MOV R3, RZ, RZ, -R3 ;  /* 0x000000ffff037224 */ /* 0x000fe400078e0a03 */
[----:B------:R-:W-:-:S04]  /*a800*/  IMAD.HI.U32 R76, R2, R73, RZ ;  /* 0x00000049024c7227 */ /* 0x000fc800078e00ff */
[----:B------:R-:W-:Y:S01]  /*a810*/  IMAD R71, R0, R3, R77 ;  /* 0x0000000300477224 */ /* 0x000fe200078e024d */
[----:B------:R-:W-:Y:S01]  /*a820*/  IABS R77, R82 ;  /* 0x00000052004d7213 */ /* 0x000fe20000000000 */
[--C-:B------:R-:W-:Y:S01]  /*a830*/  @!P6 IMAD.IADD R68, R68, 0x1, -R0.reuse ;  /* 0x000000014444e824 */ /* 0x100fe200078e0a00 */
[C---:B------:R-:W-:Y:S01]  /*a840*/  ISETP.GT.U32.AND P6, PT, R0.reuse, R70, PT ;  /* 0x000000460000720c */ /* 0x040fe20003fc4070 */
[C---:B------:R-:W-:Y:S01]  /*a850*/  IMAD R72, R0.reuse, R72, R75 ;  /* 0x0000004800487224 */ /* 0x040fe200078e024b */
[----:B------:R-:W-:Y:S01]  /*a860*/  MOV R3, R79 ;  /* 0x0000004f00037202 */ /* 0x000fe20000000f00 */
[----:B------:R-:W-:Y:S01]  /*a870*/  @!P4 IMAD.IADD R69, R69, 0x1, -R0 ;  /* 0x000000014545c824 */ /* 0x000fe200078e0a00 */
[----:B------:R-:W-:Y:S01]  /*a880*/  ISETP.GT.U32.AND P3, PT, R0, R71, PT ;  /* 0x000000470000720c */ /* 0x000fe20003f64070 */
[----:B------:R-:W-:Y:S01]  /*a890*/  IMAD.MOV.U32 R75, RZ, RZ, R77 ;  /* 0x000000ffff4b7224 */ /* 0x000fe200078e004d */
[----:B------:R-:W-:Y:S01]  /*a8a0*/  IADD3 R77, -R76, RZ, RZ ;  /* 0x000000ff4c4d7210 */ /* 0x000fe20007ffe1ff */
[----:B------:R-:W-:Y:S01]  /*a8b0*/  @!P5 IMAD.MOV R68, RZ, RZ, -R68 ;  /* 0x000000ffff44d224 */ /* 0x000fe200078e0a44 */
[----:B------:R-:W-:Y:S01]  /*a8c0*/  ISETP.GT.U32.AND P4, PT, R0, R69, PT ;  /* 0x000000450000720c */ /* 0x000fe20003f84070 */
[----:B------:R-:W-:Y:S01]  /*a8d0*/  IMAD.HI.U32 R76, R2, R3, RZ ;  /* 0x00000003024c7227 */ /* 0x000fe200078e00ff */
[----:B------:R-:W-:-:S02]  /*a8e0*/  ISETP.GT.U32.AND P5, PT, R0, R72, PT ;  /* 0x000000480000720c */ /* 0x000fc40003fa4070 */
[----:B------:R-:W-:Y:S01]  /*a8f0*/  IADD3 R79, R252, 0xe8, RZ ;  /* 0x000000e8fc4f7810 */ /* 0x000fe20007ffe0ff */
[----:B------:R-:W-:Y:S02]  /*a900*/  IMAD R73, R0, R77, R73 ;  /* 0x0000004d00497224 */ /* 0x000fe400078e0249 */
[----:B------:R-:W-:Y:S02]  /*a910*/  @!P6 IMAD.IADD R70, R70, 0x1, -R0 ;  /* 0x000000014646e824 */ /* 0x000fe400078e0a00 */
[----:B------:R-:W-:Y:S01]  /*a920*/  IMAD.MOV R76, RZ, RZ, -R76 ;  /* 0x000000ffff4c7224 */ /* 0x000fe200078e0a4c */
[C---:B------:R-:W-:Y:S01]  /*a930*/  ISETP.GT.U32.AND P6, PT, R0.reuse, R73, PT ;  /* 0x000000490000720c */ /* 0x040fe20003fc4070 */
[----:B------:R-:W-:Y:S01]  /*a940*/  @!P3 IMAD.IADD R71, R71, 0x1, -R0 ;  /* 0x000000014747b824 */ /* 0x000fe200078e0a00 */
[----:B------:R-:W-:Y:S01]  /*a950*/  ISETP.GT.U32.AND P3, PT, R0, R70, PT ;  /* 0x000000460000720c */ /* 0x000fe20003f64070 */
[----:B------:R-:W-:Y:S01]  /*a960*/  IMAD.HI.U32 R77, R2, R75, RZ ;  /* 0x0000004b024d7227 */ /* 0x000fe200078e00ff */
[----:B------:R-:W-:-:S02]  /*a970*/  @!P4 IADD3 R69, R69, -R0, RZ ;  /* 0x800000004545c210 */ /* 0x000fc40007ffe0ff */
[----:B------:R-:W-:Y:S01]  /*a980*/  ISETP.GE.AND P4, PT, R74, RZ, PT ;  /* 0x000000ff4a00720c */ /* 0x000fe20003f86270 */
[----:B------:R-:W-:Y:S01]  /*a990*/  IMAD R74, R0, R76, R3 ;  /* 0x0000004c004a7224 */ /* 0x000fe200078e0203 */
[----:B------:R-:W-:Y:S01]  /*a9a0*/  @!P5 IADD3 R72, R72, -R0, RZ ;  /* 0x800000004848d210 */ /* 0x000fe20007ffe0ff */
[----:B------:R-:W-:Y:S01]  /*a9b0*/  VIADD R3, R252, 0xe7 ;  /* 0x000000e7fc037836 */ /* 0x000fe20000000000 */
[C---:B------:R-:W-:Y:S01]  /*a9c0*/  ISETP.GT.U32.AND P5, PT, R0.reuse, R71, PT ;  /* 0x000000470000720c */ /* 0x040fe20003fa4070 */
[----:B------:R-:W-:Y:S01]  /*a9d0*/  @!P2 IMAD.MOV R69, RZ, RZ, -R69 ;  /* 0x000000ffff45a224 */ /* 0x000fe200078e0a45 */
[----:B------:R-:W-:Y:S01]  /*a9e0*/  ISETP.GT.U32.AND P2, PT, R0, R72, PT ;  /* 0x000000480000720c */ /* 0x000fe20003f44070 */
[----:B------:R-:W-:Y:S01]  /*a9f0*/  @!P6 IMAD.IADD R73, R73, 0x1, -R0 ;  /* 0x000000014949e824 */ /* 0x000fe200078e0a00 */
[----:B------:R-:W-:Y:S01]  /*aa00*/  IABS R85, R3 ;  /* 0x0000000300557213 */ /* 0x000fe20000000000 */
[----:B------:R-:W-:Y:S01]  /*aa10*/  IMAD.MOV R77, RZ, RZ, -R77 ;  /* 0x000000ffff4d7224 */ /* 0x000fe200078e0a4d */
[----:B------:R-:W-:-:S02]  /*aa20*/  @!P3 IADD3 R70, R70, -R0, RZ ;  /* 0x800000004646b210 */ /* 0x000fc40007ffe0ff */
[----:B------:R-:W-:Y:S01]  /*aa30*/  ISETP.GT.U32.AND P6, PT, R0, R73, PT ;  /* 0x000000490000720c */ /* 0x000fe20003fc4070 */
[----:B------:R-:W-:Y:S01]  /*aa40*/  IMAD.HI.U32 R76, R2, R85, RZ ;  /* 0x00000055024c7227 */ /* 0x000fe200078e00ff */
[----:B------:R-:W-:-:S03]  /*aa50*/  ISETP.GT.U32.AND P3, PT, R0, R74, PT ;  /* 0x0000004a0000720c */ /* 0x000fc60003f64070 */
[----:B------:R-:W-:Y:S02]  /*aa60*/  IMAD.MOV R76, RZ, RZ, -R76 ;  /* 0x000000ffff4c7224 */ /* 0x000fe400078e0a4c */
[C---:B------:R-:W-:Y:S01]  /*aa70*/  IMAD R75, R0.reuse, R77, R75 ;  /* 0x0000004d004b7224 */ /* 0x040fe200078e024b */
[----:B------:R-:W-:Y:S01]  /*aa80*/  IABS R77, R79 ;  /* 0x0000004f004d7213 */ /* 0x000fe20000000000 */
[----:B------:R-:W-:Y:S01]  /*aa90*/  IMAD R76, R0, R76, R85 ;  /* 0x0000004c004c7224 */ /* 0x000fe200078e0255 */
[----:B------:R-:W-:Y:S01]  /*aaa0*/  @!P2 IADD3 R72, R72, -R0, RZ ;  /* 0x800000004848a210 */ /* 0x000fe20007ffe0ff */
[--C-:B------:R-:W-:Y:S01]  /*aab0*/  @!P5 IMAD.IADD R71, R71, 0x1, -R0.reuse ;  /* 0x000000014747d824 */ /* 0x100fe200078e0a00 */
[----:B------:R-:W-:Y:S01]  /*aac0*/  ISETP.GT.U32.AND P5, PT, R0, R75, PT ;  /* 0x0000004b0000720c */ /* 0x000fe20003fa4070 */
[----:B------:R-:W-:Y:S01]  /*aad0*/  @!P6 IMAD.IADD R73, R73, 0x1, -R0 ;  /* 0x000000014949e824 */ /* 0x000fe200078e0a00 */
[----:B------:R-:W-:Y:S01]  /*aae0*/  ISETP.GE.AND P2, PT, R78, RZ, PT ;  /* 0x000000ff4e00720c */ /* 0x000fe20003f46270 */
[----:B------:R-:W-:Y:S01]  /*aaf0*/  IMAD.HI.U32 R78, R2, R77, RZ ;  /* 0x0000004d024e7227 */ /* 0x000fe200078e00ff */
[----:B------:R-:W-:-:S02]  /*ab00*/  ISETP.GT.U32.AND P6, PT, R0, R76, PT ;  /* 0x0000004c0000720c */ /* 0x000fc40003fc4070 */
[----:B------:R-:W-:Y:S01]  /*ab10*/  @!P0 IADD3 R71, -R71, RZ, RZ ;  /* 0x000000ff47478210 */ /* 0x000fe20007ffe1ff */
[----:B------:R-:W-:Y:S01]  /*ab20*/  @!P3 IMAD.IADD R74, R74, 0x1, -R0 ;  /* 0x000000014a4ab824 */ /* 0x000fe200078e0a00 */
[----:B------:R-:W-:Y:S01]  /*ab30*/  IADD3 R78, -R78, RZ, RZ ;  /* 0x000000ff4e4e7210 */ /* 0x000fe20007ffe1ff */
[----:B------:R-:W-:Y:S01]  /*ab40*/  @!P1 IMAD.MOV R70, RZ, RZ, -R70 ;  /* 0x000000ffff469224 */ /* 0x000fe200078e0a46 */
[----:B------:R-:W-:Y:S01]  /*ab50*/  ISETP.GE.AND P3, PT, R81, RZ, PT ;  /* 0x000000ff5100720c */ /* 0x000fe20003f66270 */
[----:B------:R-:W-:Y:S01]  /*ab60*/  @!P4 IMAD.MOV R72, RZ, RZ, -R72 ;  /* 0x000000ffff48c224 */ /* 0x000fe200078e0a48 */
[----:B------:R-:W-:Y:S01]  /*ab70*/  IADD3 R81, R252, 0xea, RZ ;  /* 0x000000eafc517810 */ /* 0x000fe20007ffe0ff */
[C---:B------:R-:W-:Y:S01]  /*ab80*/  IMAD R77, R0.reuse, R78, R77 ;  /* 0x0000004e004d7224 */ /* 0x040fe200078e024d */
[----:B------:R-:W-:Y:S01]  /*ab90*/  ISETP.GT.U32.AND P1, PT, R0, R74, PT ;  /* 0x0000004a0000720c */ /* 0x000fe20003f24070 */
[--C-:B------:R-:W-:Y:S01]  /*aba0*/  @!P5 IMAD.IADD R75, R75, 0x1, -R0.reuse ;  /* 0x000000014b4bd824 */ /* 0x100fe200078e0a00 */
[----:B------:R-:W-:Y:S01]  /*abb0*/  ISETP.GE.AND P5, PT, R82, RZ, PT ;  /* 0x000000ff5200720c */ /* 0x000fe20003fa6270 */
[----:B------:R-:W-:Y:S01]  /*abc0*/  @!P6 IMAD.IADD R76, R76, 0x1, -R0 ;  /* 0x000000014c4ce824 */ /* 0x000fe200078e0a00 */
[C---:B------:R-:W-:Y:S01]  /*abd0*/  ISETP.GT.U32.AND P4, PT, R0.reuse, R77, PT ;  /* 0x0000004d0000720c */ /* 0x040fe20003f84070 */
[C---:B------:R-:W-:Y:S01]  /*abe0*/  IMAD R78, R0.reuse, R84, R83 ;  /* 0x00000054004e7224 */ /* 0x040fe200078e0253 */
[C---:B------:R-:W-:Y:S01]  /*abf0*/  ISETP.GT.U32.AND P0, PT, R0.reuse, R75, PT ;  /* 0x0000004b0000720c */ /* 0x040fe20003f04070 */
[----:B------:R-:W-:Y:S01]  /*ac00*/  @!P2 IMAD.MOV R73, RZ, RZ, -R73 ;  /* 0x000000ffff49a224 */ /* 0x000fe200078e0a49 */
[----:B------:R-:W-:-:S02]  /*ac10*/  ISETP.GT.U32.AND P6, PT, R0, R76, PT ;  /* 0x0000004c0000720c */ /* 0x000fc40003fc4070 */
[----:B------:R-:W-:Y:S02]  /*ac20*/  IABS R83, R81 ;  /* 0x0000005100537213 */ /* 0x000fe40000000000 */
[----:B------:R-:W-:Y:S01]  /*ac30*/  ISETP.GE.AND P2, PT, R3, RZ, PT ;  /* 0x000000ff0300720c */ /* 0x000fe20003f46270 */
[----:B------:R-:W-:Y:S01]  /*ac40*/  @!P1 IMAD.IADD R74, R74, 0x1, -R0 ;  /* 0x000000014a4a9824 */ /* 0x000fe200078e0a00 */
[----:B------:R-:W-:Y:S01]  /*ac50*/  IADD3 R3, R252, 0xeb, RZ ;  /* 0x000000ebfc037810 */ /* 0x000fe20007ffe0ff */
[----:B------:R-:W-:Y:S01]  /*ac60*/  IMAD.HI.U32 R82, R2, R83, RZ ;  /* 0x0000005302527227 */ /* 0x000fe200078e00ff */
[----:B------:R-:W-:Y:S02]  /*ac70*/  ISETP.GT.U32.AND P1, PT, R0, R78, PT ;  /* 0x0000004e0000720c */ /* 0x000fe40003f24070 */
[----:B------:R-:W-:Y:S01]  /*ac80*/  IABS R85, R3 ;  /* 0x0000000300557213 */ /* 0x000fe20000000000 */
[----:B------:R-:W-:Y:S02]  /*ac90*/  IMAD.MOV R82, RZ, RZ, -R82 ;  /* 0x000000ffff527224 */ /* 0x000fe400078e0a52 */
[--C-:B------:R-:W-:Y:S01]  /*aca0*/  @!P4 IMAD.IADD R77, R77, 0x1, -R0.reuse ;  /* 0x000000014d4dc824 */ /* 0x100fe200078e0a00 */
[----:B------:R-:W-:Y:S01]  /*acb0*/  @!P6 IADD3 R76, R76, -R0, RZ ;  /* 0x800000004c4ce210 */ /* 0x000fe20007ffe0ff */
[----:B------:R-:W-:Y:S01]  /*acc0*/  @!P0 IMAD.IADD R75, R75, 0x1, -R0 ;  /* 0x000000014b4b8824 */ /* 0x000fe200078e0a00 */
[----:B------:R-:W-:Y:S01]  /*acd0*/  ISETP.GE.AND P0, PT, R79, RZ, PT ;  /* 0x000000ff4f00720c */ /* 0x000fe20003f06270 */
[----:B------:R-:W-:Y:S01]  /*ace0*/  IMAD R79, R0, R82, R83 ;  /* 0x00000052004f7224 */ /* 0x000fe200078e0253 */
[----:B------:R-:W-:Y:S01]  /*acf0*/  ISETP.GE.AND P6, PT, R80, RZ, PT ;  /* 0x000000ff5000720c */ /* 0x000fe20003fc6270 */
[----:B------:R-:W-:Y:S01]  /*ad00*/  @!P3 IMAD.MOV R74, RZ, RZ, -R74 ;  /* 0x000000ffff4ab224 */ /* 0x000fe200078e0a4a */
[C---:B------:R-:W-:Y:S01]  /*ad10*/  ISETP.GT.U32.AND P3, PT, R0.reuse, R77, PT ;  /* 0x0000004d0000720c */ /* 0x040fe20003f64070 */
[----:B------:R-:W-:Y:S01]  /*ad20*/  @!P2 IMAD.MOV R76, RZ, RZ, -R76 ;  /* 0x000000ffff4ca224 */ /* 0x000fe200078e0a4c */
[----:B------:R-:W-:Y:S01]  /*ad30*/  ISETP.GT.U32.AND P2, PT, R0, R79, PT ;  /* 0x0000004f0000720c */ /* 0x000fe20003f44070 */
[----:B------:R-:W-:Y:S01]  /*ad40*/  IMAD.HI.U32 R80, R2, R85, RZ ;  /* 0x0000005502507227 */ /* 0x000fe200078e00ff */
[----:B------:R-:W-:-:S02]  /*ad50*/  ISETP.GE.AND P4, PT, R81, RZ, PT ;  /* 0x000000ff5100720c */ /* 0x000fc40003f86270 */
[----:B------:R-:W-:Y:S01]  /*ad60*/  @!P1 IADD3 R78, R78, -R0, RZ ;  /* 0x800000004e4e9210 */ /* 0x000fe20007ffe0ff */
[----:B------:R-:W-:Y:S01]  /*ad70*/  IMAD.MOV R80, RZ, RZ, -R80 ;  /* 0x000000ffff507224 */ /* 0x000fe200078e0a50 */
[----:B------:R-:W-:Y:S01]  /*ad80*/  @!P5 IADD3 R75, -R75, RZ, RZ ;  /* 0x000000ff4b4bd210 */ /* 0x000fe20007ffe1ff */
[----:B------:R-:W-:Y:S01]  /*ad90*/  VIADD R81, R252, 0xec ;  /* 0x000000ecfc517836 */ /* 0x000fe20000000000 */
[C---:B------:R-:W-:Y:S01]  /*ada0*/  ISETP.GT.U32.AND P1, PT, R0.reuse, R78, PT ;  /* 0x0000004e0000720c */ /* 0x040fe20003f24070 */
[----:B------:R-:W-:Y:S01]  /*adb0*/  IMAD R80, R0, R80, R85 ;  /* 0x0000005000507224 */ /* 0x000fe200078e0255 */
[----:B------:R-:W-:Y:S01]  /*adc0*/  ISETP.GE.AND P5, PT, R3, RZ, PT ;  /* 0x000000ff0300720c */ /* 0x000fe20003fa6270 */
[--C-:B------:R-:W-:Y:S01]  /*add0*/  @!P3 IMAD.IADD R77, R77, 0x1, -R0.reuse ;  /* 0x000000014d4db824 */ /* 0x100fe200078e0a00 */
[----:B------:R-:W-:Y:S01]  /*ade0*/  ISETP.GE.AND P3, PT, R81, RZ, PT ;  /* 0x000000ff5100720c */ /* 0x000fe20003f66270 */
[----:B------:R-:W-:Y:S01]  /*adf0*/  @!P2 IMAD.IADD R79, R79, 0x1, -R0 ;  /* 0x000000014f4fa824 */ /* 0x000fe200078e0a00 */
[----:B------:R-:W-:Y:S01]  /*ae00*/  IABS R81, R81 ;  /* 0x0000005100517213 */ /* 0x000fe20000000000 */
[----:B------:R-:W-:Y:S01]  /*ae10*/  VIADD R3, R252, 0xee ;  /* 0x000000eefc037836 */ /* 0x000fe20000000000 */
[----:B------:R-:W-:-:S02]  /*ae20*/  @!P0 IADD3 R77, -R77, RZ, RZ ;  /* 0x000000ff4d4d8210 */ /* 0x000fc40007ffe1ff */
[----:B------:R-:W-:Y:S01]  /*ae30*/  ISETP.GT.U32.AND P0, PT, R0, R80, PT ;  /* 0x000000500000720c */ /* 0x000fe20003f04070 */
[----:B------:R-:W-:Y:S01]  /*ae40*/  IMAD.HI.U32 R85, R2, R81, RZ ;  /* 0x0000005102557227 */ /* 0x000fe200078e00ff */
[----:B------:R-:W-:Y:S02]  /*ae50*/  ISETP.GT.U32.AND P2, PT, R0, R79, PT ;  /* 0x0000004f0000720c */ /* 0x000fe40003f44070 */
[----:B------:R-:W-:Y:S01]  /*ae60*/  IADD3 R82, R252, 0xef, RZ ;  /* 0x000000effc527810 */ /* 0x000fe20007ffe0ff */
[----:B------:R-:W-:Y:S01]  /*ae70*/  IMAD.MOV R85, RZ, RZ, -R85 ;  /* 0x000000ffff557224 */ /* 0x000fe200078e0a55 */
[----:B------:R-:W-:Y:S01]  /*ae80*/  IABS R83, R3 ;  /* 0x0000000300537213 */ /* 0x000fe20000000000 */
[----:B------:R-:W-:Y:S01]  /*ae90*/  @!P1 IMAD.IADD R78, R78, 0x1, -R0 ;  /* 0x000000014e4e9824 */ /* 0x000fe200078e0a00 */
[----:B------:R-:W-:Y:S01]  /*aea0*/  ISETP.GE.AND P1, PT, R86, RZ, PT ;  /* 0x000000ff5600720c */ /* 0x000fe20003f26270 */
[----:B------:R-:W-:Y:S01]  /*aeb0*/  IMAD R81, R0, R85, R81 ;  /* 0x0000005500517224 */ /* 0x000fe200078e0251 */
[----:B------:R-:W-:Y:S01]  /*aec0*/  IABS R86, R86 ;  /* 0x0000005600567213 */ /* 0x000fe20000000000 */
[----:B------:R-:W-:Y:S01]  /*aed0*/  IMAD.HI.U32 R85, R2, R83, RZ ;  /* 0x0000005302557227 */ /* 0x000fe200078e00ff */
[----:B------:R-:W-:-:S03]  /*aee0*/  IABS R84, R82 ;  /* 0x0000005200547213 */ /* 0x000fc60000000000 */
[----:B------:R-:W-:Y:S01]  /*aef0*/  @!P0 IMAD.IADD R80, R80, 0x1, -R0 ;  /* 0x0000000150508824 */ /* 0x000fe200078e0a00 */
[----:B------:R-:W-:Y:S01]  /*af00*/  @!P2 IADD3 R79, R79, -R0, RZ ;  /* 0x800000004f4fa210 */ /* 0x000fe20007ffe0ff */
[----:B------:R-:W-:Y:S01]  /*af10*/  IMAD.HI.U32 R87, R2, R86, RZ ;  /* 0x0000005602577227 */ /* 0x000fe200078e00ff */
[C---:B------:R-:W-:Y:S02]  /*af20*/  ISETP.GT.U32.AND P2, PT, R0.reuse, R81, PT ;  /* 0x000000510000720c */ /* 0x040fe40003f44070 */
[----:B------:R-:W-:Y:S01]  /*af30*/  ISETP.GT.U32.AND P0, PT, R0, R80, PT ;  /* 0x000000500000720c */ /* 0x000fe20003f04070 */
[----:B------:R-:W-:Y:S01]  /*af40*/  IMAD.MOV R87, RZ, RZ, -R87 ;  /* 0x000000ffff577224 */ /* 0x000fe200078e0a57 */
[----:B------:R-:W-:Y:S01]  /*af50*/  IADD3 R85, -R85, RZ, RZ ;  /* 0x000000ff55557210 */ /* 0x000fe20007ffe1ff */
[----:B------:R-:W-:Y:S01]  /*af60*/  @!P4 IMAD.MOV R79, RZ, RZ, -R79 ;  /* 0x000000ffff4fc224 */ /* 0x000fe200078e0a4f */
[----:B------:R-:W-:Y:S01]  /*af70*/  ISETP.GE.AND P4, PT, R82, RZ, PT ;  /* 0x000000ff5200720c */ /* 0x000fe20003f86270 */
[C---:B------:R-:W-:Y:S01]  /*af80*/  IMAD R82, R0.reuse, R87, R86 ;  /* 0x0000005700527224 */ /* 0x040fe200078e0256 */
[----:B------:R-:W-:Y:S01]  /*af90*/  IABS R87, R95 ;  /* 0x0000005f00577213 */ /* 0x000fe20000000000 */
[----:B------:R-:W-:-:S02]  /*afa0*/  IMAD R83, R0, R85, R83 ;  /* 0x0000005500537224 */ /* 0x000fc400078e0253 */
[----:B------:R-:W-:Y:S02]  /*afb0*/  VIADD R85, R252, 0xf0 ;  /* 0x000000f0fc557836 */ /* 0x000fe40000000000 */
[----:B------:R-:W-:Y:S01]  /*afc0*/  @!P2 IADD3 R81, R81, -R0, RZ ;  /* 0x800000005151a210 */ /* 0x000fe20007ffe0ff */
[----:B------:R-:W-:Y:S01]  /*afd0*/  @!P6 IMAD.MOV R78, RZ, RZ, -R78 ;  /* 0x000000ffff4ee224 */ /* 0x000fe200078e0a4e */
[----:B------:R-:W-:Y:S01]  /*afe0*/  ISETP.GE.AND P6, PT, R3, RZ, PT ;  /* 0x000000ff0300720c */ /* 0x000fe20003fc6270 */
[----:B------:R-:W-:Y:S01]  /*aff0*/  @!P0 IMAD.IADD R80, R80, 0x1, -R0 ;  /* 0x0000000150508824 */ /* 0x000fe200078e0a00 */
[----:B------:R-:W-:Y:S01]  /*b000*/  ISETP.GT.U32.AND P2, PT, R0, R81, PT ;  /* 0x000000510000720c */ /* 0x000fe20003f44070 */
[----:B------:R-:W-:Y:S01]  /*b010*/  IMAD.HI.U32 R3, R2, R84, RZ ;  /* 0x0000005402037227 */ /* 0x000fe200078e00ff */
[----:B------:R-:W-:Y:S02]  /*b020*/  ISETP.GE.AND P0, PT, R85, RZ, PT ;  /* 0x000000ff5500720c */ /* 0x000fe40003f06270 */
[----:B------:R-:W-:Y:S01]  /*b030*/  IABS R85, R85 ;  /* 0x0000005500557213 */ /* 0x000fe20000000000 */
[----:B------:R-:W-:Y:S01]  /*b040*/  @!P5 IMAD.MOV R80, RZ, RZ, -R80 ;  /* 0x000000ffff50d224 */ /* 0x000fe200078e0a50 */
[----:B------:R-:W-:Y:S01]  /*b050*/  ISETP.GT.U32.AND P5, PT, R0, R82, PT ;  /* 0x000000520000720c */ /* 0x000fe20003fa4070 */
[----:B------:R-:W-:-:S02]  /*b060*/  IMAD.MOV R3, RZ, RZ, -R3 ;  /* 0x000000ffff037224 */ /* 0x000fc400078e0a03 */
[----:B------:R-:W-:-:S04]  /*b070*/  IMAD.HI.U32 R88, R2, R85, RZ ;  /* 0x0000005502587227 */ /* 0x000fc800078e00ff */
[----:B------:R-:W-:Y:S01]  /*b080*/  @!P2 IADD3 R81, R81, -R0, RZ ;  /* 0x800000005151a210 */ /* 0x000fe20007ffe0ff */
[C---:B------:R-:W-:Y:S01]  /*b090*/  IMAD R84, R0.reuse, R3, R84 ;  /* 0x0000000300547224 */ /* 0x040fe200078e0254 */
[----:B------:R-:W-:Y:S01]  /*b0a0*/  ISETP.GT.U32.AND P2, PT, R0, R83, PT ;  /* 0x000000530000720c */ /* 0x000fe20003f44070 */
[----:B------:R-:W-:Y:S02]  /*b0b0*/  VIADD R3, R252, 0xf1 ;  /* 0x000000f1fc037836 */ /* 0x000fe40000000000 */
[----:B------:R-:W-:Y:S02]  /*b0c0*/  IMAD.MOV R88, RZ, RZ, -R88 ;  /* 0x000000ffff587224 */ /* 0x000fe400078e0a58 */
[----:B------:R-:W-:Y:S01]  /*b0d0*/  @!P5 IMAD.IADD R82, R82, 0x1, -R0 ;  /* 0x000000015252d824 */ /* 0x000fe200078e0a00 */
[----:B------:R-:W-:Y:S01]  /*b0e0*/  IABS R86, R3 ;  /* 0x0000000300567213 */ /* 0x000fe20000000000 */
[----:B------:R-:W-:Y:S01]  /*b0f0*/  IMAD R85, R0, R88, R85 ;  /* 0x0000005800557224 */ /* 0x000fe200078e0255 */
[----:B------:R-:W-:Y:S01]  /*b100*/  IABS R88, R94 ;  /* 0x0000005e00587213 */ /* 0x000fe20000000000 */
[----:B------:R-:W-:Y:S01]  /*b110*/  IMAD.HI.U32 R90, R2, R87, RZ ;  /* 0x00000057025a7227 */ /* 0x000fe200078e00ff */
[----:B------:R-:W-:-:S03]  /*b120*/  ISETP.GT.U32.AND P5, PT, R0, R82, PT ;  /* 0x000000520000720c */ /* 0x000fc60003fa4070 */
[----:B------:R-:W-:Y:S01]  /*b130*/  @!P2 IMAD.IADD R83, R83, 0x1, -R0 ;  /* 0x000000015353a824 */ /* 0x000fe200078e0a00 */
[----:B------:R-:W-:Y:S01]  /*b140*/  IADD3 R90, -R90, RZ, RZ ;  /* 0x000000ff5a5a7210 */ /* 0x000fe20007ffe1ff */
[----:B------:R-:W-:-:S03]  /*b150*/  IMAD.HI.U32 R89, R2, R86, RZ ;  /* 0x0000005602597227 */ /* 0x000fc600078e00ff */
[C---:B------:R-:W-:Y:S01]  /*b160*/  ISETP.GT.U32.AND P2, PT, R0.reuse, R83, PT ;  /* 0x000000530000720c */ /* 0x040fe20003f44070 */
[----:B------:R-:W-:Y:S02]  /*b170*/  IMAD.MOV R89, RZ, RZ, -R89 ;  /* 0x000000ffff597224 */ /* 0x000fe400078e0a59 */
[C---:B------:R-:W-:Y:S01]  /*b180*/  IMAD R87, R0.reuse, R90, R87 ;  /* 0x0000005a00577224 */ /* 0x040fe200078e0257 */
[----:B------:R-:W-:Y:S01]  /*b190*/  IABS R90, R92 ;  /* 0x0000005c005a7213 */ /* 0x000fe20000000000 */
[----:B------:R-:W-:Y:S01]  /*b1a0*/  IMAD R86, R0, R89, R86 ;  /* 0x0000005900567224 */ /* 0x000fe200078e0256 */
[----:B------:R-:W-:Y:S01]  /*b1b0*/  @!P5 IADD3 R82, R82, -R0, RZ ;  /* 0x800000005252d210 */ /* 0x000fe20007ffe0ff */
[----:B------:R-:W-:Y:S01]  /*b1c0*/  IMAD.HI.U32 R92, R2, R88, RZ ;  /* 0x00000058025c7227 */ /* 0x000fe200078e00ff */
[----:B------:R-:W-:Y:S02]  /*b1d0*/  ISETP.GT.U32.AND P5, PT, R0, R85, PT ;  /* 0x000000550000720c */ /* 0x000fe40003fa4070 */
[----:B------:R-:W-:Y:S01]  /*b1e0*/  IABS R89, R93 ;  /* 0x0000005d00597213 */ /* 0x000fe20000000000 */
[----:B------:R-:W-:Y:S01]  /*b1f0*/  IMAD.HI.U32 R94, R2, R90, RZ ;  /* 0x0000005a025e7227 */ /* 0x000fe200078e00ff */
[----:B------:R-:W-:-:S03]  /*b200*/  IADD3 R92, -R92, RZ, RZ ;  /* 0x000000ff5c5c7210 */ /* 0x000fc60007ffe1ff */
[----:B------:R-:W-:Y:S01]  /*b210*/  @!P2 IMAD.IADD R83, R83, 0x1, -R0 ;  /* 0x000000015353a824 */ /* 0x000fe200078e0a00 */
[C---:B------:R-:W-:Y:S01]  /*b220*/  ISETP.GT.U32.AND P2, PT, R0.reuse, R86, PT ;  /* 0x000000560000720c */ /* 0x040fe20003f44070 */
[----:B------:R-:W-:Y:S01]  /*b230*/  IMAD R88, R0, R92, R88 ;  /* 0x0000005c00587224 */ /* 0x000fe200078e0258 */
[----:B------:R-:W-:Y:S01]  /*b240*/  IADD3 R94, -R94, RZ, RZ ;  /* 0x000000ff5e5e7210 */ /* 0x000fe20007ffe1ff */
[----:B------:R-:W-:Y:S01]  /*b250*/  IMAD.HI.U32 R93, R2, R89, RZ ;  /* 0x00000059025d7227 */ /* 0x000fe200078e00ff */
[----:B------:R-:W-:-:S03]  /*b260*/  IABS R92, R111 ;  /* 0x0000006f005c7213 */ /* 0x000fc60000000000 */
[--C-:B------:R-:W-:Y:S02]  /*b270*/  @!P5 IMAD.IADD R85, R85, 0x1, -R0.reuse ;  /* 0x000000015555d824 */ /* 0x100fe400078e0a00 */
[----:B------:R-:W-:Y:S02]  /*b280*/  IMAD.MOV R93, RZ, RZ, -R93 ;  /* 0x000000ffff5d7224 */ /* 0x000fe400078e0a5d */
[----:B------:R-:W-:Y:S01]  /*b290*/  @!P3 IMAD.MOV R81, RZ, RZ, -R81 ;  /* 0x000000ffff51b224 */ /* 0x000fe200078e0a51 */
[----:B------:R-:W-:Y:S01]  /*b2a0*/  ISETP.GT.U32.AND P5, PT, R0, R85, PT ;  /* 0x000000550000720c */ /* 0x000fe20003fa4070 */
[----:B------:R-:W-:Y:S01]  /*b2b0*/  @!P2 IMAD.IADD R86, R86, 0x1, -R0 ;  /* 0x000000015656a824 */ /* 0x000fe200078e0a00 */
[C---:B------:R-:W-:Y:S01]  /*b2c0*/  ISETP.GT.U32.AND P3, PT, R0.reuse, R84, PT ;  /* 0x000000540000720c */ /* 0x040fe20003f64070 */
[----:B------:R-:W-:Y:S01]  /*b2d0*/  IMAD R89, R0, R93, R89 ;  /* 0x0000005d00597224 */ /* 0x000fe200078e0259 */
[----:B------:R-:W-:Y:S01]  /*b2e0*/  IABS R93, R236 ;  /* 0x000000ec005d7213 */ /* 0x000fe20000000000 */
[----:B------:R-:W-:Y:S01]  /*b2f0*/  VIADD R111, R252, 0xfc ;  /* 0x000000fcfc6f7836 */ /* 0x000fe20000000000 */
[C---:B------:R-:W-:Y:S01]  /*b300*/  ISETP.GT.U32.AND P2, PT, R0.reuse, R86, PT ;  /* 0x000000560000720c */ /* 0x040fe20003f44070 */
[----:B------:R-:W-:Y:S01]  /*b310*/  IMAD R90, R0, R94, R90 ;  /* 0x0000005e005a7224 */ /* 0x000fe200078e025a */
[----:B------:R-:W-:Y:S01]  /*b320*/  IABS R94, R104 ;  /* 0x00000068005e7213 */ /* 0x000fe20000000000 */
[----:B------:R-:W-:-:S04]  /*b330*/  IMAD.HI.U32 R247, R2, R93, RZ ;  /* 0x0000005d02f77227 */ /* 0x000fc800078e00ff */
[--C-:B------:R-:W-:Y:S01]  /*b340*/  @!P5 IMAD.IADD R85, R85, 0x1, -R0.reuse ;  /* 0x000000015555d824 */ /* 0x100fe200078e0a00 */
[----:B------:R-:W-:Y:S01]  /*b350*/  ISETP.GT.U32.AND P5, PT, R0, R88, PT ;  /* 0x000000580000720c */ /* 0x000fe20003fa4070 */
[----:B------:R-:W-:Y:S02]  /*b360*/  VIADD R104, R252, 0xfb ;  /* 0x000000fbfc687836 */ /* 0x000fe40000000000 */
[--C-:B------:R-:W-:Y:S02]  /*b370*/  @!P3 IMAD.IADD R84, R84, 0x1, -R0.reuse ;  /* 0x000000015454b824 */ /* 0x100fe400078e0a00 */
[----:B------:R-:W-:Y:S01]  /*b380*/  @!P2 IMAD.IADD R86, R86, 0x1, -R0 ;  /* 0x000000015656a824 */ /* 0x000fe200078e0a00 */
[C---:B------:R-:W-:Y:S01]  /*b390*/  ISETP.GT.U32.AND P2, PT, R0.reuse, R89, PT ;  /* 0x000000590000720c */ /* 0x040fe20003f44070 */
[C---:B------:R-:W-:Y:S01]  /*b3a0*/  IMAD R248, R0.reuse, R125, R248 ;  /* 0x0000007d00f87224 */ /* 0x040fe200078e02f8 */
[----:B------:R-:W-:Y:S01]  /*b3b0*/  ISETP.GT.U32.AND P3, PT, R0, R84, PT ;  /* 0x000000540000720c */ /* 0x000fe20003f64070 */
[----:B------:R-:W-:-:S04]  /*b3c0*/  IMAD.HI.U32 R245, R2, R92, RZ ;  /* 0x0000005c02f57227 */ /* 0x000fc800078e00ff */
[----:B------:R-:W-:Y:S01]  /*b3d0*/  @!P5 IMAD.IADD R88, R88, 0x1, -R0 ;  /* 0x000000015858d824 */ /* 0x000fe200078e0a00 */
[----:B------:R-:W-:Y:S01]  /*b3e0*/  ISETP.GT.U32.AND P5, PT, R0, R91, PT ;  /* 0x0000005b0000720c */ /* 0x000fe20003fa4070 */
[----:B------:R-:W-:-:S04]  /*b3f0*/  IMAD.MOV R245, RZ, RZ, -R245 ;  /* 0x000000fffff57224 */ /* 0x000fc800078e0af5 */
[----:B------:R-:W-:Y:S01]  /*b400*/  @!P2 IADD3 R89, R89, -R0, RZ ;  /* 0x800000005959a210 */ /* 0x000fe20007ffe0ff */
[C---:B------:R-:W-:Y:S01]  /*b410*/  IMAD R92, R0.reuse, R245, R92 ;  /* 0x000000f5005c7224 */ /* 0x040fe200078e025c */
[----:B------:R-:W-:Y:S01]  /*b420*/  ISETP.GE.AND P2, PT, R3, RZ, PT ;  /* 0x000000ff0300720c */ /* 0x000fe20003f46270 */
[----:B------:R-:W-:Y:S02]  /*b430*/  IMAD.MOV R3, RZ, RZ, -R246 ;  /* 0x000000ffff037224 */ /* 0x000fe400078e0af6 */
[----:B------:R-:W-:Y:S01]  /*b440*/  IMAD.MOV R246, RZ, RZ, -R247 ;  /* 0x000000fffff67224 */ /* 0x000fe200078e0af7 */
[----:B------:R-:W-:Y:S01]  /*b450*/  IABS R247, R111 ;  /* 0x0000006f00f77213 */ /* 0x000fe20000000000 */
[C---:B------:R-:W-:Y:S02]  /*b460*/  IMAD R249, R0.reuse, R3, R249 ;  /* 0x0000000300f97224 */ /* 0x040fe400078e02f9 */
[--C-:B------:R-:W-:Y:S01]  /*b470*/  @!P5 IMAD.IADD R91, R91, 0x1, -R0.reuse ;  /* 0x000000015b5bd824 */ /* 0x100fe200078e0a00 */
[----:B------:R-:W-:Y:S01]  /*b480*/  ISETP.GE.AND P5, PT, R95, RZ, PT ;  /* 0x000000ff5f00720c */ /* 0x000fe20003fa6270 */
[----:B------:R-:W-:Y:S01]  /*b490*/  IMAD R93, R0, R246, R93 ;  /* 0x000000f6005d7224 */ /* 0x000fe200078e025d */
[----:B------:R-:W-:Y:S01]  /*b4a0*/  IABS R95, R112 ;  /* 0x00000070005f7213 */ /* 0x000fe20000000000 */
[----:B------:R-:W-:Y:S01]  /*b4b0*/  @!P3 IMAD.IADD R84, R84, 0x1, -R0 ;  /* 0x000000015454b824 */ /* 0x000fe200078e0a00 */
[----:B------:R-:W-:Y:S01]  /*b4c0*/  IABS R246, R104 ;  /* 0x0000006800f67213 */ /* 0x000fe20000000000 */
[----:B------:R-:W-:Y:S01]  /*b4d0*/  IMAD.HI.U32 R104, R2, R247, RZ ;  /* 0x000000f702687227 */ /* 0x000fe200078e00ff */
[----:B------:R-:W-:-:S03]  /*b4e0*/  ISETP.GT.U32.AND P3, PT, R0, R87, PT ;  /* 0x000000570000720c */ /* 0x000fc60003f64070 */
[----:B------:R-:W-:Y:S01]  /*b4f0*/  IMAD.HI.U32 R3, R2, R95, RZ ;  /* 0x0000005f02037227 */ /* 0x000fe200078e00ff */
[----:B------:R-:W-:-:S03]  /*b500*/  IADD3 R104, -R104, RZ, RZ ;  /* 0x000000ff68687210 */ /* 0x000fc60007ffe1ff */
[----:B------:R-:W-:Y:S02]  /*b510*/  IMAD.MOV R112, RZ, RZ, -R3 ;  /* 0x000000ffff707224 */ /* 0x000fe400078e0a03 */
[C---:B------:R-:W-:Y:S02]  /*b520*/  IMAD R247, R0.reuse, R104, R247 ;  /* 0x0000006800f77224 */ /* 0x040fe400078e02f7 */
[----:B------:R-:W-:Y:S02]  /*b530*/  IMAD R95, R0, R112, R95 ;  /* 0x00000070005f7224 */ /* 0x000fe400078e025f */
[----:B------:R-:W2:Y:S01]  /*b540*/  LDL.LU R112, [R1+0x1608] ;  /* 0x0016080001707983 */ /* 0x000ea20000300800 */
[----:B------:R-:W-:Y:S01]  /*b550*/  @!P3 IADD3 R87, R87, -R0, RZ ;  /* 0x800000005757b210 */ /* 0x000fe20007ffe0ff */
[----:B------:R-:W-:Y:S02]  /*b560*/  IMAD.HI.U32 R245, R2, R94, RZ ;  /* 0x0000005e02f57227 */ /* 0x000fe400078e00ff */
[----:B------:R-:W3:Y:S01]  /*b570*/  LDL.LU R104, [R1+0x1604] ;  /* 0x0016040001687983 */ /* 0x000ee20000300800 */
[----:B------:R-:W-:Y:S01]  /*b580*/  ISETP.GT.U32.AND P3, PT, R0, R87, PT ;  /* 0x000000570000720c */ /* 0x000fe20003f64070 */
[----:B------:R-:W-:-:S02]  /*b590*/  IMAD.MOV R245, RZ, RZ, -R245 ;  /* 0x000000fffff57224 */ /* 0x000fc400078e0af5 */
[----:B------:R-:W4:Y:S01]  /*b5a0*/  LDL.LU R125, [R1+0x1600] ;  /* 0x00160000017d7983 */ /* 0x000f220000300800 */
[----:B------:R-:W-:Y:S02]  /*b5b0*/  @!P1 IMAD.MOV R82, RZ, RZ, -R82 ;  /* 0x000000ffff529224 */ /* 0x000fe400078e0a52 */
[----:B------:R-:W-:Y:S02]  /*b5c0*/  IMAD R94, R0, R245, R94 ;  /* 0x000000f5005e7224 */ /* 0x000fe400078e025e */
[----:B------:R-:W-:-:S05]  /*b5d0*/  IMAD.HI.U32 R3, R2, R246, RZ ;  /* 0x000000f602037227 */ /* 0x000fca00078e00ff */
[----:B------:R-:W-:Y:S01]  /*b5e0*/  @!P3 IADD3 R87, R87, -R0, RZ ;  /* 0x800000005757b210 */ /* 0x000fe20007ffe0ff */
[----:B------:R-:W-:Y:S01]  /*b5f0*/  IMAD.MOV R3, RZ, RZ, -R3 ;  /* 0x000000ffff037224 */ /* 0x000fe200078e0a03 */
[C---:B------:R-:W-:Y:S02]  /*b600*/  ISETP.GT.U32.AND P3, PT, R0.reuse, R90, PT ;  /* 0x0000005a0000720c */ /* 0x040fe40003f64070 */
[----:B------:R-:W-:Y:S01]  /*b610*/  ISETP.GT.U32.AND P1, PT, R0, R88, PT ;  /* 0x000000580000720c */ /* 0x000fe20003f24070 */
[----:B------:R-:W-:Y:S01]  /*b620*/  @!P0 IMAD.MOV R85, RZ, RZ, -R85 ;  /* 0x000000ffff558224 */ /* 0x000fe200078e0a55 */
[----:B------:R-:W-:Y:S02]  /*b630*/  @!P4 IADD3 R84, -R84, RZ, RZ ;  /* 0x000000ff5454c210 */ /* 0x000fe40007ffe1ff */
[----:B------:R-:W-:-:S07]  /*b640*/  IABS R245, R251 ;  /* 0x000000fb00f57213 */ /* 0x000fce0000000000 */
[----:B------:R-:W-:Y:S02]  /*b650*/  @!P3 IADD3 R90, R90, -R0, RZ ;  /* 0x800000005a5ab210 */ /* 0x000fe40007ffe0ff */
[----:B------:R-:W-:-:S13]  /*b660*/  ISETP.GT.U32.AND P3, PT, R0, R92, PT ;  /* 0x0000005c0000720c */ /* 0x000fda0003f64070 */
[----:B------:R-:W-:Y:S01]  /*b670*/  @!P3 IMAD.IADD R92, R92, 0x1, -R0 ;  /* 0x000000015c5cb824 */ /* 0x000fe200078e0a00 */
[----:B------:R-:W-:-:S13]  /*b680*/  ISETP.GT.U32.AND P3, PT, R0, R93, PT ;  /* 0x0000005d0000720c */ /* 0x000fda0003f64070 */
[----:B------:R-:W-:Y:S02]  /*b690*/  @!P3 IADD3 R93, R93, -R0, RZ ;  /* 0x800000005d5db210 */ /* 0x000fe40007ffe0ff */
[C---:B------:R-:W-:Y:S02]  /*b6a0*/  ISETP.GT.U32.AND P3, PT, R0.reuse, R94, PT ;  /* 0x0000005e0000720c */ /* 0x040fe40003f64070 */
[C---:B------:R-:W-:Y:S02]  /*b6b0*/  ISETP.GT.U32.AND P4, PT, R0.reuse, R90, PT ;  /* 0x0000005a0000720c */ /* 0x040fe40003f84070 */
[----:B------:R-:W-:-:S09]  /*b6c0*/  ISETP.GT.U32.AND P0, PT, R0, R91, PT ;  /* 0x0000005b0000720c */ /* 0x000fd20003f04070 */
[----:B------:R-:W-:Y:S02]  /*b6d0*/  @!P3 IADD3 R94, R94, -R0, RZ ;  /* 0x800000005e5eb210 */ /* 0x000fe40007ffe0ff */
[C---:B------:R-:W-:Y:S02]  /*b6e0*/  ISETP.GT.U32.AND P3, PT, R0.reuse, R89, PT ;  /* 0x000000590000720c */ /* 0x040fe40003f64070 */
[----:B------:R-:W-:Y:S01]  /*b6f0*/  @!P5 IADD3 R87, -R87, RZ, RZ ;  /* 0x000000ff5757d210 */ /* 0x000fe20007ffe1ff */
[C---:B------:R-:W-:Y:S01]  /*b700*/  IMAD R246, R0.reuse, R3, R246 ;  /* 0x0000000300f67224 */ /* 0x040fe200078e02f6 */
[----:B------:R-:W-:Y:S01]  /*b710*/  ISETP.GT.U32.AND P5, PT, R0, R93, PT ;  /* 0x0000005d0000720c */ /* 0x000fe20003fa4070 */
[----:B------:R-:W-:Y:S01]  /*b720*/  @!P1 IMAD.IADD R88, R88, 0x1, -R0 ;  /* 0x0000000158589824 */ /* 0x000fe200078e0a00 */
[----:B------:R-:W-:Y:S01]  /*b730*/  ISETP.GT.U32.AND P1, PT, R0, R95, PT ;  /* 0x0000005f0000720c */ /* 0x000fe20003f24070 */
[----:B------:R-:W-:-:S06]  /*b740*/  IMAD.HI.U32 R2, R2, R245, RZ ;  /* 0x000000f502027227 */ /* 0x000fcc00078e00ff */
[----:B------:R-:W-:Y:S01]  /*b750*/  @!P3 IMAD.IADD R89, R89, 0x1, -R0 ;  /* 0x000000015959b824 */ /* 0x000fe200078e0a00 */
[----:B------:R-:W-:Y:S01]  /*b760*/  ISETP.GT.U32.AND P3, PT, R0, R246, PT ;  /* 0x000000f60000720c */ /* 0x000fe20003f64070 */
[----:B------:R-:W-:Y:S01]  /*b770*/  VIADD R3, R252, 0xf3 ;  /* 0x000000f3fc037836 */ /* 0x000fe20000000000 */
[----:B------:R-:W-:Y:S01]  /*b780*/  @!P4 IADD3 R90, R90, -R0, RZ ;  /* 0x800000005a5ac210 */ /* 0x000fe20007ffe0ff */
[----:B------:R-:W-:Y:S01]  /*b790*/  IMAD.MOV R2, RZ, RZ, -R2 ;  /* 0x000000ffff027224 */ /* 0x000fe200078e0a02 */
[C---:B------:R-:W-:Y:S01]  /*b7a0*/  ISETP.GT.U32.AND P4, PT, R0.reuse, R247, PT ;  /* 0x000000f70000720c */ /* 0x040fe20003f84070 */
[--C-:B------:R-:W-:Y:S01]  /*b7b0*/  @!P0 IMAD.IADD R91, R91, 0x1, -R0.reuse ;  /* 0x000000015b5b8824 */ /* 0x100fe200078e0a00 */
[C---:B------:R-:W-:Y:S01]  /*b7c0*/  ISETP.GT.U32.AND P0, PT, R0.reuse, R248, PT ;  /* 0x000000f80000720c */ /* 0x040fe20003f04070 */
[----:B------:R-:W-:Y:S01]  /*b7d0*/  @!P5 IMAD.IADD R93, R93, 0x1, -R0 ;  /* 0x000000015d5dd824 */ /* 0x000fe200078e0a00 */
[----:B------:R-:W-:Y:S01]  /*b7e0*/  ISETP.GE.AND P5, PT, R3, RZ, PT ;  /* 0x000000ff0300720c */ /* 0x000fe20003fa6270 */
[----:B------:R-:W-:Y:S01]  /*b7f0*/  IMAD R245, R0, R2, R245 ;  /* 0x0000000200f57224 */ /* 0x000fe200078e02f5 */
[C---:B------:R-:W-:Y:S01]  /*b800*/  IADD3 R2, R252.reuse, 0xf4, RZ ;  /* 0x000000f4fc027810 */ /* 0x040fe20007ffe0ff */
[----:B------:R-:W-:-:S02]  /*b810*/  VIADD R3, R252, 0xf5 ;  /* 0x000000f5fc037836 */ /* 0x000fc40000000000 */
[--C-:B------:R-:W-:Y:S01]  /*b820*/  @!P1 IMAD.IADD R95, R95, 0x1, -R0.reuse ;  /* 0x000000015f5f9824 */ /* 0x100fe200078e0a00 */
[-C--:B------:R-:W-:Y:S02]  /*b830*/  @!P3 IADD3 R246, R246, -R0.reuse, RZ ;  /* 0x80000000f6f6b210 */ /* 0x080fe40007ffe0ff */
[----:B------:R-:W-:Y:S01]  /*b840*/  ISETP.GE.AND P1, PT, R2, RZ, PT ;  /* 0x000000ff0200720c */ /* 0x000fe20003f26270 */
[C---:B------:R-:W-:Y:S01]  /*b850*/  VIADD R2, R252.reuse, 0xf6 ;  /* 0x000000f6fc027836 */ /* 0x040fe20000000000 */
[----:B------:R-:W-:Y:S01]  /*b860*/  ISETP.GE.AND P3, PT, R3, RZ, PT ;  /* 0x000000ff0300720c */ /* 0x000fe20003f66270 */
[----:B------:R-:W-:Y:S01]  /*b870*/  VIADD R3, R252, 0xf7 ;  /* 0x000000f7fc037836 */ /* 0x000fe20000000000 */
[----:B------:R-:W-:Y:S01]  /*b880*/  @!P4 IADD3 R247, R247, -R0, RZ ;  /* 0x80000000f7f7c210 */ /* 0x000fe20007ffe0ff */
[----:B------:R-:W-:Y:S01]  /*b890*/  @!P0 IMAD.IADD R248, R248, 0x1, -R0 ;  /* 0x00000001f8f88824 */ /* 0x000fe200078e0a00 */
[----:B------:R-:W-:Y:S02]  /*b8a0*/  ISETP.GE.AND P4, PT, R2, RZ, PT ;  /* 0x000000ff0200720c */ /* 0x000fe40003f86270 */
[----:B------:R-:W-:-:S02]  /*b8b0*/  ISETP.GE.AND P0, PT, R3, RZ, PT ;  /* 0x000000ff0300720c */ /* 0x000fc40003f06270 */
[----:B------:R-:W1:Y:S05]  /*b8c0*/  LDC.64 R2, c[0x0][0x238] ;  /* 0x00008e00ff027b82 */ /* 0x000e6a0000000a00 */
[----:B------:R-:W-:Y:S02]  /*b8d0*/  @!P3 IADD3 R90, -R90, RZ, RZ ;  /* 0x000000ff5a5ab210 */ /* 0x000fe40007ffe1ff */
[----:B------:R-:W-:-:S13]  /*b8e0*/  ISETP.GT.U32.AND P3, PT, R0, R247, PT ;  /* 0x000000f70000720c */ /* 0x000fda0003f64070 */
[----:B------:R-:W-:Y:S02]  /*b8f0*/  @!P3 IADD3 R247, R247, -R0, RZ ;  /* 0x80000000f7f7b210 */ /* 0x000fe40007ffe0ff */
[----:B------:R-:W-:Y:S01]  /*b900*/  ISETP.GE.AND P3, PT, R111, RZ, PT ;  /* 0x000000ff6f00720c */ /* 0x000fe20003f66270 */
[----:B-1----:R1:W-:Y:S04]  /*b910*/  STL [R1+0x15e8], R2 ;  /* 0x0015e80201007387 */ /* 0x0023e80000100800 */
[----:B------:R-:W2:Y:S01]  /*b920*/  LDL.LU R111, [R1+0x24] ;  /* 0x00002400016f7983 */ /* 0x000ea20000300800 */
[----:B------:R-:W-:Y:S01]  /*b930*/  @!P2 IMAD.MOV R86, RZ, RZ, -R86 ;  /* 0x000000ffff56a224 */ /* 0x000fe200078e0a56 */
[C---:B------:R-:W-:Y:S01]  /*b940*/  ISETP.GT.U32.AND P2, PT, R0.reuse, R92, PT ;  /* 0x0000005c0000720c */ /* 0x040fe20003f44070 */
[----:B------:R-:W-:Y:S01]  /*b950*/  @!P6 IMAD.MOV R83, RZ, RZ, -R83 ;  /* 0x000000ffff53e224 */ /* 0x000fe200078e0a53 */
[----:B------:R-:W-:-:S11]  /*b960*/  ISETP.GT.U32.AND P6, PT, R0, R94, PT ;  /* 0x0000005e0000720c */ /* 0x000fd60003fc4070 */
[----:B------:R-:W-:Y:S02]  /*b970*/  @!P2 IADD3 R92, R92, -R0, RZ ;  /* 0x800000005c5ca210 */ /* 0x000fe40007ffe0ff */
[----:B------:R-:W-:Y:S01]  /*b980*/  ISETP.GT.U32.AND P2, PT, R0, R245, PT ;  /* 0x000000f50000720c */ /* 0x000fe20003f44070 */
[----:B------:R-:W-:Y:S01]  /*b990*/  @!P6 IMAD.IADD R94, R94, 0x1, -R0 ;  /* 0x000000015e5ee824 */ /* 0x000fe200078e0a00 */
[C---:B------:R-:W-:Y:S01]  /*b9a0*/  ISETP.GT.U32.AND P6, PT, R0.reuse, R249, PT ;  /* 0x000000f90000720c */ /* 0x040fe20003fc4070 */
[----:B------:R-:W-:Y:S01]  /*b9b0*/  @!P1 IMAD.MOV R89, RZ, RZ, -R89 ;  /* 0x000000ffff599224 */ /* 0x000fe200078e0a59 */
[----:B------:R-:W-:-:S09]  /*b9c0*/  ISETP.GT.U32.AND P1, PT, R0, R246, PT ;  /* 0x000000f60000720c */ /* 0x000fd20003f24070 */
[----:B------:R-:W-:Y:S01]  /*b9d0*/  @!P2 IMAD.IADD R245, R245, 0x1, -R0 ;  /* 0x00000001f5f5a824 */ /* 0x000fe200078e0a00 */
[----:B------:R-:W-:Y:S01]  /*b9e0*/  ISETP.GE.AND P2, PT, R236, RZ, PT ;  /* 0x000000ffec00720c */ /* 0x000fe20003f46270 */
[----:B------:R-:W-:Y:S01]  /*b9f0*/  VIADD R236, R252, 0xf9 ;  /* 0x000000f9fcec7836 */ /* 0x000fe20000000000 */
[----:B------:R-:W-:-:S04]  /*ba00*/  @!P6 IADD3 R249, R249, -R0, RZ ;  /* 0x80000000f9f9e210 */ /* 0x000fc80007ffe0ff */
[----:B------:R-:W-:Y:S02]  /*ba10*/  ISETP.GE.AND P6, PT, R236, RZ, PT ;  /* 0x000000ffec00720c */ /* 0x000fe40003fc6270 */
[----:B------:R-:W-:Y:S01]  /*ba20*/  IADD3 R236, R252, 0xfb, RZ ;  /* 0x000000fbfcec7810 */ /* 0x000fe20007ffe0ff */
[----:B------:R-:W-:-:S03]  /*ba30*/  @!P1 IMAD.IADD R246, R246, 0x1, -R0 ;  /* 0x00000001f6f69824 */ /* 0x000fc600078e0a00 */
[----:B------:R-:W-:Y:S02]  /*ba40*/  ISETP.GE.AND P1, PT, R236, RZ, PT ;  /* 0x000000ffec00720c */ /* 0x000fe40003f26270 */
[----:B------:R-:W1:Y:S01]  /*ba50*/  S2R R236, SR_TID.X ;  /* 0x0000000000ec7919 */ /* 0x000e620000002100 */
[----:B------:R-:W-:Y:S01]  /*ba60*/  @!P5 IMAD.MOV R88, RZ, RZ, -R88 ;  /* 0x000000ffff58d224 */ /* 0x000fe200078e0a58 */
[C---:B------:R-:W-:Y:S01]  /*ba70*/  ISETP.GT.U32.AND P5, PT, R0.reuse, R95, PT ;  /* 0x0000005f0000720c */ /* 0x040fe20003fa4070 */
[----:B------:R-:W-:Y:S01]  /*ba80*/  @!P2 IMAD.MOV R93, RZ, RZ, -R93 ;  /* 0x000000ffff5da224 */ /* 0x000fe200078e0a5d */
[----:B------:R-:W-:Y:S01]  /*ba90*/  ISETP.GT.U32.AND P2, PT, R0, R249, PT ;  /* 0x000000f90000720c */ /* 0x000fe20003f44070 */
[----:B------:R-:W-:Y:S01]  /*baa0*/  @!P4 IMAD.MOV R91, RZ, RZ, -R91 ;  /* 0x000000ffff5bc224 */ /* 0x000fe200078e0a5b */
[----:B------:R-:W-:Y:S02]  /*bab0*/  @!P0 IADD3 R92, -R92, RZ, RZ ;  /* 0x000000ff5c5c8210 */ /* 0x000fe40007ffe1ff */
[----:B------:R-:W-:-:S02]  /*bac0*/  ISETP.GT.U32.AND P4, PT, R0, R248, PT ;  /* 0x000000f80000720c */ /* 0x000fc40003f84070 */
[----:B------:R-:W-:Y:S01]  /*bad0*/  ISETP.GT.U32.AND P0, PT, R0, R245, PT ;  /* 0x000000f50000720c */ /* 0x000fe20003f04070 */
[----:B-1----:R-:W-:-:S04]  /*bae0*/  VIADD R2, R252, 0xfa ;  /* 0x000000fafc027836 */ /* 0x002fc80000000000 */
[--C-:B------:R-:W-:Y:S01]  /*baf0*/  @!P5 IMAD.IADD R95, R95, 0x1, -R0.reuse ;  /* 0x000000015f5fd824 */ /* 0x100fe200078e0a00 */
[----:B------:R-:W-:Y:S02]  /*bb00*/  ISETP.GE.AND P5, PT, R2, RZ, PT ;  /* 0x000000ff0200720c */ /* 0x000fe40003fa6270 */
[----:B------:R-:W-:Y:S02]  /*bb10*/  @!P2 IADD3 R249, R249, -R0, RZ ;  /* 0x80000000f9f9a210 */ /* 0x000fe40007ffe0ff */
[----:B------:R-:W-:Y:S01]  /*bb20*/  ISETP.GE.AND P2, PT, R252, RZ, PT ;  /* 0x000000fffc00720c */ /* 0x000fe20003f46270 */
[--C-:B------:R-:W-:Y:S02]  /*bb30*/  @!P4 IMAD.IADD R248, R248, 0x1, -R0.reuse ;  /* 0x00000001f8f8c824 */ /* 0x100fe400078e0a00 */
[----:B------:R-:W-:Y:S02]  /*bb40*/  @!P0 IMAD.IADD R245, R245, 0x1, -R0 ;  /* 0x00000001f5f58824 */ /* 0x000fe400078e0a00 */
[----:B------:R-:W-:Y:S01]  /*bb50*/  @!P6 IMAD.MOV R94, RZ, RZ, -R94 ;  /* 0x000000ffff5ee224 */ /* 0x000fe200078e0a5e */
[----:B------:R-:W-:-:S03]  /*bb60*/  LOP3.LUT R236, R236, 0x3f, RZ, 0xc0, !PT ;  /* 0x0000003fecec7812 */ /* 0x000fc600078ec0ff */
[----:B------:R-:W-:Y:S01]  /*bb70*/  @!P5 IMAD.MOV R95, RZ, RZ, -R95 ;  /* 0x000000ffff5fd224 */ /* 0x000fe200078e0a5f */
[----:B------:R-:W-:Y:S02]  /*bb80*/  ISETP.GE.AND P4, PT, R250, RZ, PT ;  /* 0x000000fffa00720c */ /* 0x000fe40003f86270 */
[----:B------:R-:W-:Y:S01]  /*bb90*/  ISETP.GE.AND P0, PT, R251, RZ, PT ;  /* 0x000000fffb00720c */ /* 0x000fe20003f06270 */
[----:B------:R-:W-:Y:S01]  /*bba0*/  IMAD R3, R236, R3, RZ ;  /* 0x00000003ec037224 */ /* 0x000fe200078e02ff */
[----:B------:R-:W2:Y:S04]  /*bbb0*/  LDL.LU R250, [R1+0x20] ;  /* 0x0000200001fa7983 */ /* 0x000ea80000300800 */
[----:B------:R-:W2:Y:S01]  /*bbc0*/  LDL.LU R251, [R1+0x1c] ;  /* 0x00001c0001fb7983 */ /* 0x000ea20000300800 */
[----:B------:R-:W-:Y:S01]  /*bbd0*/  LEA R236, P5, R3, UR8, 0x2 ;  /* 0x0000000803ec7c11 */ /* 0x000fe2000f8a10ff */
[----:B------:R-:W-:Y:S01]  /*bbe0*/  @!P3 IMAD.MOV R247, RZ, RZ, -R247 ;  /* 0x000000fffff7b224 */ /* 0x000fe200078e0af7 */
[----:B------:R-:W-:Y:S01]  /*bbf0*/  @!P1 IADD3 R246, -R246, RZ, RZ ;  /* 0x000000fff6f69210 */ /* 0x000fe20007ffe1ff */
[----:B------:R-:W2:Y:S01]  /*bc00*/  LDL.LU R2, [R1] ;  /* 0x0000000001027983 */ /* 0x000ea20000300800 */
[----:B------:R-:W-:-:S03]  /*bc10*/  ULDC UR8, c[0x0][0x240] ;  /* 0x0000900000087ab9 */ /* 0x000fc60000000800 */
[----:B------:R1:W-:Y:S04]  /*bc20*/  STL [R1+0x15ec], R252 ;  /* 0x0015ecfc01007387 */ /* 0x0003e80000100800 */
[----:B-1----:R-:W2:Y:S04]  /*bc30*/  LDL.LU R252, [R1+0x4] ;  /* 0x0000040001fc7983 */ /* 0x002ea80000300800 */
[----:B------:R1:W-:Y:S04]  /*bc40*/  STL [R1+0x28], R3 ;  /* 0x0000280301007387 */ /* 0x0003e80000100800 */
[----:B------:R1:W-:Y:S02]  /*bc50*/  STL [R1+0x15f0], R236 ;  /* 0x0015f0ec01007387 */ /* 0x0003e40000100800 */
[----:B-1----:R-:W-:-:S02]  /*bc60*/  IMAD.MOV.U32 R3, RZ, RZ, R248 ;  /* 0x000000ffff037224 */ /* 0x002fc400078e00f8 */
[----:B------:R-:W2:Y:S01]  /*bc70*/  LDL.LU R236, [R1+0x8] ;  /* 0x0000080001ec7983 */ /* 0x000ea20000300800 */
[----:B----4-:R-:W-:Y:S02]  /*bc80*/  ISETP.NE.AND P6, PT, R125, RZ, PT ;  /* 0x000000ff7d00720c */ /* 0x010fe40003fc5270 */
[----:B------:R-:W-:Y:S02]  /*bc90*/  LOP3.LUT R0, RZ, R125, RZ, 0x33, !PT ;  /* 0x0000007dff007212 */ /* 0x000fe400078e33ff */
[----:B------:R-:W-:Y:S02]  /*bca0*/  MOV R125, R249 ;  /* 0x000000f9007d7202 */ /* 0x000fe40000000f00 */
[----:B---3--:R-:W-:Y:S01]  /*bcb0*/  SEL R104, R0, R104, !P6 ;  /* 0x0000006800687207 */ /* 0x008fe20007000000 */
[----:B------:R-:W3:Y:S02]  /*bcc0*/  LDL.LU R249, [R1+0xc] ;  /* 0x00000c0001f97983 */ /* 0x000ee40000300800 */
[----:B------:R-:W-:-:S02]  /*bcd0*/  @!P2 IMAD.MOV R125, RZ, RZ, -R125 ;  /* 0x000000ffff7da224 */ /* 0x000fc400078e0a7d */
[----:B------:R-:W4:Y:S03]  /*bce0*/  LDL.LU R248, [R1+0x10] ;  /* 0x0000100001f87983 */ /* 0x000f260000300800 */
[----:B------:R-:W-:-:S05]  /*bcf0*/  SEL R125, R0, R125, !P6 ;  /* 0x0000007d007d7207 */ /* 0x000fca0007000000 */
[----:B------:R1:W-:Y:S04]  /*bd00*/  STL [R1+0x2c], R125 ;  /* 0x00002c7d01007387 */ /* 0x0003e80000100800 */
[----:B-1----:R-:W3:Y:S04]  /*bd10*/  LDL.LU R125, [R1+0x14] ;  /* 0x00001400017d7983 */ /* 0x002ee80000300800 */
[----:B------:R1:W-:Y:S04]  /*bd20*/  STL [R1+0x584], R104 ;  /* 0x0005846801007387 */ /* 0x0003e80000100800 */
[----:B-1----:R-:W4:Y:S01]  /*bd30*/  LDL.LU R104, [R1+0x18] ;  /* 0x0000180001687983 */ /* 0x002f220000300800 */
[----:B--2---:R-:W-:-:S05]  /*bd40*/  SEL R111, R0, R111, !P6 ;  /* 0x0000006f006f7207 */ /* 0x004fca0007000000 */
[----:B------:R1:W-:Y:S04]  /*bd50*/  STL [R1+0x24], R111 ;  /* 0x0000246f01007387 */ /* 0x0003e80000100800 */
[----:B-1----:R-:W2:Y:S01]  /*bd60*/  LDL.LU R111, [R1+0x15fc] ;  /* 0x0015fc00016f7983 */ /* 0x002ea20000300800 */
[C---:B------:R-:W-:Y:S02]  /*bd70*/  SEL R5, R0.reuse, R5, !P6 ;  /* 0x0000000500057207 */ /* 0x040fe40007000000 */
[C---:B------:R-:W-:Y:S02]  /*bd80*/  SEL R250, R0.reuse, R250, !P6 ;  /* 0x000000fa00fa7207 */ /* 0x040fe40007000000 */
[----:B------:R-:W-:-:S03]  /*bd90*/  SEL R251, R0, R251, !P6 ;  /* 0x000000fb00fb7207 */ /* 0x000fc60007000000 */
[----:B------:R1:W-:Y:S04]  /*bda0*/  STL [R1+0x20], R250 ;  /* 0x000020fa01007387 */ /* 0x0003e80000100800 */
[----:B-1----:R-:W2:Y:S04]  /*bdb0*/  LDL.LU R250, [R1+0x15f8] ;  /* 0x0015f80001fa7983 */ /* 0x002ea80000300800 */
[----:B------:R1:W-:Y:S04]  /*bdc0*/  STL [R1+0x1c], R251 ;  /* 0x00001cfb01007387 */ /* 0x0003e80000100800 */
[----:B-1----:R-:W2:Y:S01]  /*bdd0*/  LDL.LU R251, [R1+0x15f4] ;  /* 0x0015f40001fb7983 */ /* 0x002ea20000300800 */
[----:B----4-:R-:W-:-:S05]  /*bde0*/  SEL R104, R0, R104, !P6 ;  /* 0x0000006800687207 */ /* 0x010fca0007000000 */
[----:B------:R3:W-:Y:S02]  /*bdf0*/  STL [R1+0x18], R104 ;  /* 0x0000186801007387 */ /* 0x0007e40000100800 */
[C---:B---3--:R-:W-:Y:S02]  /*be00*/  SEL R104, R0.reuse, R125, !P6 ;  /* 0x0000007d00687207 */ /* 0x048fe40007000000 */
[----:B------:R-:W-:-:S03]  /*be10*/  SEL R125, R0, R248, !P6 ;  /* 0x000000f8007d7207 */ /* 0x000fc60007000000 */
[----:B------:R1:W-:Y:S04]  /*be20*/  STL [R1+0x14], R104 ;  /* 0x0000146801007387 */ /* 0x0003e80000100800 */
[----:B------:R-:W-:Y:S01]  /*be30*/  STL [R1+0x10], R125 ;  /* 0x0000107d01007387 */ /* 0x000fe20000100800 */
[----:B-1----:R-:W-:-:S05]  /*be40*/  SEL R104, R0, R249, !P6 ;  /* 0x000000f900687207 */ /* 0x002fca0007000000 */
[----:B------:R1:W-:Y:S02]  /*be50*/  STL [R1+0xc], R104 ;  /* 0x00000c6801007387 */ /* 0x0003e40000100800 */
[C---:B-1----:R-:W-:Y:S02]  /*be60*/  SEL R104, R0.reuse, R238, !P6 ;  /* 0x000000ee00687207 */ /* 0x042fe40007000000 */
[C---:B------:R-:W-:Y:S02]  /*be70*/  SEL R238, R0.reuse, R106, !P6 ;  /* 0x0000006a00ee7207 */ /* 0x040fe40007000000 */
[C---:B------:R-:W-:Y:S02]  /*be80*/  SEL R106, R0.reuse, R4, !P6 ;  /* 0x00000004006a7207 */ /* 0x040fe40007000000 */
[C---:B------:R-:W-:Y:S01]  /*be90*/  SEL R4, R0.reuse, R6, !P6 ;  /* 0x0000000600047207 */ /* 0x040fe20007000000 */
[----:B------:R-:W-:Y:S01]  /*bea0*/  STL [R1+0x580], R238 ;  /* 0x000580ee01007387 */ /* 0x000fe20000100800 */
[----:B------:R-:W-:-:S03]  /*beb0*/  SEL R6, R0, R7, !P6 ;  /* 0x0000000700067207 */ /* 0x000fc60007000000 */
[----:B------:R-:W-:Y:S04]  /*bec0*/  STL [R1+0x57c], R106 ;  /* 0x00057c6a01007387 */ /* 0x000fe80000100800 */
[----:B------:R1:W-:Y:S04]  /*bed0*/  STL [R1+0x578], R5 ;  /* 0x0005780501007387 */ /* 0x0003e80000100800 */
[----:B------:R3:W-:Y:S01]  /*bee0*/  STL [R1+0x574], R4 ;  /* 0x0005740401007387 */ /* 0x0007e20000100800 */
[----:B-1----:R-:W-:-:S03]  /*bef0*/  SEL R5, R0, R8, !P6 ;  /* 0x0000000800057207 */ /* 0x002fc60007000000 */
[----:B------:R1:W-:Y:S01]  /*bf00*/  STL [R1+0x570], R6 ;  /* 0x0005700601007387 */ /* 0x0003e20000100800 */
[----:B---3--:R-:W-:-:S03]  /*bf10*/  SEL R4, R0, R9, !P6 ;  /* 0x0000000900047207 */ /* 0x008fc60007000000 */
        /* <DEDUP_REMOVED lines=109> */
[C---:B--2---:R-:W-:Y:S02]  /*c5f0*/  SEL R249, R0.reuse, R111, !P6 ;  /* 0x0000006f00f97207 */ /* 0x044fe40007000000 */
[C---:B-1----:R-:W-:Y:S01]  /*c600*/  SEL R6, R0.reuse, R64, !P6 ;  /* 0x0000004000067207 */ /* 0x042fe20007000000 */
[----:B------:R1:W-:Y:S01]  /*c610*/  STL [R1+0x490], R4 ;  /* 0x0004900401007387 */ /* 0x0003e20000100800 */
[----:B---3--:R-:W-:-:S03]  /*c620*/  SEL R5, R0, R65, !P6 ;  /* 0x0000004100057207 */ /* 0x008fc60007000000 */
[----:B------:R2:W-:Y:S01]  /*c630*/  STL [R1+0x48c], R6 ;  /* 0x00048c0601007387 */ /* 0x0005e20000100800 */
[----:B------:R-:W-:-:S03]  /*c640*/  SEL R111, R0, R239, !P6 ;  /* 0x000000ef006f7207 */ /* 0x000fc60007000000 */
[----:B------:R-:W3:Y:S01]  /*c650*/  LDL.LU R239, [R1+0x68] ;  /* 0x0000680001ef7983 */ /* 0x000ee20000300800 */
[----:B-1----:R-:W-:-:S03]  /*c660*/  SEL R4, R0, R66, !P6 ;  /* 0x0000004200047207 */ /* 0x002fc60007000000 */
[----:B------:R1:W-:Y:S01]  /*c670*/  STL [R1+0x488], R5 ;  /* 0x0004880501007387 */ /* 0x0003e20000100800 */
[----:B--2---:R-:W-:-:S03]  /*c680*/  SEL R6, R0, R67, !P6 ;  /* 0x0000004300067207 */ /* 0x004fc60007000000 */
[----:B------:R-:W2:Y:S04]  /*c690*/  LDL.LU R238, [R1+0x64] ;  /* 0x0000640001ee7983 */ /* 0x000ea80000300800 */
[----:B------:R4:W-:Y:S01]  /*c6a0*/  STL [R1+0x484], R4 ;  /* 0x0004840401007387 */ /* 0x0009e20000100800 */
[----:B-1----:R-:W-:-:S03]  /*c6b0*/  SEL R5, R0, R69, !P6 ;  /* 0x0000004500057207 */ /* 0x002fc60007000000 */
[----:B------:R1:W-:Y:S01]  /*c6c0*/  STL [R1+0x480], R6 ;  /* 0x0004800601007387 */ /* 0x0003e20000100800 */
[C---:B----4-:R-:W-:Y:S02]  /*c6d0*/  SEL R4, R0.reuse, R68, !P6 ;  /* 0x0000004400047207 */ /* 0x050fe40007000000 */
[----:B-1----:R-:W-:-:S03]  /*c6e0*/  SEL R6, R0, R70, !P6 ;  /* 0x0000004600067207 */ /* 0x002fc60007000000 */
[----:B------:R1:W-:Y:S04]  /*c6f0*/  STL [R1+0x47c], R4 ;  /* 0x00047c0401007387 */ /* 0x0003e80000100800 */
[----:B------:R4:W-:Y:S04]  /*c700*/  STL [R1+0x478], R5 ;  /* 0x0004780501007387 */ /* 0x0009e80000100800 */
[----:B------:R4:W-:Y:S01]  /*c710*/  STL [R1+0x474], R6 ;  /* 0x0004740601007387 */ /* 0x0009e20000100800 */
[C---:B-1----:R-:W-:Y:S02]  /*c720*/  SEL R4, R0.reuse, R71, !P6 ;  /* 0x0000004700047207 */ /* 0x042fe40007000000 */
[----:B----4-:R-:W-:-:S03]  /*c730*/  SEL R5, R0, R72, !P6 ;  /* 0x0000004800057207 */ /* 0x010fc60007000000 */
[----:B------:R-:W-:Y:S01]  /*c740*/  STL [R1+0x470], R4 ;  /* 0x0004700401007387 */ /* 0x000fe20000100800 */
[----:B------:R-:W-:-:S03]  /*c750*/  SEL R6, R0, R73, !P6 ;  /* 0x0000004900067207 */ /* 0x000fc60007000000 */
[----:B------:R-:W-:Y:S04]  /*c760*/  STL [R1+0x46c], R5 ;  /* 0x00046c0501007387 */ /* 0x000fe80000100800 */
[----:B------:R1:W-:Y:S04]  /*c770*/  STL [R1+0x468], R6 ;  /* 0x0004680601007387 */ /* 0x0003e80000100800 */
[----:B-1----:R-:W4:Y:S01]  /*c780*/  LDL.LU R6, [R1+0x28] ;  /* 0x0000280001067983 */ /* 0x002f220000300800 */
[C---:B------:R-:W-:Y:S02]  /*c790*/  SEL R4, R0.reuse, R74, !P6 ;  /* 0x0000004a00047207 */ /* 0x040fe40007000000 */
[----:B------:R-:W-:-:S03]  /*c7a0*/  SEL R5, R0, R75, !P6 ;  /* 0x0000004b00057207 */ /* 0x000fc60007000000 */
[----:B------:R1:W-:Y:S01]  /*c7b0*/  STL [R1+0x464], R4 ;  /* 0x0004640401007387 */ /* 0x0003e20000100800 */
[----:B------:R-:W-:-:S03]  /*c7c0*/  SEL R7, R0, R77, !P6 ;  /* 0x0000004d00077207 */ /* 0x000fc60007000000 */
[----:B------:R1:W-:Y:S02]  /*c7d0*/  STL [R1+0x460], R5 ;  /* 0x0004600501007387 */ /* 0x0003e40000100800 */
[C---:B-1----:R-:W-:Y:S02]  /*c7e0*/  SEL R4, R0.reuse, R76, !P6 ;  /* 0x0000004c00047207 */ /* 0x042fe40007000000 */
[----:B------:R-:W-:-:S03]  /*c7f0*/  SEL R5, R0, R78, !P6 ;  /* 0x0000004e00057207 */ /* 0x000fc60007000000 */
[----:B------:R1:W-:Y:S01]  /*c800*/  STL [R1+0x45c], R4 ;  /* 0x00045c0401007387 */ /* 0x0003e20000100800 */
[----:B------:R-:W-:-:S03]  /*c810*/  @!P4 IMAD.MOV R3, RZ, RZ, -R3 ;  /* 0x000000ffff03c224 */ /* 0x000fc600078e0a03 */
[----:B------:R1:W-:Y:S02]  /*c820*/  STL [R1+0x458], R7 ;  /* 0x0004580701007387 */ /* 0x0003e40000100800 */
[----:B-1----:R-:W-:Y:S02]  /*c830*/  SEL R4, R0, R79, !P6 ;  /* 0x0000004f00047207 */ /* 0x002fe40007000000 */
[----:B------:R-:W-:Y:S01]  /*c840*/  STL [R1+0x454], R5 ;  /* 0x0004540501007387 */ /* 0x000fe20000100800 */
[----:B------:R-:W-:-:S03]  /*c850*/  @!P0 IADD3 R245, -R245, RZ, RZ ;  /* 0x000000fff5f58210 */ /* 0x000fc60007ffe1ff */
[----:B------:R3:W-:Y:S01]  /*c860*/  STL [R1+0x450], R4 ;  /* 0x0004500401007387 */ /* 0x0007e20000100800 */
[----:B------:R-:W-:-:S03]  /*c870*/  SEL R236, R0, R236, !P6 ;  /* 0x000000ec00ec7207 */ /* 0x000fc60007000000 */
[----:B------:R-:W4:Y:S01]  /*c880*/  LDL.LU R13, [R1+0x2c] ;  /* 0x00002c00010d7983 */ /* 0x000f220000300800 */
[----:B------:R-:W-:-:S03]  /*c890*/  SEL R248, R0, R112, !P6 ;  /* 0x0000007000f87207 */ /* 0x000fc60007000000 */
[----:B------:R-:W4:Y:S01]  /*c8a0*/  LDL.LU R12, [R1+0x24] ;  /* 0x00002400010c7983 */ /* 0x000f220000300800 */
[----:B------:R-:W-:-:S03]  /*c8b0*/  SEL R125, R0, R113, !P6 ;  /* 0x00000071007d7207 */ /* 0x000fc60007000000 */
[----:B------:R-:W4:Y:S01]  /*c8c0*/  LDL.LU R11, [R1+0x20] ;  /* 0x00002000010b7983 */ /* 0x000f220000300800 */
[----:B------:R-:W-:-:S03]  /*c8d0*/  SEL R106, R0, R80, !P6 ;  /* 0x00000050006a7207 */ /* 0x000fc60007000000 */
[----:B------:R-:W4:Y:S01]  /*c8e0*/  LDL.LU R10, [R1+0x1c] ;  /* 0x00001c00010a7983 */ /* 0x000f220000300800 */
[C---:B------:R-:W-:Y:S02]  /*c8f0*/  SEL R252, R0.reuse, R252, !P6 ;  /* 0x000000fc00fc7207 */ /* 0x040fe40007000000 */
[C---:B------:R-:W-:Y:S01]  /*c900*/  SEL R2, R0.reuse, R2, !P6 ;  /* 0x0000000200027207 */ /* 0x040fe20007000000 */
[----:B------:R-:W4:Y:S01]  /*c910*/  LDL.LU R9, [R1+0x18] ;  /* 0x0000180001097983 */ /* 0x000f220000300800 */
[C---:B------:R-:W-:Y:S02]  /*c920*/  SEL R251, R0.reuse, R251, !P6 ;  /* 0x000000fb00fb7207 */ /* 0x040fe40007000000 */
[C---:B------:R-:W-:Y:S01]  /*c930*/  SEL R250, R0.reuse, R250, !P6 ;  /* 0x000000fa00fa7207 */ /* 0x040fe20007000000 */
[----:B------:R-:W4:Y:S01]  /*c940*/  LDL.LU R8, [R1+0x14] ;  /* 0x0000140001087983 */ /* 0x000f220000300800 */
[C---:B------:R-:W-:Y:S02]  /*c950*/  SEL R114, R0.reuse, R114, !P6 ;  /* 0x0000007200727207 */ /* 0x040fe40007000000 */
[C---:B------:R-:W-:Y:S01]  /*c960*/  SEL R115, R0.reuse, R115, !P6 ;  /* 0x0000007300737207 */ /* 0x040fe20007000000 */
[----:B------:R-:W4:Y:S01]  /*c970*/  LDL.LU R7, [R1+0x10] ;  /* 0x0000100001077983 */ /* 0x000f220000300800 */
[----:B------:R-:W-:-:S02]  /*c980*/  SEL R116, R0, R116, !P6 ;  /* 0x0000007400747207 */ /* 0x000fc40007000000 */
[C---:B------:R-:W-:Y:S02]  /*c990*/  SEL R117, R0.reuse, R117, !P6 ;  /* 0x0000007500757207 */ /* 0x040fe40007000000 */
[C---:B------:R-:W-:Y:S02]  /*c9a0*/  SEL R118, R0.reuse, R118, !P6 ;  /* 0x0000007600767207 */ /* 0x040fe40007000000 */
[C---:B------:R-:W-:Y:S02]  /*c9b0*/  SEL R119, R0.reuse, R119, !P6 ;  /* 0x0000007700777207 */ /* 0x040fe40007000000 */
[C---:B------:R-:W-:Y:S02]  /*c9c0*/  SEL R120, R0.reuse, R120, !P6 ;  /* 0x0000007800787207 */ /* 0x040fe40007000000 */
[C---:B------:R-:W-:Y:S02]  /*c9d0*/  SEL R121, R0.reuse, R121, !P6 ;  /* 0x0000007900797207 */ /* 0x040fe40007000000 */
        /* <DEDUP_REMOVED lines=81> */
[C---:B------:R-:W-:Y:S01]  /*cef0*/  SEL R204, R0.reuse, R204, !P6 ;  /* 0x000000cc00cc7207 */ /* 0x040fe20007000000 */
[----:B---3--:R-:W-:Y:S01]  /*cf00*/  IMAD R4, R239, UR4, RZ ;  /* 0x00000004ef047c24 */ /* 0x008fe2000f8e02ff */
[C---:B------:R-:W-:Y:S02]  /*cf10*/  SEL R205, R0.reuse, R205, !P6 ;  /* 0x000000cd00cd7207 */ /* 0x040fe40007000000 */
[C---:B------:R-:W-:Y:S02]  /*cf20*/  SEL R206, R0.reuse, R206, !P6 ;  /* 0x000000ce00ce7207 */ /* 0x040fe40007000000 */
[----:B------:R-:W-:-:S02]  /*cf30*/  SEL R207, R0, R207, !P6 ;  /* 0x000000cf00cf7207 */ /* 0x000fc40007000000 */
[----:B------:R-:W-:Y:S01]  /*cf40*/  SEL R208, R0, R208, !P6 ;  /* 0x000000d000d07207 */ /* 0x000fe20007000000 */
[----:B--2---:R-:W-:Y:S01]  /*cf50*/  IMAD R5, R238, UR4, RZ ;  /* 0x00000004ee057c24 */ /* 0x004fe2000f8e02ff */
[C---:B------:R-:W-:Y:S01]  /*cf60*/  SEL R209, R0.reuse, R209, !P6 ;  /* 0x000000d100d17207 */ /* 0x040fe20007000000 */
[----:B------:R-:W-:Y:S01]  /*cf70*/  ULDC UR4, c[0x0][0x240] ;  /* 0x0000900000047ab9 */ /* 0x000fe20000000800 */
        /* <DEDUP_REMOVED lines=63> */
[----:B------:R-:W-:Y:S01]  /*d370*/  SEL R245, R0, R245, !P6 ;  /* 0x000000f500f57207 */ /* 0x000fe20007000000 */
[----:B------:R-:W-:Y:S01]  /*d380*/  IMAD R54, R236, UR4, RZ ;  /* 0x00000004ec367c24 */ /* 0x000fe2000f8e02ff */
[----:B----4-:R-:W-:Y:S01]  /*d390*/  LEA.HI.X.SX32 R0, R6, UR9, 0x2, P5 ;  /* 0x0000000906007c11 */ /* 0x010fe2000a8f16ff */
[----:B------:R-:W-:Y:S01]  /*d3a0*/  IMAD R62, R13, UR4, RZ ;  /* 0x000000040d3e7c24 */ /* 0x000fe2000f8e02ff */
[----:B------:R-:W2:Y:S01]  /*d3b0*/  LDL.LU R6, [R1+0xc] ;  /* 0x00000c0001067983 */ /* 0x000ea20000300800 */
[----:B------:R-:W-:Y:S01]  /*d3c0*/  LEA R238, P0, R4, UR6, 0x2 ;  /* 0x0000000604ee7c11 */ /* 0x000fe2000f8010ff */
[----:B------:R-:W-:-:S02]  /*d3d0*/  IMAD R61, R12, UR4, RZ ;  /* 0x000000040c3d7c24 */ /* 0x000fc4000f8e02ff */
[----:B------:R-:W-:Y:S01]  /*d3e0*/  IMAD R60, R11, UR4, RZ ;  /* 0x000000040b3c7c24 */ /* 0x000fe2000f8e02ff */
[----:B------:R-:W3:Y:S01]  /*d3f0*/  LDL.LU R236, [R1+0x15f0] ;  /* 0x0015f00001ec7983 */ /* 0x000ee20000300800 */
[----:B------:R-:W-:Y:S01]  /*d400*/  LEA.HI.X.SX32 R239, R4, UR7, 0x2, P0 ;  /* 0x0000000704ef7c11 */ /* 0x000fe200080f16ff */
[----:B------:R-:W-:Y:S02]  /*d410*/  IMAD R50, R250, UR4, RZ ;  /* 0x00000004fa327c24 */ /* 0x000fe4000f8e02ff */
[----:B------:R-:W-:Y:S02]  /*d420*/  IMAD R44, R116, UR4, RZ ;  /* 0x00000004742c7c24 */ /* 0x000fe4000f8e02ff */
[----:B------:R-:W-:Y:S02]  /*d430*/  IMAD R59, R10, UR4, RZ ;  /* 0x000000040a3b7c24 */ /* 0x000fe4000f8e02ff */
[----:B------:R-:W-:Y:S02]  /*d440*/  IMAD R58, R9, UR4, RZ ;  /* 0x00000004093a7c24 */ /* 0x000fe4000f8e02ff */
[----:B------:R-:W-:-:S02]  /*d450*/  IMAD R51, R251, UR4, RZ ;  /* 0x00000004fb337c24 */ /* 0x000fc4000f8e02ff */
[----:B------:R-:W-:Y:S02]  /*d460*/  IMAD R46, R114, UR4, RZ ;  /* 0x00000004722e7c24 */ /* 0x000fe4000f8e02ff */
[----:B------:R-:W-:Y:S02]  /*d470*/  IMAD R56, R7, UR4, RZ ;  /* 0x0000000407387c24 */ /* 0x000fe4000f8e02ff */
[----:B------:R-:W-:Y:S02]  /*d480*/  IMAD R43, R117, UR4, RZ ;  /* 0x00000004752b7c24 */ /* 0x000fe4000f8e02ff */
[----:B------:R-:W-:Y:S02]  /*d490*/  IMAD R57, R8, UR4, RZ ;  /* 0x0000000408397c24 */ /* 0x000fe4000f8e02ff */
[----:B------:R-:W-:Y:S02]  /*d4a0*/  IMAD R40, R120, UR4, RZ ;  /* 0x0000000478287c24 */ /* 0x000fe4000f8e02ff */
[----:B------:R-:W-:Y:S01]  /*d4b0*/  IMAD R53, R252, UR4, RZ ;  /* 0x00000004fc357c24 */ /* 0x000fe2000f8e02ff */
[----:B------:R-:W-:Y:S01]  /*d4c0*/  LEA R240, P1, R5, UR6, 0x2 ;  /* 0x0000000605f07c11 */ /* 0x000fe2000f8210ff */
[----:B------:R-:W5:Y:S01]  /*d4d0*/  LDL.LU R252, [R1+0x15ec] ;  /* 0x0015ec0001fc7983 */ /* 0x000f620000300800 */
[----:B------:R-:W-:Y:S01]  /*d4e0*/  IMAD R52, R2, UR4, RZ ;  /* 0x0000000402347c24 */ /* 0x000fe2000f8e02ff */
[----:B------:R-:W-:Y:S01]  /*d4f0*/  ULDC UR6, c[0x0][0x240] ;  /* 0x0000900000067ab9 */ /* 0x000fe20000000800 */
[----:B------:R-:W-:Y:S01]  /*d500*/  IMAD R45, R115, UR4, RZ ;  /* 0x00000004732d7c24 */ /* 0x000fe2000f8e02ff */
[----:B------:R-:W4:Y:S01]  /*d510*/  LDL.LU R2, [R1+0x15e8] ;  /* 0x0015e80001027983 */ /* 0x000f220000300800 */
[----:B------:R-:W-:-:S02]  /*d520*/  IMAD R35, R126, UR4, RZ ;  /* 0x000000047e237c24 */ /* 0x000fc4000f8e02ff */
[----:B------:R-:W-:Y:S02]  /*d530*/  IMAD R42, R118, UR4, RZ ;  /* 0x00000004762a7c24 */ /* 0x000fe4000f8e02ff */
[----:B------:R-:W-:Y:S02]  /*d540*/  IMAD R39, R121, UR4, RZ ;  /* 0x0000000479277c24 */ /* 0x000fe4000f8e02ff */
[----:B------:R-:W-:Y:S01]  /*d550*/  IMAD R36, R124, UR4, RZ ;  /* 0x000000047c247c24 */ /* 0x000fe2000f8e02ff */
[----:B------:R-:W-:Y:S01]  /*d560*/  LEA.HI.X.SX32 R241, R5, UR7, 0x2, P1 ;  /* 0x0000000705f17c11 */ /* 0x000fe200088f16ff */
[----:B------:R-:W-:Y:S01]  /*d570*/  IMAD R34, R127, UR4, RZ ;  /* 0x000000047f227c24 */ /* 0x000fe2000f8e02ff */
[----:B------:R-:W-:Y:S01]  /*d580*/  ULDC UR7, c[0x0][0x240] ;  /* 0x0000900000077ab9 */ /* 0x000fe20000000800 */
[----:B------:R-:W-:Y:S01]  /*d590*/  IMAD R41, R119, UR4, RZ ;  /* 0x0000000477297c24 */ /* 0x000fe2000f8e02ff */
[----:B------:R-:W-:Y:S01]  /*d5a0*/  ULDC UR9, c[0x0][0x240] ;  /* 0x0000900000097ab9 */ /* 0x000fe20000000800 */
[----:B------:R-:W-:-:S02]  /*d5b0*/  IMAD R38, R122, UR4, RZ ;  /* 0x000000047a267c24 */ /* 0x000fc4000f8e02ff */
[----:B------:R-:W-:Y:S02]  /*d5c0*/  IMAD R47, R125, UR4, RZ ;  /* 0x000000047d2f7c24 */ /* 0x000fe4000f8e02ff */
        /* <DEDUP_REMOVED lines=68> */
[----:B------:R-:W-:Y:S01]  /*da10*/  IMAD R194, R194, UR4, RZ ;  /* 0x00000004c2c27c24 */ /* 0x000fe2000f8e02ff */
[CC--:B---3--:R-:W-:Y:S02]  /*da20*/  LEA R250, P0, R62.reuse, R236.reuse, 0x2 ;  /* 0x000000ec3efa7211 */ /* 0x0c8fe400078010ff */
[----:B------:R-:W-:Y:S02]  /*da30*/  LEA R116, P2, R61, R236, 0x2 ;  /* 0x000000ec3d747211 */ /* 0x000fe400078410ff */
[----:B------:R-:W-:-:S02]  /*da40*/  LEA.HI.X.SX32 R251, R62, R0, 0x2, P0 ;  /* 0x000000003efb7211 */ /* 0x000fc400000f16ff */
[----:B------:R-:W-:Y:S02]  /*da50*/  LEA R114, P3, R60, R236, 0x2 ;  /* 0x000000ec3c727211 */ /* 0x000fe400078610ff */
[----:B------:R-:W-:Y:S02]  /*da60*/  LEA.HI.X.SX32 R117, R61, R0, 0x2, P2 ;  /* 0x000000003d757211 */ /* 0x000fe400010f16ff */
[-C--:B------:R-:W-:Y:S01]  /*da70*/  LEA R120, P4, R59, R236.reuse, 0x2 ;  /* 0x000000ec3b787211 */ /* 0x080fe200078810ff */
[----:B--2---:R-:W-:Y:S01]  /*da80*/  IMAD R55, R6, UR4, RZ ;  /* 0x0000000406377c24 */ /* 0x004fe2000f8e02ff */
[----:B------:R-:W-:Y:S01]  /*da90*/  LEA R126, P5, R58, R236, 0x2 ;  /* 0x000000ec3a7e7211 */ /* 0x000fe200078a10ff */
[----:B------:R-:W-:Y:S01]  /*daa0*/  STL.64 [R1+0x448], R250 ;  /* 0x000448fa01007387 */ /* 0x000fe20000100a00 */
[----:B------:R-:W-:Y:S02]  /*dab0*/  LEA.HI.X.SX32 R115, R60, R0, 0x2, P3 ;  /* 0x000000003c737211 */ /* 0x000fe400018f16ff */
[-C--:B------:R-:W-:Y:S01]  /*dac0*/  LEA R118, P0, R56, R236.reuse, 0x2 ;  /* 0x000000ec38767211 */ /* 0x080fe200078010ff */
[----:B------:R1:W-:Y:S01]  /*dad0*/  STL.64 [R1+0x440], R116 ;  /* 0x0004407401007387 */ /* 0x0003e20000100a00 */
[----:B------:R-:W-:-:S02]  /*dae0*/  LEA R124, P6, R57, R236, 0x2 ;  /* 0x000000ec397c7211 */ /* 0x000fc400078c10ff */
[-C--:B------:R-:W-:Y:S01]  /*daf0*/  LEA.HI.X.SX32 R121, R59, R0.reuse, 0x2, P4 ;  /* 0x000000003b797211 */ /* 0x080fe200020f16ff */
[----:B------:R2:W-:Y:S01]  /*db00*/  STL.64 [R1+0x438], R114 ;  /* 0x0004387201007387 */ /* 0x0005e20000100a00 */
[----:B------:R-:W-:Y:S02]  /*db10*/  LEA.HI.X.SX32 R127, R58, R0, 0x2, P5 ;  /* 0x000000003a7f7211 */ /* 0x000fe400028f16ff */
[----:B------:R-:W-:Y:S02]  /*db20*/  LEA R122, P1, R55, R236, 0x2 ;  /* 0x000000ec377a7211 */ /* 0x000fe400078210ff */
[----:B------:R-:W-:Y:S02]  /*db30*/  LEA.HI.X.SX32 R119, R56, R0, 0x2, P0 ;  /* 0x0000000038777211 */ /* 0x000fe400000f16ff */
[----:B-1----:R-:W-:Y:S01]  /*db40*/  LEA R116, P2, R54, R236, 0x2 ;  /* 0x000000ec36747211 */ /* 0x002fe200078410ff */
[----:B------:R1:W-:Y:S01]  /*db50*/  STL.64 [R1+0x430], R120 ;  /* 0x0004307801007387 */ /* 0x0003e20000100a00 */
[----:B------:R-:W-:-:S02]  /*db60*/  LEA.HI.X.SX32 R125, R57, R0, 0x2, P6 ;  /* 0x00000000397d7211 */ /* 0x000fc400030f16ff */
[-C--:B--2---:R-:W-:Y:S02]  /*db70*/  LEA R114, P3, R53, R236.reuse, 0x2 ;  /* 0x000000ec35727211 */ /* 0x084fe400078610ff */
[----:B------:R-:W-:Y:S02]  /*db80*/  LEA R62, P5, R51, R236, 0x2 ;  /* 0x000000ec333e7211 */ /* 0x000fe400078a10ff */
[----:B------:R-:W-:Y:S01]  /*db90*/  LEA.HI.X.SX32 R117, R54, R0, 0x2, P2 ;  /* 0x0000000036757211 */ /* 0x000fe200010f16ff */
[----:B------:R-:W-:Y:S01]  /*dba0*/  STL.64 [R1+0x428], R126 ;  /* 0x0004287e01007387 */ /* 0x000fe20000100a00 */
[----:B------:R-:W-:Y:S02]  /*dbb0*/  LEA R60, P6, R50, R236, 0x2 ;  /* 0x000000ec323c7211 */ /* 0x000fe400078c10ff */
[----:B------:R-:W-:Y:S02]  /*dbc0*/  LEA.HI.X.SX32 R123, R55, R0, 0x2, P1 ;  /* 0x00000000377b7211 */ /* 0x000fe400008f16ff */
[----:B-1----:R-:W-:Y:S01]  /*dbd0*/  LEA R120, P4, R52, R236, 0x2 ;  /* 0x000000ec34787211 */ /* 0x002fe200078810ff */
[----:B------:R1:W-:Y:S01]  /*dbe0*/  STL.64 [R1+0x418], R118 ;  /* 0x0004187601007387 */ /* 0x0003e20000100a00 */
[----:B------:R-:W-:-:S02]  /*dbf0*/  LEA.HI.X.SX32 R115, R53, R0, 0x2, P3 ;  /* 0x0000000035737211 */ /* 0x000fc400018f16ff */
[----:B------:R-:W-:Y:S01]  /*dc00*/  LEA R58, P1, R48, R236, 0x2 ;  /* 0x000000ec303a7211 */ /* 0x000fe200078210ff */
[----:B------:R-:W-:Y:S01]  /*dc10*/  STL.64 [R1+0x420], R124 ;  /* 0x0004207c01007387 */ /* 0x000fe20000100a00 */
[-C--:B------:R-:W-:Y:S02]  /*dc20*/  LEA.HI.X.SX32 R63, R51, R0.reuse, 0x2, P5 ;  /* 0x00000000333f7211 */ /* 0x080fe400028f16ff */
[-C--:B------:R-:W-:Y:S01]  /*dc30*/  LEA.HI.X.SX32 R121, R52, R0.reuse, 0x2, P4 ;  /* 0x0000000034797211 */ /* 0x080fe200020f16ff */
[----:B------:R2:W-:Y:S01]  /*dc40*/  STL.64 [R1+0x408], R116 ;  /* 0x0004087401007387 */ /* 0x0005e20000100a00 */
[----:B------:R-:W-:Y:S02]  /*dc50*/  LEA.HI.X.SX32 R61, R50, R0, 0x2, P6 ;  /* 0x00000000323d7211 */ /* 0x000fe400030f16ff */
[-C--:B-1----:R-:W-:Y:S01]  /*dc60*/  LEA R118, P0, R49, R236.reuse, 0x2 ;  /* 0x000000ec31767211 */ /* 0x082fe200078010ff */
[----:B------:R-:W-:Y:S01]  /*dc70*/  STL.64 [R1+0x410], R122 ;  /* 0x0004107a01007387 */ /* 0x000fe20000100a00 */
[----:B------:R-:W-:-:S02]  /*dc80*/  LEA R56, P4, R45, R236, 0x2 ;  /* 0x000000ec2d387211 */ /* 0x000fc400078810ff */
[----:B------:R-:W-:Y:S01]  /*dc90*/  LEA.HI.X.SX32 R59, R48, R0, 0x2, P1 ;  /* 0x00000000303b7211 */ /* 0x000fe200008f16ff */
[----:B------:R1:W-:Y:S01]  /*dca0*/  STL.64 [R1+0x400], R114 ;  /* 0x0004007201007387 */ /* 0x0003e20000100a00 */
[----:B--2---:R-:W-:-:S03]  /*dcb0*/  LEA R116, P2, R47, R236, 0x2 ;  /* 0x000000ec2f747211 */ /* 0x004fc600078410ff */
[----:B------:R2:W-:Y:S01]  /*dcc0*/  STL.64 [R1+0x3f0], R62 ;  /* 0x0003f03e01007387 */ /* 0x0005e20000100a00 */
[-C--:B------:R-:W-:Y:S02]  /*dcd0*/  LEA.HI.X.SX32 R119, R49, R0.reuse, 0x2, P0 ;  /* 0x0000000031777211 */ /* 0x080fe400000f16ff */
[----:B------:R-:W-:Y:S01]  /*dce0*/  LEA.HI.X.SX32 R117, R47, R0, 0x2, P2 ;  /* 0x000000002f757211 */ /* 0x000fe200010f16ff */
[----:B------:R-:W-:Y:S01]  /*dcf0*/  STL.64 [R1+0x3f8], R120 ;  /* 0x0003f87801007387 */ /* 0x000fe20000100a00 */
[-C--:B------:R-:W-:Y:S02]  /*dd00*/  LEA R54, P0, R42, R236.reuse, 0x2 ;  /* 0x000000ec2a367211 */ /* 0x080fe400078010ff */
[----:B-1----:R-:W-:Y:S01]  /*dd10*/  LEA R114, P3, R46, R236, 0x2 ;  /* 0x000000ec2e727211 */ /* 0x002fe200078610ff */
[----:B------:R1:W-:Y:S01]  /*dd20*/  STL.64 [R1+0x3e8], R60 ;  /* 0x0003e83c01007387 */ /* 0x0003e20000100a00 */
[----:B------:R-:W-:Y:S02]  /*dd30*/  LEA.HI.X.SX32 R57, R45, R0, 0x2, P4 ;  /* 0x000000002d397211 */ /* 0x000fe400020f16ff */
[-C--:B--2---:R-:W-:Y:S01]  /*dd40*/  LEA R62, P5, R44, R236.reuse, 0x2 ;  /* 0x000000ec2c3e7211 */ /* 0x084fe200078a10ff */
[----:B------:R2:W-:Y:S01]  /*dd50*/  STL.64 [R1+0x3d8], R58 ;  /* 0x0003d83a01007387 */ /* 0x0005e20000100a00 */
[----:B------:R-:W-:-:S02]  /*dd60*/  LEA R52, P2, R40, R236, 0x2 ;  /* 0x000000ec28347211 */ /* 0x000fc400078410ff */
[-C--:B------:R-:W-:Y:S01]  /*dd70*/  LEA.HI.X.SX32 R115, R46, R0.reuse, 0x2, P3 ;  /* 0x000000002e737211 */ /* 0x080fe200018f16ff */
[----:B------:R-:W-:Y:S01]  /*dd80*/  STL.64 [R1+0x3e0], R118 ;  /* 0x0003e07601007387 */ /* 0x000fe20000100a00 */
[----:B------:R-:W-:Y:S02]  /*dd90*/  LEA.HI.X.SX32 R63, R44, R0, 0x2, P5 ;  /* 0x000000002c3f7211 */ /* 0x000fe400028f16ff */
[-C--:B-1----:R-:W-:Y:S01]  /*dda0*/  LEA R60, P6, R43, R236.reuse, 0x2 ;  /* 0x000000ec2b3c7211 */ /* 0x082fe200078c10ff */
[----:B------:R-:W-:Y:S01]  /*ddb0*/  STL.64 [R1+0x3d0], R116 ;  /* 0x0003d07401007387 */ /* 0x000fe20000100a00 */
[-C--:B------:R-:W-:Y:S02]  /*ddc0*/  LEA R50, P3, R39, R236.reuse, 0x2 ;  /* 0x000000ec27327211 */ /* 0x080fe400078610ff */
[----:B--2---:R-:W-:Y:S01]  /*ddd0*/  LEA R58, P1, R41, R236, 0x2 ;  /* 0x000000ec293a7211 */ /* 0x004fe200078210ff */
[----:B------:R1:W-:Y:S01]  /*dde0*/  STL.64 [R1+0x3c0], R56 ;  /* 0x0003c03801007387 */ /* 0x0003e20000100a00 */
[----:B------:R-:W-:-:S02]  /*ddf0*/  LEA.HI.X.SX32 R55, R42, R0, 0x2, P0 ;  /* 0x000000002a377211 */ /* 0x000fc400000f16ff */
[----:B------:R-:W-:Y:S02]  /*de00*/  LEA R48, P5, R37, R236, 0x2 ;  /* 0x000000ec25307211 */ /* 0x000fe400078a10ff */
[-C--:B------:R-:W-:Y:S01]  /*de10*/  LEA.HI.X.SX32 R61, R43, R0.reuse, 0x2, P6 ;  /* 0x000000002b3d7211 */ /* 0x080fe200030f16ff */
[----:B------:R-:W-:Y:S01]  /*de20*/  STL.64 [R1+0x3c8], R114 ;  /* 0x0003c87201007387 */ /* 0x000fe20000100a00 */
[----:B------:R-:W-:Y:S02]  /*de30*/  LEA.HI.X.SX32 R53, R40, R0, 0x2, P2 ;  /* 0x0000000028357211 */ /* 0x000fe400010f16ff */
[----:B------:R-:W-:Y:S01]  /*de40*/  LEA R46, P6, R36, R236, 0x2 ;  /* 0x000000ec242e7211 */ /* 0x000fe200078c10ff */
[----:B------:R-:W-:Y:S01]  /*de50*/  STL.64 [R1+0x3b8], R62 ;  /* 0x0003b83e01007387 */ /* 0x000fe20000100a00 */
[----:B------:R-:W-:Y:S02]  /*de60*/  LEA.HI.X.SX32 R59, R41, R0, 0x2, P1 ;  /* 0x00000000293b7211 */ /* 0x000fe400008f16ff */
[----:B-1----:R-:W-:Y:S01]  /*de70*/  LEA R56, P4, R38, R236, 0x2 ;  /* 0x000000ec26387211 */ /* 0x002fe200078810ff */
[----:B------:R1:W-:Y:S01]  /*de80*/  STL.64 [R1+0x3a8], R54 ;  /* 0x0003a83601007387 */ /* 0x0003e20000100a00 */
[----:B------:R-:W-:-:S02]  /*de90*/  LEA.HI.X.SX32 R51, R39, R0, 0x2, P3 ;  /* 0x0000000027337211 */ /* 0x000fc400018f16ff */
[----:B------:R-:W-:Y:S01]  /*dea0*/  LEA.HI.X.SX32 R49, R37, R0, 0x2, P5 ;  /* 0x0000000025317211 */ /* 0x000fe200028f16ff */
[----:B------:R-:W-:Y:S01]  /*deb0*/  STL.64 [R1+0x3b0], R60 ;  /* 0x0003b03c01007387 */ /* 0x000fe20000100a00 */
[----:B------:R-:W-:Y:S02]  /*dec0*/  LEA R44, P1, R34, R236, 0x2 ;  /* 0x000000ec222c7211 */ /* 0x000fe400078210ff */
        /* <DEDUP_REMOVED lines=10> */
[----:B------:R-:W-:Y:S02]  /*df70*/  LEA.HI.X.SX32 R55, R35, R0, 0x2, P0 ;  /* 0x0000000023377211 */ /* 0x000fe400000f16ff */
[----:B------:R-:W-:Y:S01]  /*df80*/  LEA R40, P0, R28, R236, 0x2 ;  /* 0x000000ec1c287211 */ /* 0x000fe200078010ff */
[----:B------:R-:W-:Y:S01]  /*df90*/  STL.64 [R1+0x388], R56 ;  /* 0x0003883801007387 */ /* 0x000fe20000100a00 */
[----:B------:R-:W-:Y:S02]  /*dfa0*/  LEA.HI.X.SX32 R53, R33, R0, 0x2, P2 ;  /* 0x0000000021357211 */ /* 0x000fe400010f16ff */
        /* <DEDUP_REMOVED lines=9> */
[----:B-1----:R-:W-:Y:S01]  /*e040*/  LEA R46, P6, R29, R236, 0x2 ;  /* 0x000000ec1d2e7211 */ /* 0x002fe200078c10ff */
[----:B------:R-:W-:Y:S01]  /*e050*/  STL.64 [R1+0x360], R52 ;  /* 0x0003603401007387 */ /* 0x000fe20000100a00 */
[----:B------:R-:W-:Y:S02]  /*e060*/  LEA.HI.X.SX32 R41, R28, R0, 0x2, P0 ;  /* 0x000000001c297211 */ /* 0x000fe400000f16ff */
[-C--:B--2---:R-:W-:Y:S01]  /*e070*/  LEA R44, P1, R27, R236.reuse, 0x2 ;  /* 0x000000ec1b2c7211 */ /* 0x084fe200078210ff */
[----:B------:R1:W-:Y:S01]  /*e080*/  STL.64 [R1+0x350], R42 ;  /* 0x0003502a01007387 */ /* 0x0003e20000100a00 */
[----:B------:R-:W-:-:S02]  /*e090*/  LEA R36, P3, R25, R236, 0x2 ;  /* 0x000000ec19247211 */ /* 0x000fc400078610ff */
[----:B------:R-:W-:Y:S01]  /*e0a0*/  LEA.HI.X.SX32 R47, R29, R0, 0x2, P6 ;  /* 0x000000001d2f7211 */ /* 0x000fe200030f16ff */
[----:B------:R-:W-:Y:S01]  /*e0b0*/  STL.64 [R1+0x358], R50 ;  /* 0x0003583201007387 */ /* 0x000fe20000100a00 */
        /* <DEDUP_REMOVED lines=39> */
[----:B------:R-:W-:Y:S01]  /*e330*/  LEA.HI.X.SX32 R27, R14, R0, 0x2, P0 ;  /* 0x000000000e1b7211 */ /* 0x000fe200000f16ff */
[----:B------:R-:W-:Y:S01]  /*e340*/  IMAD R6, R155, UR4, RZ ;  /* 0x000000049b067c24 */ /* 0x000fe2000f8e02ff */
[----:B------:R-:W-:-:S02]  /*e350*/  LEA R20, P5, R9, R236, 0x2 ;  /* 0x000000ec09147211 */ /* 0x000fc400078a10ff */
        /* <DEDUP_REMOVED lines=9> */
[-C--:B------:R-:W-:Y:S01]  /*e3f0*/  LEA.HI.X.SX32 R21, R9, R0.reuse, 0x2, P5 ;  /* 0x0000000009157211 */ /* 0x080fe200028f16ff */
[----:B------:R-:W-:Y:S01]  /*e400*/  STL.64 [R1+0x2d0], R32 ;  /* 0x0002d02001007387 */ /* 0x000fe20000100a00 */
[----:B------:R-:W-:Y:S02]  /*e410*/  LEA.HI.X.SX32 R29, R10, R0, 0x2, P4 ;  /* 0x000000000a1d7211 */ /* 0x000fe400020f16ff */
[----:B------:R-:W-:Y:S01]  /*e420*/  LEA R18, P1, R6, R236, 0x2 ;  /* 0x000000ec06127211 */ /* 0x000fe200078210ff */
[----:B------:R2:W-:Y:S01]  /*e430*/  STL.64 [R1+0x2b8], R24 ;  /* 0x0002b81801007387 */ /* 0x0005e20000100a00 */
[----:B------:R-:W-:Y:S02]  /*e440*/  LEA.HI.X.SX32 R17, R8, R0, 0x2, P6 ;  /* 0x0000000008117211 */ /* 0x000fe400030f16ff */
[-C--:B-1----:R-:W-:Y:S01]  /*e450*/  LEA R26, P0, R7, R236.reuse, 0x2 ;  /* 0x000000ec071a7211 */ /* 0x082fe200078010ff */
[----:B------:R-:W-:Y:S01]  /*e460*/  STL.64 [R1+0x2c0], R30 ;  /* 0x0002c01e01007387 */ /* 0x000fe20000100a00 */
[----:B------:R-:W-:-:S03]  /*e470*/  LEA R12, P4, R3, R236, 0x2 ;  /* 0x000000ec030c7211 */ /* 0x000fc600078810ff */
[----:B------:R1:W-:Y:S01]  /*e480*/  STL.64 [R1+0x2b0], R22 ;  /* 0x0002b01601007387 */ /* 0x0003e20000100a00 */
[----:B------:R-:W-:Y:S02]  /*e490*/  LEA.HI.X.SX32 R19, R6, R0, 0x2, P1 ;  /* 0x0000000006137211 */ /* 0x000fe400008f16ff */
[----:B--2---:R-:W-:Y:S01]  /*e4a0*/  LEA R24, P2, R5, R236, 0x2 ;  /* 0x000000ec05187211 */ /* 0x004fe200078410ff */
[----:B------:R2:W-:Y:S01]  /*e4b0*/  STL.64 [R1+0x2a0], R20 ;  /* 0x0002a01401007387 */ /* 0x0005e20000100a00 */
[----:B------:R-:W-:-:S03]  /*e4c0*/  LEA.HI.X.SX32 R27, R7, R0, 0x2, P0 ;  /* 0x00000000071b7211 */ /* 0x000fc600000f16ff */
[----:B------:R-:W-:Y:S01]  /*e4d0*/  STL.64 [R1+0x2a8], R28 ;  /* 0x0002a81c01007387 */ /* 0x000fe20000100a00 */
[----:B------:R-:W-:Y:S02]  /*e4e0*/  LEA.HI.X.SX32 R25, R5, R0, 0x2, P2 ;  /* 0x0000000005197211 */ /* 0x000fe400010f16ff */
[C---:B-1----:R-:W-:Y:S01]  /*e4f0*/  LEA R22, P3, R4.reuse, R236, 0x2 ;  /* 0x000000ec04167211 */ /* 0x042fe200078610ff */
[----:B------:R1:W-:Y:S01]  /*e500*/  STL.64 [R1+0x298], R16 ;  /* 0x0002981001007387 */ /* 0x0003e20000100a00 */
[----:B------:R-:W-:Y:S02]  /*e510*/  LEA.HI.X.SX32 R13, R3, R0, 0x2, P4 ;  /* 0x00000000030d7211 */ /* 0x000fe400020f16ff */
[-C--:B--2---:R-:W-:Y:S01]  /*e520*/  LEA R20, P5, R159, R236.reuse, 0x2 ;  /* 0x000000ec9f147211 */ /* 0x084fe200078a10ff */
[----:B------:R2:W-:Y:S01]  /*e530*/  STL.64 [R1+0x288], R18 ;  /* 0x0002881201007387 */ /* 0x0005e20000100a00 */
[----:B------:R-:W-:Y:S02]  /*e540*/  LEA R14, P0, R161, R236, 0x2 ;  /* 0x000000eca10e7211 */ /* 0x000fe400078010ff */
[----:B------:R-:W-:Y:S01]  /*e550*/  LEA.HI.X.SX32 R23, R4, R0, 0x2, P3 ;  /* 0x0000000004177211 */ /* 0x000fe200018f16ff */
[----:B------:R-:W-:Y:S01]  /*e560*/  STL.64 [R1+0x290], R26 ;  /* 0x0002901a01007387 */ /* 0x000fe20000100a00 */
[----:B-1----:R-:W-:-:S03]  /*e570*/  LEA R16, P6, R160, R236, 0x2 ;  /* 0x000000eca0107211 */ /* 0x002fc600078c10ff */
[----:B------:R-:W-:Y:S01]  /*e580*/  STL.64 [R1+0x280], R24 ;  /* 0x0002801801007387 */ /* 0x000fe20000100a00 */
[----:B------:R-:W-:Y:S02]  /*e590*/  LEA R8, P2, R163, R236, 0x2 ;  /* 0x000000eca3087211 */ /* 0x000fe400078410ff */
[----:B------:R-:W-:Y:S01]  /*e5a0*/  LEA.HI.X.SX32 R17, R160, R0, 0x2, P6 ;  /* 0x00000000a0117211 */ /* 0x000fe200030f16ff */
[----:B------:R1:W-:Y:S01]  /*e5b0*/  STL.64 [R1+0x270], R12 ;  /* 0x0002700c01007387 */ /* 0x0003e20000100a00 */
[----:B--2---:R-:W-:Y:S02]  /*e5c0*/  LEA R18, P1, R162, R236, 0x2 ;  /* 0x000000eca2127211 */ /* 0x004fe400078210ff */
[----:B------:R-:W-:Y:S02]  /*e5d0*/  LEA.HI.X.SX32 R21, R159, R0, 0x2, P5 ;  /* 0x000000009f157211 */ /* 0x000fe400028f16ff */
[----:B------:R-:W-:Y:S02]  /*e5e0*/  LEA R10, P3, R164, R236, 0x2 ;  /* 0x000000eca40a7211 */ /* 0x000fe400078610ff */
[----:B------:R-:W-:Y:S01]  /*e5f0*/  LEA.HI.X.SX32 R15, R161, R0, 0x2, P0 ;  /* 0x00000000a10f7211 */ /* 0x000fe200000f16ff */
[----:B------:R-:W-:Y:S01]  /*e600*/  STL.64 [R1+0x278], R22 ;  /* 0x0002781601007387 */ /* 0x000fe20000100a00 */
[----:B------:R-:W-:-:S02]  /*e610*/  LEA R4, P5, R166, R236, 0x2 ;  /* 0x000000eca6047211 */ /* 0x000fc400078a10ff */
[----:B------:R-:W-:Y:S02]  /*e620*/  LEA.HI.X.SX32 R9, R163, R0, 0x2, P2 ;  /* 0x00000000a3097211 */ /* 0x000fe400010f16ff */
[C---:B-1----:R-:W-:Y:S01]  /*e630*/  LEA R12, P4, R165.reuse, R236, 0x2 ;  /* 0x000000eca50c7211 */ /* 0x042fe200078810ff */
[----:B------:R1:W-:Y:S01]  /*e640*/  STL.64 [R1+0x260], R16 ;  /* 0x0002601001007387 */ /* 0x0003e20000100a00 */
[-C--:B------:R-:W-:Y:S02]  /*e650*/  LEA.HI.X.SX32 R19, R162, R0.reuse, 0x2, P1 ;  /* 0x00000000a2137211 */ /* 0x080fe400008f16ff */
[-C--:B------:R-:W-:Y:S01]  /*e660*/  LEA.HI.X.SX32 R11, R164, R0.reuse, 0x2, P3 ;  /* 0x00000000a40b7211 */ /* 0x080fe200018f16ff */
[----:B------:R-:W-:Y:S01]  /*e670*/  STL.64 [R1+0x268], R20 ;  /* 0x0002681401007387 */ /* 0x000fe20000100a00 */
[-C--:B------:R-:W-:Y:S02]  /*e680*/  LEA.HI.X.SX32 R13, R165, R0.reuse, 0x2, P4 ;  /* 0x00000000a50d7211 */ /* 0x080fe400020f16ff */
[----:B------:R-:W-:Y:S01]  /*e690*/  LEA.HI.X.SX32 R5, R166, R0, 0x2, P5 ;  /* 0x00000000a6057211 */ /* 0x000fe200028f16ff */
[----:B------:R2:W-:Y:S01]  /*e6a0*/  STL.64 [R1+0x258], R14 ;  /* 0x0002580e01007387 */ /* 0x0005e20000100a00 */
[----:B------:R-:W-:-:S02]  /*e6b0*/  LEA R6, P1, R169, R236, 0x2 ;  /* 0x000000eca9067211 */ /* 0x000fc400078210ff */
[----:B-1----:R-:W-:Y:S01]  /*e6c0*/  LEA R16, P6, R167, R236, 0x2 ;  /* 0x000000eca7107211 */ /* 0x002fe200078c10ff */
[----:B------:R1:W-:Y:S01]  /*e6d0*/  STL.64 [R1+0x248], R8 ;  /* 0x0002480801007387 */ /* 0x0003e20000100a00 */
[-C--:B------:R-:W-:Y:S02]  /*e6e0*/  LEA.HI.X.SX32 R7, R169, R0.reuse, 0x2, P1 ;  /* 0x00000000a9077211 */ /* 0x080fe400008f16ff */
[----:B------:R-:W-:Y:S01]  /*e6f0*/  LEA.HI.X.SX32 R17, R167, R0, 0x2, P6 ;  /* 0x00000000a7117211 */ /* 0x000fe200030f16ff */
[----:B------:R-:W-:Y:S01]  /*e700*/  STL.64 [R1+0x250], R18 ;  /* 0x0002501201007387 */ /* 0x000fe20000100a00 */
[----:B--2---:R-:W-:-:S03]  /*e710*/  LEA R14, P0, R168, R236, 0x2 ;  /* 0x000000eca80e7211 */ /* 0x004fc600078010ff */
[----:B------:R2:W-:Y:S01]  /*e720*/  STL.64 [R1+0x240], R10 ;  /* 0x0002400a01007387 */ /* 0x0005e20000100a00 */
[----:B------:R-:W-:-:S03]  /*e730*/  LEA.HI.X.SX32 R15, R168, R0, 0x2, P0 ;  /* 0x00000000a80f7211 */ /* 0x000fc600000f16ff */
[----:B------:R3:W-:Y:S01]  /*e740*/  STL.64 [R1+0x238], R12 ;  /* 0x0002380c01007387 */ /* 0x0007e20000100a00 */
[----:B-1----:R-:W-:-:S03]  /*e750*/  LEA R8, P2, R170, R236, 0x2 ;  /* 0x000000ecaa087211 */ /* 0x002fc600078410ff */
[----:B------:R1:W-:Y:S01]  /*e760*/  STL.64 [R1+0x230], R4 ;  /* 0x0002300401007387 */ /* 0x0003e20000100a00 */
[----:B------:R-:W-:Y:S02]  /*e770*/  LEA.HI.X.SX32 R9, R170, R0, 0x2, P2 ;  /* 0x00000000aa097211 */ /* 0x000fe400010f16ff */
[-C--:B--2---:R-:W-:Y:S01]  /*e780*/  LEA R10, P3, R171, R236.reuse, 0x2 ;  /* 0x000000ecab0a7211 */ /* 0x084fe200078610ff */
[----:B------:R2:W-:Y:S01]  /*e790*/  STL.64 [R1+0x228], R16 ;  /* 0x0002281001007387 */ /* 0x0005e20000100a00 */
[----:B---3--:R-:W-:-:S03]  /*e7a0*/  LEA R12, P4, R172, R236, 0x2 ;  /* 0x000000ecac0c7211 */ /* 0x008fc600078810ff */
[----:B------:R3:W-:Y:S01]  /*e7b0*/  STL.64 [R1+0x220], R14 ;  /* 0x0002200e01007387 */ /* 0x0007e20000100a00 */
[----:B------:R-:W-:Y:S02]  /*e7c0*/  LEA.HI.X.SX32 R11, R171, R0, 0x2, P3 ;  /* 0x00000000ab0b7211 */ /* 0x000fe400018f16ff */
[C---:B-1----:R-:W-:Y:S01]  /*e7d0*/  LEA R4, P5, R173.reuse, R236, 0x2 ;  /* 0x000000ecad047211 */ /* 0x042fe200078a10ff */
[----:B------:R1:W-:Y:S01]  /*e7e0*/  STL.64 [R1+0x218], R6 ;  /* 0x0002180601007387 */ /* 0x0003e20000100a00 */
[-C--:B------:R-:W-:Y:S02]  /*e7f0*/  LEA.HI.X.SX32 R13, R172, R0.reuse, 0x2, P4 ;  /* 0x00000000ac0d7211 */ /* 0x080fe400020f16ff */
[----:B------:R-:W-:Y:S02]  /*e800*/  LEA.HI.X.SX32 R5, R173, R0, 0x2, P5 ;  /* 0x00000000ad057211 */ /* 0x000fe400028f16ff */
[-C--:B--2---:R-:W-:Y:S01]  /*e810*/  LEA R16, P6, R174, R236.reuse, 0x2 ;  /* 0x000000ecae107211 */ /* 0x084fe200078c10ff */
[----:B------:R2:W-:Y:S01]  /*e820*/  STL.64 [R1+0x210], R8 ;  /* 0x0002100801007387 */ /* 0x0005e20000100a00 */
[----:B---3--:R-:W-:-:S03]  /*e830*/  LEA R14, P0, R175, R236, 0x2 ;  /* 0x000000ecaf0e7211 */ /* 0x008fc600078010ff */
[----:B------:R3:W-:Y:S01]  /*e840*/  STL.64 [R1+0x208], R10 ;  /* 0x0002080a01007387 */ /* 0x0007e20000100a00 */
[----:B-1----:R-:W-:Y:S02]  /*e850*/  LEA R6, P1, R176, R236, 0x2 ;  /* 0x000000ecb0067211 */ /* 0x002fe400078210ff */
[-C--:B------:R-:W-:Y:S01]  /*e860*/  LEA.HI.X.SX32 R17, R174, R0.reuse, 0x2, P6 ;  /* 0x00000000ae117211 */ /* 0x080fe200030f16ff */
[----:B------:R1:W-:Y:S01]  /*e870*/  STL.64 [R1+0x200], R12 ;  /* 0x0002000c01007387 */ /* 0x0003e20000100a00 */
[----:B------:R-:W-:Y:S02]  /*e880*/  LEA.HI.X.SX32 R15, R175, R0, 0x2, P0 ;  /* 0x00000000af0f7211 */ /* 0x000fe400000f16ff */
[C---:B--2---:R-:W-:Y:S01]  /*e890*/  LEA R8, P2, R177.reuse, R236, 0x2 ;  /* 0x000000ecb1087211 */ /* 0x044fe200078410ff */
[----:B------:R2:W-:Y:S01]  /*e8a0*/  STL.64 [R1+0x1f8], R4 ;  /* 0x0001f80401007387 */ /* 0x0005e20000100a00 */
[----:B------:R-:W-:Y:S02]  /*e8b0*/  LEA.HI.X.SX32 R7, R176, R0, 0x2, P1 ;  /* 0x00000000b0077211 */ /* 0x000fe400008f16ff */
[----:B---3--:R-:W-:Y:S01]  /*e8c0*/  LEA R10, P3, R178, R236, 0x2 ;  /* 0x000000ecb20a7211 */ /* 0x008fe200078610ff */
[----:B------:R3:W-:Y:S01]  /*e8d0*/  STL.64 [R1+0x1f0], R16 ;  /* 0x0001f01001007387 */ /* 0x0007e20000100a00 */
[----:B------:R-:W-:-:S02]  /*e8e0*/  LEA.HI.X.SX32 R9, R177, R0, 0x2, P2 ;  /* 0x00000000b1097211 */ /* 0x000fc400010f16ff */
[C---:B-1----:R-:W-:Y:S01]  /*e8f0*/  LEA R12, P4, R179.reuse, R236, 0x2 ;  /* 0x000000ecb30c7211 */ /* 0x042fe200078810ff */
[----:B------:R1:W-:Y:S01]  /*e900*/  STL.64 [R1+0x1e8], R14 ;  /* 0x0001e80e01007387 */ /* 0x0003e20000100a00 */
[----:B------:R-:W-:Y:S02]  /*e910*/  LEA.HI.X.SX32 R11, R178, R0, 0x2, P3 ;  /* 0x00000000b20b7211 */ /* 0x000fe400018f16ff */
[C---:B--2---:R-:W-:Y:S01]  /*e920*/  LEA R4, P5, R180.reuse, R236, 0x2 ;  /* 0x000000ecb4047211 */ /* 0x044fe200078a10ff */
[----:B------:R2:W-:Y:S01]  /*e930*/  STL.64 [R1+0x1e0], R6 ;  /* 0x0001e00601007387 */ /* 0x0005e20000100a00 */
[----:B------:R-:W-:Y:S02]  /*e940*/  LEA.HI.X.SX32 R13, R179, R0, 0x2, P4 ;  /* 0x00000000b30d7211 */ /* 0x000fe400020f16ff */
[----:B---3--:R-:W-:Y:S02]  /*e950*/  LEA R16, P6, R181, R236, 0x2 ;  /* 0x000000ecb5107211 */ /* 0x008fe400078c10ff */
[----:B------:R-:W-:Y:S01]  /*e960*/  LEA.HI.X.SX32 R5, R180, R0, 0x2, P5 ;  /* 0x00000000b4057211 */ /* 0x000fe200028f16ff */
[----:B------:R3:W-:Y:S01]  /*e970*/  STL.64 [R1+0x1d8], R8 ;  /* 0x0001d80801007387 */ /* 0x0007e20000100a00 */
[----:B-1----:R-:W-:-:S03]  /*e980*/  LEA R14, P0, R182, R236, 0x2 ;  /* 0x000000ecb60e7211 */ /* 0x002fc600078010ff */
[----:B------:R1:W-:Y:S01]  /*e990*/  STL.64 [R1+0x1d0], R10 ;  /* 0x0001d00a01007387 */ /* 0x0003e20000100a00 */
[----:B--2---:R-:W-:Y:S02]  /*e9a0*/  LEA R6, P1, R183, R236, 0x2 ;  /* 0x000000ecb7067211 */ /* 0x004fe400078210ff */
[-C--:B------:R-:W-:Y:S01]  /*e9b0*/  LEA.HI.X.SX32 R17, R181, R0.reuse, 0x2, P6 ;  /* 0x00000000b5117211 */ /* 0x080fe200030f16ff */
[----:B------:R2:W-:Y:S01]  /*e9c0*/  STL.64 [R1+0x1c8], R12 ;  /* 0x0001c80c01007387 */ /* 0x0005e20000100a00 */
[----:B------:R-:W-:Y:S02]  /*e9d0*/  LEA.HI.X.SX32 R15, R182, R0, 0x2, P0 ;  /* 0x00000000b60f7211 */ /* 0x000fe400000f16ff */
[C---:B---3--:R-:W-:Y:S01]  /*e9e0*/  LEA R8, P2, R184.reuse, R236, 0x2 ;  /* 0x000000ecb8087211 */ /* 0x048fe200078410ff */
[----:B------:R3:W-:Y:S01]  /*e9f0*/  STL.64 [R1+0x1c0], R4 ;  /* 0x0001c00401007387 */ /* 0x0007e20000100a00 */
[----:B------:R-:W-:Y:S02]  /*ea00*/  LEA.HI.X.SX32 R7, R183, R0, 0x2, P1 ;  /* 0x00000000b7077211 */ /* 0x000fe400008f16ff */
[----:B-1----:R-:W-:Y:S01]  /*ea10*/  LEA R10, P3, R185, R236, 0x2 ;  /* 0x000000ecb90a7211 */ /* 0x002fe200078610ff */
[----:B------:R1:W-:Y:S01]  /*ea20*/  STL.64 [R1+0x1b8], R16 ;  /* 0x0001b81001007387 */ /* 0x0003e20000100a00 */
[----:B------:R-:W-:-:S02]  /*ea30*/  LEA.HI.X.SX32 R9, R184, R0, 0x2, P2 ;  /* 0x00000000b8097211 */ /* 0x000fc400010f16ff */
[C---:B--2---:R-:W-:Y:S01]  /*ea40*/  LEA R12, P4, R186.reuse, R236, 0x2 ;  /* 0x000000ecba0c7211 */ /* 0x044fe200078810ff */
[----:B------:R2:W-:Y:S01]  /*ea50*/  STL.64 [R1+0x1b0], R14 ;  /* 0x0001b00e01007387 */ /* 0x0005e20000100a00 */
[----:B------:R-:W-:Y:S02]  /*ea60*/  LEA.HI.X.SX32 R11, R185, R0, 0x2, P3 ;  /* 0x00000000b90b7211 */ /* 0x000fe400018f16ff */
[C---:B---3--:R-:W-:Y:S01]  /*ea70*/  LEA R4, P5, R187.reuse, R236, 0x2 ;  /* 0x000000ecbb047211 */ /* 0x048fe200078a10ff */
[----:B------:R3:W-:Y:S01]  /*ea80*/  STL.64 [R1+0x1a8], R6 ;  /* 0x0001a80601007387 */ /* 0x0007e20000100a00 */
[----:B------:R-:W-:Y:S02]  /*ea90*/  LEA.HI.X.SX32 R13, R186, R0, 0x2, P4 ;  /* 0x00000000ba0d7211 */ /* 0x000fe400020f16ff */
[----:B-1----:R-:W-:Y:S02]  /*eaa0*/  LEA R16, P6, R188, R236, 0x2 ;  /* 0x000000ecbc107211 */ /* 0x002fe400078c10ff */
[----:B------:R-:W-:Y:S01]  /*eab0*/  LEA.HI.X.SX32 R5, R187, R0, 0x2, P5 ;  /* 0x00000000bb057211 */ /* 0x000fe200028f16ff */
[----:B------:R1:W-:Y:S01]  /*eac0*/  STL.64 [R1+0x1a0], R8 ;  /* 0x0001a00801007387 */ /* 0x0003e20000100a00 */
[----:B--2---:R-:W-:Y:S01]  /*ead0*/  LEA R14, P0, R189, R236, 0x2 ;  /* 0x000000ecbd0e7211 */ /* 0x004fe200078010ff */
[----:B------:R-:W-:-:S02]  /*eae0*/  IMAD R195, R195, UR4, RZ ;  /* 0x00000004c3c37c24 */ /* 0x000fc4000f8e02ff */
[----:B------:R2:W-:Y:S01]  /*eaf0*/  STL.64 [R1+0x198], R10 ;  /* 0x0001980a01007387 */ /* 0x0005e20000100a00 */
[----:B---3--:R-:W-:Y:S02]  /*eb00*/  LEA R6, P1, R190, R236, 0x2 ;  /* 0x000000ecbe067211 */ /* 0x008fe400078210ff */
[-C--:B------:R-:W-:Y:S01]  /*eb10*/  LEA.HI.X.SX32 R17, R188, R0.reuse, 0x2, P6 ;  /* 0x00000000bc117211 */ /* 0x080fe200030f16ff */
[----:B------:R3:W-:Y:S01]  /*eb20*/  STL.64 [R1+0x190], R12 ;  /* 0x0001900c01007387 */ /* 0x0007e20000100a00 */
[----:B------:R-:W-:Y:S02]  /*eb30*/  LEA.HI.X.SX32 R15, R189, R0, 0x2, P0 ;  /* 0x00000000bd0f7211 */ /* 0x000fe400000f16ff */
[----:B-1----:R-:W-:Y:S01]  /*eb40*/  LEA R8, P2, R191, R236, 0x2 ;  /* 0x000000ecbf087211 */ /* 0x002fe200078410ff */
[----:B------:R-:W-:Y:S01]  /*eb50*/  IMAD R196, R196, UR4, RZ ;  /* 0x00000004c4c47c24 */ /* 0x000fe2000f8e02ff */
[----:B------:R1:W-:Y:S01]  /*eb60*/  STL.64 [R1+0x188], R4 ;  /* 0x0001880401007387 */ /* 0x0003e20000100a00 */
[----:B------:R-:W-:-:S02]  /*eb70*/  LEA.HI.X.SX32 R7, R190, R0, 0x2, P1 ;  /* 0x00000000be077211 */ /* 0x000fc400008f16ff */
[----:B--2---:R-:W-:Y:S01]  /*eb80*/  LEA R10, P3, R192, R236, 0x2 ;  /* 0x000000ecc00a7211 */ /* 0x004fe200078610ff */
[----:B------:R-:W-:Y:S01]  /*eb90*/  IMAD R197, R197, UR4, RZ ;  /* 0x00000004c5c57c24 */ /* 0x000fe2000f8e02ff */
[----:B------:R-:W-:Y:S02]  /*eba0*/  LEA.HI.X.SX32 R9, R191, R0, 0x2, P2 ;  /* 0x00000000bf097211 */ /* 0x000fe400010f16ff */
[----:B---3--:R-:W-:Y:S01]  /*ebb0*/  LEA R12, P4, R193, R236, 0x2 ;  /* 0x000000ecc10c7211 */ /* 0x008fe200078810ff */
[----:B------:R-:W-:Y:S01]  /*ebc0*/  IMAD R198, R198, UR4, RZ ;  /* 0x00000004c6c67c24 */ /* 0x000fe2000f8e02ff */
[----:B------:R2:W-:Y:S01]  /*ebd0*/  STL.64 [R1+0x180], R16 ;  /* 0x0001801001007387 */ /* 0x0005e20000100a00 */
[----:B------:R-:W-:Y:S02]  /*ebe0*/  LEA.HI.X.SX32 R11, R192, R0, 0x2, P3 ;  /* 0x00000000c00b7211 */ /* 0x000fe400018f16ff */
[----:B-1----:R-:W-:Y:S01]  /*ebf0*/  LEA R4, P5, R194, R236, 0x2 ;  /* 0x000000ecc2047211 */ /* 0x002fe200078a10ff */
[----:B------:R-:W-:Y:S01]  /*ec00*/  IMAD R199, R199, UR4, RZ ;  /* 0x00000004c7c77c24 */ /* 0x000fe2000f8e02ff */
[----:B------:R1:W-:Y:S01]  /*ec10*/  STL.64 [R1+0x178], R14 ;  /* 0x0001780e01007387 */ /* 0x0003e20000100a00 */
[-C--:B------:R-:W-:Y:S01]  /*ec20*/  LEA.HI.X.SX32 R13, R193, R0.reuse, 0x2, P4 ;  /* 0x00000000c10d7211 */ /* 0x080fe200020f16ff */
[----:B------:R-:W-:Y:S01]  /*ec30*/  IMAD R200, R200, UR4, RZ ;  /* 0x00000004c8c87c24 */ /* 0x000fe2000f8e02ff */
[----:B------:R-:W-:Y:S01]  /*ec40*/  LEA.HI.X.SX32 R5, R194, R0, 0x2, P5 ;  /* 0x00000000c2057211 */ /* 0x000fe200028f16ff */
[----:B------:R3:W-:Y:S01]  /*ec50*/  STL.64 [R1+0x170], R6 ;  /* 0x0001700601007387 */ /* 0x0007e20000100a00 */
[----:B------:R-:W-:Y:S01]  /*ec60*/  IMAD R201, R201, UR4, RZ ;  /* 0x00000004c9c97c24 */ /* 0x000fe2000f8e02ff */
[----:B--2---:R-:W-:-:S02]  /*ec70*/  LEA R16, P6, R195, R236, 0x2 ;  /* 0x000000ecc3107211 */ /* 0x004fc400078c10ff */
[----:B------:R2:W-:Y:S01]  /*ec80*/  STL.64 [R1+0x168], R8 ;  /* 0x0001680801007387 */ /* 0x0005e20000100a00 */
[----:B-1----:R-:W-:-:S03]  /*ec90*/  LEA R14, P0, R196, R236, 0x2 ;  /* 0x000000ecc40e7211 */ /* 0x002fc600078010ff */
[----:B------:R1:W-:Y:S01]  /*eca0*/  STL.64 [R1+0x160], R10 ;  /* 0x0001600a01007387 */ /* 0x0003e20000100a00 */
[----:B------:R-:W-:Y:S02]  /*ecb0*/  LEA.HI.X.SX32 R17, R195, R0, 0x2, P6 ;  /* 0x00000000c3117211 */ /* 0x000fe400030f16ff */
[----:B---3--:R-:W-:Y:S01]  /*ecc0*/  LEA R6, P1, R197, R236, 0x2 ;  /* 0x000000ecc5067211 */ /* 0x008fe200078210ff */
[----:B------:R-:W-:Y:S01]  /*ecd0*/  IMAD R202, R202, UR4, RZ ;  /* 0x00000004caca7c24 */ /* 0x000fe2000f8e02ff */
[----:B------:R3:W-:Y:S01]  /*ece0*/  STL.64 [R1+0x158], R12 ;  /* 0x0001580c01007387 */ /* 0x0007e20000100a00 */
[----:B------:R-:W-:Y:S02]  /*ecf0*/  LEA.HI.X.SX32 R15, R196, R0, 0x2, P0 ;  /* 0x00000000c40f7211 */ /* 0x000fe400000f16ff */
[----:B--2---:R-:W-:Y:S01]  /*ed00*/  LEA R8, P2, R198, R236, 0x2 ;  /* 0x000000ecc6087211 */ /* 0x004fe200078410ff */
[----:B------:R-:W-:Y:S01]  /*ed10*/  IMAD R203, R203, UR4, RZ ;  /* 0x00000004cbcb7c24 */ /* 0x000fe2000f8e02ff */
[----:B------:R2:W-:Y:S01]  /*ed20*/  STL.64 [R1+0x150], R4 ;  /* 0x0001500401007387 */ /* 0x0005e20000100a00 */
[----:B------:R-:W-:-:S02]  /*ed30*/  LEA.HI.X.SX32 R7, R197, R0, 0x2, P1 ;  /* 0x00000000c5077211 */ /* 0x000fc400008f16ff */
[----:B-1----:R-:W-:Y:S01]  /*ed40*/  LEA R10, P3, R199, R236, 0x2 ;  /* 0x000000ecc70a7211 */ /* 0x002fe200078610ff */
[----:B------:R-:W-:Y:S01]  /*ed50*/  IMAD R204, R204, UR4, RZ ;  /* 0x00000004cccc7c24 */ /* 0x000fe2000f8e02ff */
        /* <DEDUP_REMOVED lines=8> */
[-C--:B------:R-:W-:Y:S01]  /*ede0*/  LEA.HI.X.SX32 R13, R200, R0.reuse, 0x2, P4 ;  /* 0x00000000c80d7211 */ /* 0x080fe200020f16ff */
[----:B------:R-:W-:Y:S01]  /*edf0*/  IMAD R207, R207, UR4, RZ ;  /* 0x00000004cfcf7c24 */ /* 0x000fe2000f8e02ff */
[----:B------:R-:W-:Y:S01]  /*ee00*/  LEA.HI.X.SX32 R5, R201, R0, 0x2, P5 ;  /* 0x00000000c9057211 */ /* 0x000fe200028f16ff */
[----:B------:R3:W-:Y:S01]  /*ee10*/  STL.64 [R1+0x138], R6 ;  /* 0x0001380601007387 */ /* 0x0007e20000100a00 */
[----:B------:R-:W-:Y:S01]  /*ee20*/  IMAD R208, R208, UR4, RZ ;  /* 0x00000004d0d07c24 */ /* 0x000fe2000f8e02ff */
[----:B-1----:R-:W-:-:S02]  /*ee30*/  LEA R16, P6, R202, R236, 0x2 ;  /* 0x000000ecca107211 */ /* 0x002fc400078c10ff */
[----:B------:R1:W-:Y:S01]  /*ee40*/  STL.64 [R1+0x130], R8 ;  /* 0x0001300801007387 */ /* 0x0003e20000100a00 */
[----:B--2---:R-:W-:-:S03]  /*ee50*/  LEA R14, P0, R203, R236, 0x2 ;  /* 0x000000eccb0e7211 */ /* 0x004fc600078010ff */
[----:B------:R2:W-:Y:S01]  /*ee60*/  STL.64 [R1+0x128], R10 ;  /* 0x0001280a01007387 */ /* 0x0005e20000100a00 */
        /* <DEDUP_REMOVED lines=85> */
[C---:B---3--:R-:W-:Y:S01]  /*f3c0*/  LEA R6, P1, R225.reuse, R236, 0x2 ;  /* 0x000000ece1067211 */ /* 0x048fe200078210ff */
        /* <DEDUP_REMOVED lines=9> */
[-C--:B---3--:R-:W-:Y:S01]  /*f460*/  LEA R12, P4, R228, R236.reuse, 0x2 ;  /* 0x000000ece40c7211 */ /* 0x088fe200078810ff */
[----:B------:R-:W-:Y:S01]  /*f470*/  IMAD R231, R231, UR4, RZ ;  /* 0x00000004e7e77c24 */ /* 0x000fe2000f8e02ff */
[----:B------:R1:W-:Y:S01]  /*f480*/  STL.64 [R1+0x68], R16 ;  /* 0x0000681001007387 */ /* 0x0003e20000100a00 */
[----:B------:R-:W-:Y:S01]  /*f490*/  IMAD R233, R233, UR4, RZ ;  /* 0x00000004e9e97c24 */ /* 0x000fe2000f8e02ff */
[----:B--2---:R-:W-:Y:S01]  /*f4a0*/  LEA R4, P5, R229, R236, 0x2 ;  /* 0x000000ece5047211 */ /* 0x004fe200078a10ff */
[----:B------:R-:W-:Y:S01]  /*f4b0*/  IMAD R234, R234, UR4, RZ ;  /* 0x00000004eaea7c24 */ /* 0x000fe2000f8e02ff */
[-C--:B------:R-:W-:Y:S01]  /*f4c0*/  LEA.HI.X.SX32 R11, R227, R0.reuse, 0x2, P3 ;  /* 0x00000000e30b7211 */ /* 0x080fe200018f16ff */
[----:B------:R2:W-:Y:S01]  /*f4d0*/  STL.64 [R1+0x60], R14 ;  /* 0x0000600e01007387 */ /* 0x0005e20000100a00 */
[-C--:B------:R-:W-:Y:S01]  /*f4e0*/  LEA.HI.X.SX32 R13, R228, R0.reuse, 0x2, P4 ;  /* 0x00000000e40d7211 */ /* 0x080fe200020f16ff */
[----:B------:R-:W-:Y:S01]  /*f4f0*/  IMAD R235, R235, UR4, RZ ;  /* 0x00000004ebeb7c24 */ /* 0x000fe2000f8e02ff */
[----:B------:R-:W-:Y:S01]  /*f500*/  LEA.HI.X.SX32 R5, R229, R0, 0x2, P5 ;  /* 0x00000000e5057211 */ /* 0x000fe200028f16ff */
[----:B------:R3:W-:Y:S01]  /*f510*/  STL.64 [R1+0x58], R6 ;  /* 0x0000580601007387 */ /* 0x0007e20000100a00 */
[----:B------:R-:W-:Y:S01]  /*f520*/  IMAD R237, R237, UR4, RZ ;  /* 0x00000004eded7c24 */ /* 0x000fe2000f8e02ff */
[----:B-1----:R-:W-:-:S02]  /*f530*/  LEA R16, P6, R230, R236, 0x2 ;  /* 0x000000ece6107211 */ /* 0x002fc400078c10ff */
[----:B------:R1:W-:Y:S02]  /*f540*/  STL.64 [R1+0x50], R8 ;  /* 0x0000500801007387 */ /* 0x0003e40000100a00 */
[----:B------:R-:W-:Y:S02]  /*f550*/  LEA.HI.X.SX32 R17, R230, R0, 0x2, P6 ;  /* 0x00000000e6117211 */ /* 0x000fe400030f16ff */
[-C--:B--2---:R-:W-:Y:S01]  /*f560*/  LEA R14, P0, R231, R236.reuse, 0x2 ;  /* 0x000000ece70e7211 */ /* 0x084fe200078010ff */
[----:B------:R2:W-:Y:S01]  /*f570*/  STL.64 [R1+0x48], R10 ;  /* 0x0000480a01007387 */ /* 0x0005e20000100a00 */
[----:B---3--:R-:W-:-:S03]  /*f580*/  LEA R6, P1, R232, R236, 0x2 ;  /* 0x000000ece8067211 */ /* 0x008fc600078210ff */
[----:B------:R3:W-:Y:S01]  /*f590*/  STL.64 [R1+0x40], R12 ;  /* 0x0000400c01007387 */ /* 0x0007e20000100a00 */
[----:B-1----:R-:W-:-:S03]  /*f5a0*/  LEA R8, P2, R233, R236, 0x2 ;  /* 0x000000ece9087211 */ /* 0x002fc600078410ff */
[----:B------:R1:W-:Y:S01]  /*f5b0*/  STL.64 [R1+0x38], R4 ;  /* 0x0000380401007387 */ /* 0x0003e20000100a00 */
[----:B------:R-:W-:Y:S02]  /*f5c0*/  LEA.HI.X.SX32 R7, R232, R0, 0x2, P1 ;  /* 0x00000000e8077211 */ /* 0x000fe400008f16ff */
[C---:B--2---:R-:W-:Y:S02]  /*f5d0*/  LEA R10, P3, R234.reuse, R236, 0x2 ;  /* 0x000000ecea0a7211 */ /* 0x044fe400078610ff */
[----:B------:R-:W-:Y:S02]  /*f5e0*/  LEA.HI.X.SX32 R15, R231, R0, 0x2, P0 ;  /* 0x00000000e70f7211 */ /* 0x000fe400000f16ff */
[----:B---3--:R-:W-:Y:S02]  /*f5f0*/  LEA R12, P4, R235, R236, 0x2 ;  /* 0x000000eceb0c7211 */ /* 0x008fe400078810ff */
[----:B------:R-:W-:Y:S02]  /*f600*/  LEA.HI.X.SX32 R9, R233, R0, 0x2, P2 ;  /* 0x00000000e9097211 */ /* 0x000fe400010f16ff */
[----:B-1----:R-:W-:Y:S01]  /*f610*/  LEA R4, P5, R237, R236, 0x2 ;  /* 0x000000eced047211 */ /* 0x002fe200078a10ff */
[----:B------:R-:W-:Y:S01]  /*f620*/  STL.64 [R1+0x30], R16 ;  /* 0x0000301001007387 */ /* 0x000fe20000100a00 */
[----:B------:R-:W-:-:S02]  /*f630*/  LEA.HI.X.SX32 R11, R234, R0, 0x2, P3 ;  /* 0x00000000ea0b7211 */ /* 0x000fc400018f16ff */
[-C--:B------:R-:W-:Y:S01]  /*f640*/  LEA.HI.X.SX32 R13, R235, R0.reuse, 0x2, P4 ;  /* 0x00000000eb0d7211 */ /* 0x080fe200020f16ff */
[----:B------:R1:W-:Y:S01]  /*f650*/  STL.64 [R1+0x20], R6 ;  /* 0x0000200601007387 */ /* 0x0003e20000100a00 */
[----:B------:R-:W-:-:S03]  /*f660*/  LEA.HI.X.SX32 R5, R237, R0, 0x2, P5 ;  /* 0x00000000ed057211 */ /* 0x000fc600028f16ff */
[----:B------:R-:W-:Y:S04]  /*f670*/  STL.64 [R1+0x28], R14 ;  /* 0x0000280e01007387 */ /* 0x000fe80000100a00 */
[----:B------:R2:W-:Y:S01]  /*f680*/  STL.64 [R1+0x18], R8 ;  /* 0x0000180801007387 */ /* 0x0005e20000100a00 */
[----:B------:R-:W-:-:S03]  /*f690*/  IMAD R104, R104, UR4, RZ ;  /* 0x0000000468687c24 */ /* 0x000fc6000f8e02ff */
[----:B------:R3:W-:Y:S01]  /*f6a0*/  STL.64 [R1+0x10], R10 ;  /* 0x0000100a01007387 */ /* 0x0007e20000100a00 */
[----:B------:R-:W-:-:S03]  /*f6b0*/  IMAD R111, R111, UR4, RZ ;  /* 0x000000046f6f7c24 */ /* 0x000fc6000f8e02ff */
[----:B------:R4:W-:Y:S01]  /*f6c0*/  STL.64 [R1+0x8], R12 ;  /* 0x0000080c01007387 */ /* 0x0009e20000100a00 */
[----:B------:R-:W-:Y:S02]  /*f6d0*/  IMAD R112, R112, UR4, RZ ;  /* 0x0000000470707c24 */ /* 0x000fe4000f8e02ff */
[----:B------:R-:W-:Y:S01]  /*f6e0*/  IMAD R113, R113, UR4, RZ ;  /* 0x0000000471717c24 */ /* 0x000fe2000f8e02ff */
[----:B------:R-:W-:Y:S01]  /*f6f0*/  STL.64 [R1], R4 ;  /* 0x0000000401007387 */ /* 0x000fe20000100a00 */
[----:B------:R-:W-:Y:S02]  /*f700*/  IMAD R242, R242, UR5, RZ ;  /* 0x00000005f2f27c24 */ /* 0x000fe4000f8e02ff */
[----:B------:R-:W-:Y:S01]  /*f710*/  IMAD R243, R243, UR6, RZ ;  /* 0x00000006f3f37c24 */ /* 0x000fe2000f8e02ff */
[-C--:B------:R-:W-:Y:S01]  /*f720*/  LEA R250, P6, R104, R236.reuse, 0x2 ;  /* 0x000000ec68fa7211 */ /* 0x080fe200078c10ff */
[----:B------:R-:W-:Y:S01]  /*f730*/  IMAD R244, R244, UR7, RZ ;  /* 0x00000007f4f47c24 */ /* 0x000fe2000f8e02ff */
[-C--:B------:R-:W-:Y:S01]  /*f740*/  LEA R248, P0, R111, R236.reuse, 0x2 ;  /* 0x000000ec6ff87211 */ /* 0x080fe200078010ff */
[----:B------:R-:W-:Y:S01]  /*f750*/  IMAD R96, R96, UR8, RZ ;  /* 0x0000000860607c24 */ /* 0x000fe2000f8e02ff */
[-C--:B-1----:R-:W-:Y:S01]  /*f760*/  LEA R6, P1, R112, R236.reuse, 0x2 ;  /* 0x000000ec70067211 */ /* 0x082fe200078210ff */
[----:B------:R-:W-:Y:S01]  /*f770*/  IMAD R102, R102, UR9, RZ ;  /* 0x0000000966667c24 */ /* 0x000fe2000f8e02ff */
[-C--:B--2---:R-:W-:Y:S01]  /*f780*/  LEA R8, P2, R113, R236.reuse, 0x2 ;  /* 0x000000ec71087211 */ /* 0x084fe200078410ff */
[----:B------:R-:W-:Y:S01]  /*f790*/  IMAD R103, R103, UR10, RZ ;  /* 0x0000000a67677c24 */ /* 0x000fe2000f8e02ff */
[-C--:B---3--:R-:W-:Y:S01]  /*f7a0*/  LEA R10, P3, R242, R236.reuse, 0x2 ;  /* 0x000000ecf20a7211 */ /* 0x088fe200078610ff */
[----:B------:R-:W-:Y:S01]  /*f7b0*/  IMAD R97, R97, UR11, RZ ;  /* 0x0000000b61617c24 */ /* 0x000fe2000f8e02ff */
[----:B----4-:R-:W-:Y:S01]  /*f7c0*/  LEA R12, P4, R243, R236, 0x2 ;  /* 0x000000ecf30c7211 */ /* 0x010fe200078810ff */
[----:B------:R-:W-:-:S02]  /*f7d0*/  IMAD R98, R98, UR12, RZ ;  /* 0x0000000c62627c24 */ /* 0x000fc4000f8e02ff */
[----:B------:R-:W-:Y:S01]  /*f7e0*/  IMAD R99, R99, UR13, RZ ;  /* 0x0000000d63637c24 */ /* 0x000fe2000f8e02ff */
[-C--:B------:R-:W-:Y:S01]  /*f7f0*/  LEA.HI.X.SX32 R251, R104, R0.reuse, 0x2, P6 ;  /* 0x0000000068fb7211 */ /* 0x080fe200030f16ff */
        /* <DEDUP_REMOVED lines=9> */
[----:B------:R-:W-:Y:S01]  /*f890*/  LEA.HI.X.SX32 R13, R243, R0, 0x2, P4 ;  /* 0x00000000f30d7211 */ /* 0x000fe200020f16ff */
[----:B------:R-:W-:Y:S01]  /*f8a0*/  IMAD R105, R105, UR19, RZ ;  /* 0x0000001369697c24 */ /* 0x000fe2000f8e02ff */
[-C--:B------:R-:W-:Y:S01]  /*f8b0*/  LEA R14, P5, R244, R236.reuse, 0x2 ;  /* 0x000000ecf40e7211 */ /* 0x080fe200078a10ff */
[----:B------:R-:W-:Y:S01]  /*f8c0*/  IMAD R107, R107, UR20, RZ ;  /* 0x000000146b6b7c24 */ /* 0x000fe2000f8e02ff */
[----:B------:R-:W-:-:S02]  /*f8d0*/  LEA R16, P6, R96, R236, 0x2 ;  /* 0x000000ec60107211 */ /* 0x000fc400078c10ff */
[-C--:B------:R-:W-:Y:S02]  /*f8e0*/  LEA R18, P0, R102, R236.reuse, 0x2 ;  /* 0x000000ec66127211 */ /* 0x080fe400078010ff */
[-C--:B------:R-:W-:Y:S02]  /*f8f0*/  LEA R20, P1, R103, R236.reuse, 0x2 ;  /* 0x000000ec67147211 */ /* 0x080fe400078210ff */
[-C--:B------:R-:W-:Y:S02]  /*f900*/  LEA R22, P2, R97, R236.reuse, 0x2 ;  /* 0x000000ec61167211 */ /* 0x080fe400078410ff */
[-C--:B------:R-:W-:Y:S02]  /*f910*/  LEA R24, P3, R98, R236.reuse, 0x2 ;  /* 0x000000ec62187211 */ /* 0x080fe400078610ff */
[----:B------:R-:W-:Y:S02]  /*f920*/  LEA R26, P4, R99, R236, 0x2 ;  /* 0x000000ec631a7211 */ /* 0x000fe400078810ff */
[----:B------:R-:W-:-:S02]  /*f930*/  LEA.HI.X.SX32 R15, R244, R0, 0x2, P5 ;  /* 0x00000000f40f7211 */ /* 0x000fc400028f16ff */
[-C--:B------:R-:W-:Y:S02]  /*f940*/  LEA.HI.X.SX32 R17, R96, R0.reuse, 0x2, P6 ;  /* 0x0000000060117211 */ /* 0x080fe400030f16ff */
[-C--:B------:R-:W-:Y:S02]  /*f950*/  LEA.HI.X.SX32 R19, R102, R0.reuse, 0x2, P0 ;  /* 0x0000000066137211 */ /* 0x080fe400000f16ff */
[-C--:B------:R-:W-:Y:S02]  /*f960*/  LEA.HI.X.SX32 R21, R103, R0.reuse, 0x2, P1 ;  /* 0x0000000067157211 */ /* 0x080fe400008f16ff */
[-C--:B------:R-:W-:Y:S02]  /*f970*/  LEA.HI.X.SX32 R23, R97, R0.reuse, 0x2, P2 ;  /* 0x0000000061177211 */ /* 0x080fe400010f16ff */
[-C--:B------:R-:W-:Y:S02]  /*f980*/  LEA.HI.X.SX32 R25, R98, R0.reuse, 0x2, P3 ;  /* 0x0000000062197211 */ /* 0x080fe400018f16ff */
[----:B------:R-:W-:-:S02]  /*f990*/  LEA.HI.X.SX32 R27, R99, R0, 0x2, P4 ;  /* 0x00000000631b7211 */ /* 0x000fc400020f16ff */
[-C--:B------:R-:W-:Y:S02]  /*f9a0*/  LEA R28, P5, R100, R236.reuse, 0x2 ;  /* 0x000000ec641c7211 */ /* 0x080fe400078a10ff */
[-C--:B------:R-:W-:Y:S02]  /*f9b0*/  LEA R30, P6, R101, R236.reuse, 0x2 ;  /* 0x000000ec651e7211 */ /* 0x080fe400078c10ff */
[-C--:B------:R-:W-:Y:S02]  /*f9c0*/  LEA R32, P0, R108, R236.reuse, 0x2 ;  /* 0x000000ec6c207211 */ /* 0x080fe400078010ff */
[-C--:B------:R-:W-:Y:S02]  /*f9d0*/  LEA R34, P1, R110, R236.reuse, 0x2 ;  /* 0x000000ec6e227211 */ /* 0x080fe400078210ff */
[-C--:B------:R-:W-:Y:S02]  /*f9e0*/  LEA R36, P2, R109, R236.reuse, 0x2 ;  /* 0x000000ec6d247211 */ /* 0x080fe400078410ff */
[----:B------:R-:W-:-:S02]  /*f9f0*/  LEA R38, P3, R105, R236, 0x2 ;  /* 0x000000ec69267211 */ /* 0x000fc400078610ff */
[----:B------:R-:W-:Y:S02]  /*fa00*/  LEA R40, P4, R107, R236, 0x2 ;  /* 0x000000ec6b287211 */ /* 0x000fe400078810ff */
[-C--:B------:R-:W-:Y:S02]  /*fa10*/  LEA.HI.X.SX32 R29, R100, R0.reuse, 0x2, P5 ;  /* 0x00000000641d7211 */ /* 0x080fe400028f16ff */
[-C--:B------:R-:W-:Y:S02]  /*fa20*/  LEA.HI.X.SX32 R31, R101, R0.reuse, 0x2, P6 ;  /* 0x00000000651f7211 */ /* 0x080fe400030f16ff */
[-C--:B------:R-:W-:Y:S02]  /*fa30*/  LEA.HI.X.SX32 R33, R108, R0.reuse, 0x2, P0 ;  /* 0x000000006c217211 */ /* 0x080fe400000f16ff */
[-C--:B------:R-:W-:Y:S02]  /*fa40*/  LEA.HI.X.SX32 R35, R110, R0.reuse, 0x2, P1 ;  /* 0x000000006e237211 */ /* 0x080fe400008f16ff */
[----:B------:R-:W-:-:S02]  /*fa50*/  LEA.HI.X.SX32 R37, R109, R0, 0x2, P2 ;  /* 0x000000006d257211 */ /* 0x000fc400010f16ff */
[-C--:B------:R-:W-:Y:S02]  /*fa60*/  LEA.HI.X.SX32 R39, R105, R0.reuse, 0x2, P3 ;  /* 0x0000000069277211 */ /* 0x080fe400018f16ff */
[----:B------:R-:W-:Y:S01]  /*fa70*/  LEA.HI.X.SX32 R41, R107, R0, 0x2, P4 ;  /* 0x000000006b297211 */ /* 0x000fe200020f16ff */
[----:B------:R-:W2:Y:S01]  /*fa80*/  LDL.LU R73, [R1+0x548] ;  /* 0x0005480001497983 */ /* 0x000ea20000300800 */
[----:B------:R-:W-:Y:S01]  /*fa90*/  ULDC UR22, c[0x0][0x240] ;  /* 0x0000900000167ab9 */ /* 0x000fe20000000800 */
[----:B------:R-:W-:Y:S01]  /*faa0*/  ULDC UR23, c[0x0][0x240] ;  /* 0x0000900000177ab9 */ /* 0x000fe20000000800 */
[----:B------:R-:W-:Y:S01]  /*fab0*/  ULDC UR24, c[0x0][0x240] ;  /* 0x0000900000187ab9 */ /* 0x000fe20000000800 */
[----:B------:R-:W3:Y:S01]  /*fac0*/  LDL.LU R125, [R1+0x50c] ;  /* 0x00050c00017d7983 */ /* 0x000ee20000300800 */
[----:B------:R-:W-:Y:S01]  /*fad0*/  ULDC UR25, c[0x0][0x240] ;  /* 0x0000900000197ab9 */ /* 0x000fe20000000800 */
[----:B------:R-:W-:Y:S01]  /*fae0*/  ULDC UR26, c[0x0][0x240] ;  /* 0x00009000001a7ab9 */ /* 0x000fe20000000800 */
[----:B------:R-:W-:Y:S01]  /*faf0*/  ULDC UR27, c[0x0][0x240] ;  /* 0x00009000001b7ab9 */ /* 0x000fe20000000800 */
[----:B------:R-:W4:Y:S01]  /*fb00*/  LDL.LU R71, [R1+0x54c] ;  /* 0x00054c0001477983 */ /* 0x000f220000300800 */
[----:B------:R-:W-:Y:S01]  /*fb10*/  ULDC UR28, c[0x0][0x240] ;  /* 0x00009000001c7ab9 */ /* 0x000fe20000000800 */
[----:B------:R-:W-:Y:S01]  /*fb20*/  ULDC UR29, c[0x0][0x240] ;  /* 0x00009000001d7ab9 */ /* 0x000fe20000000800 */
[----:B------:R-:W-:Y:S01]  /*fb30*/  ULDC UR30, c[0x0][0x240] ;  /* 0x00009000001e7ab9 */ /* 0x000fe20000000800 */
[----:B------:R-:W2:Y:S01]  /*fb40*/  LDL.LU R114, [R1+0x510] ;  /* 0x0005100001727983 */ /* 0x000ea20000300800 */
[----:B------:R-:W-:Y:S01]  /*fb50*/  ULDC UR31, c[0x0][0x240] ;  /* 0x00009000001f7ab9 */ /* 0x000fe20000000800 */
[----:B------:R-:W-:Y:S01]  /*fb60*/  ULDC UR49, c[0x0][0x240] ;  /* 0x0000900000317ab9 */ /* 0x000fe20000000800 */
[----:B------:R-:W-:Y:S01]  /*fb70*/  ULDC UR50, c[0x0][0x240] ;  /* 0x0000900000327ab9 */ /* 0x000fe20000000800 */
[----:B------:R-:W4:Y:S01]  /*fb80*/  LDL.LU R69, [R1+0x550] ;  /* 0x0005500001457983 */ /* 0x000f220000300800 */
        /* <DEDUP_REMOVED lines=38> */
[----:B------:R-:W1:Y:S01]  /*fdf0*/  LDC R244, c[0x0][0x230] ;  /* 0x00008c00fff47b82 */ /* 0x000e620000000800 */
[----:B------:R-:W2:Y:S01]  /*fe00*/  LDL.LU R118, [R1+0x564] ;  /* 0x0005640001767983 */ /* 0x000ea20000300800 */
[----:B------:R-:W-:Y:S01]  /*fe10*/  ULDC UR59, c[0x0][0x240] ;  /* 0x00009000003b7ab9 */ /* 0x000fe20000000800 */
[----:B------:R-:W-:Y:S01]  /*fe20*/  ULDC UR61, c[0x0][0x240] ;  /* 0x00009000003d7ab9 */ /* 0x000fe20000000800 */
[----:B------:R-:W-:Y:S01]  /*fe30*/  ULDC UR4, c[0x0][0x240] ;  /* 0x0000900000047ab9 */ /* 0x000fe20000000800 */
[----:B------:R-:W4:Y:S01]  /*fe40*/  LDL.LU R89, [R1+0x528] ;  /* 0x0005280001597983 */ /* 0x000f220000300800 */
[----:B------:R-:W-:Y:S01]  /*fe50*/  ULDC UR5, c[0x0][0x240] ;  /* 0x0000900000057ab9 */ /* 0x000fe20000000800 */
[----:B------:R-:W-:Y:S01]  /*fe60*/  ULDC UR6, c[0x0][0x240] ;  /* 0x0000900000067ab9 */ /* 0x000fe20000000800 */
[----:B------:R-:W1:Y:S01]  /*fe70*/  LDC R243, c[0x0][0x230] ;  /* 0x00008c00fff37b82 */ /* 0x000e620000000800 */
        /* <DEDUP_REMOVED lines=17> */
[----:B------:R-:W1:Y:S03]  /*ff90*/  LDC R242, c[0x0][0x230] ;  /* 0x00008c00fff27b82 */ /* 0x000e660000000800 */
[----:B------:R-:W4:Y:S04]  /*ffa0*/  LDL.LU R83, [R1+0x534] ;  /* 0x0005340001537983 */ /* 0x000f280000300800 */
[----:B------:R-:W2:Y:S04]  /*ffb0*/  LDL.LU R122, [R1+0x574] ;  /* 0x00057400017a7983 */ /* 0x000ea80000300800 */
[----:B------:R-:W4:Y:S04]  /*ffc0*/  LDL.LU R81, [R1+0x538] ;  /* 0x0005380001517983 */ /* 0x000f280000300800 */
[----:B------:R-:W3:Y:S04]  /*ffd0*/  LDL.LU R123, [R1+0x578] ;  /* 0x00057800017b7983 */ /* 0x000ee80000300800 */
[----:B------:R-:W4:Y:S04]  /*ffe0*/  LDL.LU R79, [R1+0x53c] ;  /* 0x00053c00014f7983 */ /* 0x000f280000300800 */
[----:B------:R-:W2:Y:S04]  /*fff0*/  LDL.LU R124, [R1+0x57c] ;  /* 0x00057c00017c7983 */ /* 0x000ea80000300800 */
[----:B------:R-:W4:Y:S04]  /*10000*/  LDL.LU R77, [R1+0x540] ;  /* 0x00054000014d7983 */ /* 0x000f280000300800 */
[----:B------:R-:W3:Y:S04]  /*10010*/  LDL.LU R126, [R1+0x580] ;  /* 0x00058000017e7983 */ /* 0x000ee80000300800 */
[----:B------:R-:W4:Y:S04]  /*10020*/  LDL.LU R75, [R1+0x544] ;  /* 0x00054400014b7983 */ /* 0x000f280000300800 */
[----:B------:R-:W2:Y:S04]  /*10030*/  LDL.LU R127, [R1+0x584] ;  /* 0x00058400017f7983 */ /* 0x000ea80000300800 */
[----:B------:R1:W-:Y:S04]  /*10040*/  STL.64 [R1+0x1778], R16 ;  /* 0x0017781001007387 */ /* 0x0003e80000100a00 */
[----:B------:R-:W-:Y:S04]  /*10050*/  STL.64 [R1+0x1770], R32 ;  /* 0x0017702001007387 */ /* 0x000fe80000100a00 */
[----:B------:R-:W-:Y:S04]  /*10060*/  STL.64 [R1+0x1768], R250 ;  /* 0x001768fa01007387 */ /* 0x000fe80000100a00 */
[----:B------:R-:W-:Y:S01]  /*10070*/  STL.64 [R1+0x1760], R18 ;  /* 0x0017601201007387 */ /* 0x000fe20000100a00 */
[----:B-1----:R-:W-:Y:S01]  /*10080*/  IADD3 R243, R243, -0x1, RZ ;  /* 0xfffffffff3f37810 */ /* 0x002fe20007ffe0ff */
[----:B------:R-:W1:Y:S02]  /*10090*/  LDC R17, c[0x0][0x230] ;  /* 0x00008c00ff117b82 */ /* 0x000e640000000800 */
[----:B------:R-:W-:Y:S04]  /*100a0*/  STL.64 [R1+0x1758], R34 ;  /* 0x0017582201007387 */ /* 0x000fe80000100a00 */
[----:B------:R-:W-:Y:S02]  /*100b0*/  STL.64 [R1+0x1750], R248 ;  /* 0x001750f801007387 */ /* 0x000fe40000100a00 */
[----:B------:R-:W1:Y:S02]  /*100c0*/  LDC R16, c[0x0][0x230] ;  /* 0x00008c00ff107b82 */ /* 0x000e640000000800 */
[----:B------:R-:W-:Y:S04]  /*100d0*/  STL.64 [R1+0x1748], R20 ;  /* 0x0017481401007387 */ /* 0x000fe80000100a00 */
[----:B------:R-:W-:Y:S04]  /*100e0*/  STL.64 [R1+0x1740], R36 ;  /* 0x0017402401007387 */ /* 0x000fe80000100a00 */
[----:B------:R1:W-:Y:S04]  /*100f0*/  STL.64 [R1+0x1738], R6 ;  /* 0x0017380601007387 */ /* 0x0003e80000100a00 */
[----:B------:R-:W-:Y:S04]  /*10100*/  STL.64 [R1+0x1730], R22 ;  /* 0x0017301601007387 */ /* 0x000fe80000100a00 */
[----:B------:R-:W-:Y:S04]  /*10110*/  STL.64 [R1+0x1728], R38 ;  /* 0x0017282601007387 */ /* 0x000fe80000100a00 */
[----:B------:R-:W-:Y:S01]  /*10120*/  STL.64 [R1+0x1720], R8 ;  /* 0x0017200801007387 */ /* 0x000fe20000100a00 */
[----:B------:R-:W-:Y:S01]  /*10130*/  VIADD R242, R242, 0xfffffffb ;  /* 0xfffffffbf2f27836 */ /* 0x000fe20000000000 */
[----:B-1----:R-:W1:Y:S02]  /*10140*/  LDC R7, c[0x0][0x230] ;  /* 0x00008c00ff077b82 */ /* 0x002e640000000800 */
[----:B------:R-:W-:Y:S04]  /*10150*/  STL.64 [R1+0x1718], R24 ;  /* 0x0017181801007387 */ /* 0x000fe80000100a00 */
[----:B------:R-:W-:Y:S04]  /*10160*/  STL.64 [R1+0x1710], R40 ;  /* 0x0017102801007387 */ /* 0x000fe80000100a00 */
[----:B------:R1:W-:Y:S04]  /*10170*/  STL.64 [R1+0x1708], R10 ;  /* 0x0017080a01007387 */ /* 0x0003e80000100a00 */
[----:B------:R-:W-:Y:S04]  /*10180*/  STL.64 [R1+0x1700], R26 ;  /* 0x0017001a01007387 */ /* 0x000fe80000100a00 */
[----:B------:R-:W-:Y:S04]  /*10190*/  STL.64 [R1+0x16f8], R12 ;  /* 0x0016f80c01007387 */ /* 0x000fe80000100a00 */
[----:B------:R-:W-:Y:S01]  /*101a0*/  STL.64 [R1+0x16f0], R28 ;  /* 0x0016f01c01007387 */ /* 0x000fe20000100a00 */
[----:B--2---:R-:W-:Y:S01]  /*101b0*/  IMAD R3, R127, UR22, RZ ;  /* 0x000000167f037c24 */ /* 0x004fe2000f8e02ff */
[----:B------:R-:W-:Y:S01]  /*101c0*/  ULDC UR22, c[0x0][0x240] ;  /* 0x0000900000167ab9 */ /* 0x000fe20000000800 */
[----:B---3--:R-:W-:-:S02]  /*101d0*/  IMAD.MOV.U32 R127, RZ, RZ, R126 ;  /* 0x000000ffff7f7224 */ /* 0x008fc400078e007e */
[----:B------:R-:W-:Y:S01]  /*101e0*/  IMAD.MOV.U32 R126, RZ, RZ, R124 ;  /* 0x000000ffff7e7224 */ /* 0x000fe200078e007c */
[----:B------:R-:W-:Y:S01]  /*101f0*/  MOV R124, R123 ;  /* 0x0000007b007c7202 */ /* 0x000fe20000000f00 */
[----:B------:R-:W-:Y:S02]  /*10200*/  IMAD.MOV.U32 R123, RZ, RZ, R122 ;  /* 0x000000ffff7b7224 */ /* 0x000fe400078e007a */
[----:B------:R-:W-:Y:S01]  /*10210*/  IMAD.MOV.U32 R122, RZ, RZ, R121 ;  /* 0x000000ffff7a7224 */ /* 0x000fe200078e0079 */
[----:B------:R-:W-:Y:S01]  /*10220*/  MOV R121, R120 ;  /* 0x0000007800797202 */ /* 0x000fe20000000f00 */
[----:B------:R-:W-:Y:S02]  /*10230*/  IMAD.MOV.U32 R120, RZ, RZ, R119 ;  /* 0x000000ffff787224 */ /* 0x000fe400078e0077 */
[----:B------:R-:W-:Y:S01]  /*10240*/  IMAD.MOV.U32 R119, RZ, RZ, R118 ;  /* 0x000000ffff777224 */ /* 0x000fe200078e0076 */
[----:B------:R-:W-:Y:S01]  /*10250*/  MOV R118, R117 ;  /* 0x0000007500767202 */ /* 0x000fe20000000f00 */
[----:B------:R-:W-:-:S02]  /*10260*/  IMAD.MOV.U32 R117, RZ, RZ, R116 ;  /* 0x000000ffff757224 */ /* 0x000fc400078e0074 */
[----:B------:R-:W-:Y:S01]  /*10270*/  IMAD.MOV.U32 R116, RZ, RZ, R115 ;  /* 0x000000ffff747224 */ /* 0x000fe200078e0073 */
[----:B------:R-:W-:Y:S01]  /*10280*/  MOV R115, R114 ;  /* 0x0000007200737202 */ /* 0x000fe20000000f00 */
[----:B------:R-:W-:Y:S02]  /*10290*/  IMAD.MOV.U32 R114, RZ, RZ, R125 ;  /* 0x000000ffff727224 */ /* 0x000fe400078e007d */
[----:B------:R-:W2:Y:S01]  /*102a0*/  LDL.LU R125, [R1+0x508] ;  /* 0x00050800017d7983 */ /* 0x000ea20000300800 */
[----:B------:R-:W-:Y:S02]  /*102b0*/  IMAD R4, R127, UR23, RZ ;  /* 0x000000177f047c24 */ /* 0x000fe4000f8e02ff */
[----:B------:R-:W-:Y:S02]  /*102c0*/  IMAD R73, R73, UR37, RZ ;  /* 0x0000002549497c24 */ /* 0x000fe4000f8e02ff */
[----:B----4-:R-:W-:Y:S02]  /*102d0*/  IMAD R87, R87, UR44, RZ ;  /* 0x0000002c57577c24 */ /* 0x010fe4000f8e02ff */
[----:B------:R-:W-:Y:S01]  /*102e0*/  IMAD.MOV.U32 R127, RZ, RZ, R126 ;  /* 0x000000ffff7f7224 */ /* 0x000fe200078e007e */
[----:B------:R-:W-:Y:S01]  /*102f0*/  MOV R126, R124 ;  /* 0x0000007c007e7202 */ /* 0x000fe20000000f00 */
[----:B------:R-:W-:Y:S01]  /*10300*/  IMAD.MOV.U32 R124, RZ, RZ, R123 ;  /* 0x000000ffff7c7224 */ /* 0x000fe200078e007b */
[----:B------:R-:W-:Y:S01]  /*10310*/  LEA R44, P4, R4, R236, 0x2 ;  /* 0x000000ec042c7211 */ /* 0x000fe200078810ff */
[----:B------:R-:W-:Y:S01]  /*10320*/  IMAD.MOV.U32 R123, RZ, RZ, R122 ;  /* 0x000000ffff7b7224 */ /* 0x000fe200078e007a */
[----:B------:R-:W-:Y:S01]  /*10330*/  MOV R122, R121 ;  /* 0x00000079007a7202 */ /* 0x000fe20000000f00 */
[----:B------:R-:W-:-:S02]  /*10340*/  IMAD.MOV.U32 R121, RZ, RZ, R120 ;  /* 0x000000ffff797224 */ /* 0x000fc400078e0078 */
[----:B------:R-:W-:Y:S01]  /*10350*/  IMAD R95, R95, UR48, RZ ;  /* 0x000000305f5f7c24 */ /* 0x000fe2000f8e02ff */
[----:B------:R-:W-:Y:S01]  /*10360*/  LEA R42, P2, R3, R236, 0x2 ;  /* 0x000000ec032a7211 */ /* 0x000fe200078410ff */
[----:B------:R-:W-:Y:S01]  /*10370*/  IMAD.MOV.U32 R120, RZ, RZ, R119 ;  /* 0x000000ffff787224 */ /* 0x000fe200078e0077 */
[----:B------:R-:W-:Y:S01]  /*10380*/  MOV R119, R118 ;  /* 0x0000007600777202 */ /* 0x000fe20000000f00 */
[----:B------:R-:W-:Y:S01]  /*10390*/  IMAD.MOV.U32 R118, RZ, RZ, R117 ;  /* 0x000000ffff767224 */ /* 0x000fe200078e0075 */
[----:B------:R-:W-:Y:S01]  /*103a0*/  ULDC UR44, c[0x0][0x240] ;  /* 0x00009000002c7ab9 */ /* 0x000fe20000000800 */
[----:B------:R-:W-:Y:S01]  /*103b0*/  IMAD.MOV.U32 R117, RZ, RZ, R116 ;  /* 0x000000ffff757224 */ /* 0x000fe200078e0074 */
[----:B------:R-:W-:Y:S01]  /*103c0*/  MOV R116, R115 ;  /* 0x0000007300747202 */ /* 0x000fe20000000f00 */
[----:B------:R-:W-:Y:S01]  /*103d0*/  IMAD.MOV.U32 R115, RZ, RZ, R114 ;  /* 0x000000ffff737224 */ /* 0x000fe200078e0072 */
[----:B------:R-:W-:Y:S01]  /*103e0*/  ULDC UR37, c[0x0][0x240] ;  /* 0x0000900000257ab9 */ /* 0x000fe20000000800 */
[----:B------:R-:W-:Y:S01]  /*103f0*/  IMAD R5, R127, UR24, RZ ;  /* 0x000000187f057c24 */ /* 0x000fe2000f8e02ff */
[----:B------:R-:W-:Y:S01]  /*10400*/  LEA.HI.X.SX32 R45, R4, R0, 0x2, P4 ;  /* 0x00000000042d7211 */ /* 0x000fe200020f16ff */
[----:B------:R-:W-:Y:S01]  /*10410*/  ULDC UR48, c[0x0][0x240] ;  /* 0x0000900000307ab9 */ /* 0x000fe20000000800 */
[----:B------:R-:W-:Y:S01]  /*10420*/  IMAD R81, R81, UR41, RZ ;  /* 0x0000002951517c24 */ /* 0x000fe2000f8e02ff */
[----:B------:R-:W-:Y:S01]  /*10430*/  ULDC UR23, c[0x0][0x240] ;  /* 0x0000900000177ab9 */ /* 0x000fe20000000800 */
[----:B--2---:R-:W-:Y:S01]  /*10440*/  IMAD.MOV.U32 R114, RZ, RZ, R125 ;  /* 0x000000ffff727224 */ /* 0x004fe200078e007d */
[----:B------:R-:W-:Y:S01]  /*10450*/  MOV R127, R126 ;  /* 0x0000007e007f7202 */ /* 0x000fe20000000f00 */
[----:B------:R-:W2:Y:S01]  /*10460*/  LDL.LU R125, [R1+0x504] ;  /* 0x00050400017d7983 */ /* 0x000ea20000300800 */
[----:B------:R-:W-:Y:S01]  /*10470*/  IMAD.MOV.U32 R126, RZ, RZ, R124 ;  /* 0x000000ffff7e7224 */ /* 0x000fe200078e007c */
[----:B------:R-:W-:Y:S01]  /*10480*/  ULDC UR41, c[0x0][0x240] ;  /* 0x0000900000297ab9 */ /* 0x000fe20000000800 */
[----:B------:R-:W-:Y:S01]  /*10490*/  IMAD.MOV.U32 R124, RZ, RZ, R123 ;  /* 0x000000ffff7c7224 */ /* 0x000fe200078e007b */
[----:B------:R-:W-:Y:S01]  /*104a0*/  MOV R123, R122 ;  /* 0x0000007a007b7202 */ /* 0x000fe20000000f00 */
[----:B------:R-:W-:Y:S01]  /*104b0*/  IMAD.MOV.U32 R122, RZ, RZ, R121 ;  /* 0x000000ffff7a7224 */ /* 0x000fe200078e0079 */
[----:B------:R-:W-:Y:S01]  /*104c0*/  LEA.HI.X.SX32 R43, R3, R0, 0x2, P2 ;  /* 0x00000000032b7211 */ /* 0x000fe200010f16ff */
[----:B------:R-:W-:Y:S01]  /*104d0*/  IMAD.MOV.U32 R121, RZ, RZ, R120 ;  /* 0x000000ffff797224 */ /* 0x000fe200078e0078 */
[----:B------:R-:W-:Y:S01]  /*104e0*/  MOV R120, R119 ;  /* 0x0000007700787202 */ /* 0x000fe20000000f00 */
[----:B------:R-:W-:Y:S01]  /*104f0*/  IMAD.MOV.U32 R119, RZ, RZ, R118 ;  /* 0x000000ffff777224 */ /* 0x000fe200078e0076 */
[----:B------:R-:W-:Y:S01]  /*10500*/  ULDC UR24, c[0x0][0x240] ;  /* 0x0000900000187ab9 */ /* 0x000fe20000000800 */
[----:B------:R-:W-:Y:S01]  /*10510*/  IMAD.MOV.U32 R118, RZ, RZ, R117 ;  /* 0x000000ffff767224 */ /* 0x000fe200078e0075 */
[----:B------:R-:W-:Y:S01]  /*10520*/  MOV R117, R116 ;  /* 0x0000007400757202 */ /* 0x000fe20000000f00 */
[----:B------:R-:W-:-:S02]  /*10530*/  IMAD.MOV.U32 R116, RZ, RZ, R115 ;  /* 0x000000ffff747224 */ /* 0x000fc400078e0073 */
[----:B------:R-:W-:Y:S01]  /*10540*/  IMAD.MOV.U32 R115, RZ, RZ, R114 ;  /* 0x000000ffff737224 */ /* 0x000fe200078e0072 */
[----:B--2---:R-:W-:Y:S02]  /*10550*/  MOV R114, R125 ;  /* 0x0000007d00727202 */ /* 0x004fe40000000f00 */
[----:B------:R-:W2:Y:S01]  /*10560*/  LDL.LU R125, [R1+0x500] ;  /* 0x00050000017d7983 */ /* 0x000ea20000300800 */
[----:B------:R-:W-:Y:S01]  /*10570*/  IMAD R49, R127, UR25, RZ ;  /* 0x000000197f317c24 */ /* 0x000fe2000f8e02ff */
[----:B------:R-:W-:Y:S01]  /*10580*/  LEA R46, P5, R5, R236, 0x2 ;  /* 0x000000ec052e7211 */ /* 0x000fe200078a10ff */
[----:B------:R-:W-:Y:S01]  /*10590*/  IMAD.MOV.U32 R127, RZ, RZ, R126 ;  /* 0x000000ffff7f7224 */ /* 0x000fe200078e007e */
[----:B------:R-:W-:Y:S01]  /*105a0*/  ULDC UR25, c[0x0][0x240] ;  /* 0x0000900000197ab9 */ /* 0x000fe20000000800 */
[----:B------:R-:W-:Y:S01]  /*105b0*/  IMAD.MOV.U32 R126, RZ, RZ, R124 ;  /* 0x000000ffff7e7224 */ /* 0x000fe200078e007c */
[----:B------:R-:W-:Y:S01]  /*105c0*/  MOV R124, R123 ;  /* 0x0000007b007c7202 */ /* 0x000fe20000000f00 */
[----:B------:R-:W-:-:S02]  /*105d0*/  IMAD.MOV.U32 R123, RZ, RZ, R122 ;  /* 0x000000ffff7b7224 */ /* 0x000fc400078e007a */
        /* <DEDUP_REMOVED lines=8> */
[----:B--2---:R-:W-:-:S02]  /*10660*/  IMAD.MOV.U32 R114, RZ, RZ, R125 ;  /* 0x000000ffff727224 */ /* 0x004fc400078e007d */
[----:B------:R-:W2:Y:S01]  /*10670*/  LDL.LU R125, [R1+0x4fc] ;  /* 0x0004fc00017d7983 */ /* 0x000ea20000300800 */
[----:B------:R-:W-:Y:S02]  /*10680*/  IMAD R51, R127, UR26, RZ ;  /* 0x0000001a7f337c24 */ /* 0x000fe4000f8e02ff */
[----:B------:R-:W-:Y:S01]  /*10690*/  IMAD R211, R86, UR48, RZ ;  /* 0x0000003056d37c24 */ /* 0x000fe2000f8e02ff */
[----:B------:R-:W-:Y:S01]  /*106a0*/  LEA R48, P6, R49, R236, 0x2 ;  /* 0x000000ec31307211 */ /* 0x000fe200078c10ff */
[----:B------:R-:W-:Y:S01]  /*106b0*/  IMAD.MOV.U32 R127, RZ, RZ, R126 ;  /* 0x000000ffff7f7224 */ /* 0x000fe200078e007e */
[----:B------:R-:W-:Y:S01]  /*106c0*/  MOV R126, R124 ;  /* 0x0000007c007e7202 */ /* 0x000fe20000000f00 */
[----:B------:R-:W-:Y:S02]  /*106d0*/  IMAD.MOV.U32 R124, RZ, RZ, R123 ;  /* 0x000000ffff7c7224 */ /* 0x000fe400078e007b */
[----:B------:R-:W-:Y:S01]  /*106e0*/  IMAD R63, R63, UR32, RZ ;  /* 0x000000203f3f7c24 */ /* 0x000fe2000f8e02ff */
[----:B------:R-:W-:Y:S01]  /*106f0*/  LEA R50, P0, R51, R236, 0x2 ;  /* 0x000000ec33327211 */ /* 0x000fe200078010ff */
[----:B------:R-:W-:Y:S01]  /*10700*/  IMAD.MOV.U32 R123, RZ, RZ, R122 ;  /* 0x000000ffff7b7224 */ /* 0x000fe200078e007a */
[----:B------:R-:W-:Y:S01]  /*10710*/  MOV R122, R121 ;  /* 0x00000079007a7202 */ /* 0x000fe20000000f00 */
[----:B------:R-:W-:-:S02]  /*10720*/  IMAD.MOV.U32 R121, RZ, RZ, R120 ;  /* 0x000000ffff797224 */ /* 0x000fc400078e0078 */
[----:B------:R-:W-:Y:S02]  /*10730*/  IMAD R65, R65, UR33, RZ ;  /* 0x0000002141417c24 */ /* 0x000fe4000f8e02ff */
[----:B------:R-:W-:Y:S01]  /*10740*/  IMAD R67, R67, UR34, RZ ;  /* 0x0000002243437c24 */ /* 0x000fe2000f8e02ff */
[----:B------:R-:W-:Y:S01]  /*10750*/  ULDC UR34, c[0x0][0x240] ;  /* 0x0000900000227ab9 */ /* 0x000fe20000000800 */
[----:B------:R-:W-:Y:S01]  /*10760*/  IMAD.MOV.U32 R120, RZ, RZ, R119 ;  /* 0x000000ffff787224 */ /* 0x000fe200078e0077 */
[----:B------:R-:W-:Y:S01]  /*10770*/  MOV R119, R118 ;  /* 0x0000007600777202 */ /* 0x000fe20000000f00 */
[----:B------:R-:W-:Y:S02]  /*10780*/  IMAD.MOV.U32 R118, RZ, RZ, R117 ;  /* 0x000000ffff767224 */ /* 0x000fe400078e0075 */
[----:B------:R-:W-:Y:S01]  /*10790*/  IMAD R69, R69, UR35, RZ ;  /* 0x0000002345457c24 */ /* 0x000fe2000f8e02ff */
[-C--:B------:R-:W-:Y:S01]  /*107a0*/  LEA.HI.X.SX32 R47, R5, R0.reuse, 0x2, P5 ;  /* 0x00000000052f7211 */ /* 0x080fe200028f16ff */
[----:B------:R-:W-:Y:S01]  /*107b0*/  IMAD.MOV.U32 R117, RZ, RZ, R116 ;  /* 0x000000ffff757224 */ /* 0x000fe200078e0074 */
[----:B------:R-:W-:Y:S01]  /*107c0*/  MOV R116, R115 ;  /* 0x0000007300747202 */ /* 0x000fe20000000f00 */
[----:B------:R-:W-:Y:S01]  /*107d0*/  IMAD.MOV.U32 R115, RZ, RZ, R114 ;  /* 0x000000ffff737224 */ /* 0x000fe200078e0072 */
[----:B------:R-:W-:Y:S01]  /*107e0*/  ULDC UR26, c[0x0][0x240] ;  /* 0x00009000001a7ab9 */ /* 0x000fe20000000800 */
[----:B------:R-:W-:Y:S01]  /*107f0*/  IMAD R53, R127, UR27, RZ ;  /* 0x0000001b7f357c24 */ /* 0x000fe2000f8e02ff */
[-C--:B------:R-:W-:Y:S01]  /*10800*/  LEA.HI.X.SX32 R49, R49, R0.reuse, 0x2, P6 ;  /* 0x0000000031317211 */ /* 0x080fe200030f16ff */
[----:B------:R-:W-:Y:S01]  /*10810*/  IMAD R71, R71, UR36, RZ ;  /* 0x0000002447477c24 */ /* 0x000fe2000f8e02ff */
[----:B------:R-:W-:Y:S01]  /*10820*/  LEA.HI.X.SX32 R51, R51, R0, 0x2, P0 ;  /* 0x0000000033337211 */ /* 0x000fe200000f16ff */
[----:B------:R-:W-:Y:S01]  /*10830*/  IMAD R75, R75, UR38, RZ ;  /* 0x000000264b4b7c24 */ /* 0x000fe2000f8e02ff */
[----:B------:R-:W-:Y:S01]  /*10840*/  ULDC UR35, c[0x0][0x240] ;  /* 0x0000900000237ab9 */ /* 0x000fe20000000800 */
[----:B------:R-:W-:Y:S01]  /*10850*/  IMAD R77, R77, UR39, RZ ;  /* 0x000000274d4d7c24 */ /* 0x000fe2000f8e02ff */
[----:B------:R-:W-:Y:S01]  /*10860*/  ULDC UR32, c[0x0][0x240] ;  /* 0x0000900000207ab9 */ /* 0x000fe20000000800 */
[----:B------:R-:W-:Y:S01]  /*10870*/  IMAD R79, R79, UR40, RZ ;  /* 0x000000284f4f7c24 */ /* 0x000fe2000f8e02ff */
[----:B------:R-:W-:Y:S01]  /*10880*/  ULDC UR33, c[0x0][0x240] ;  /* 0x0000900000217ab9 */ /* 0x000fe20000000800 */
[----:B--2---:R-:W-:Y:S01]  /*10890*/  IMAD.MOV.U32 R114, RZ, RZ, R125 ;  /* 0x000000ffff727224 */ /* 0x004fe200078e007d */
[----:B------:R-:W-:Y:S01]  /*108a0*/  MOV R127, R126 ;  /* 0x0000007e007f7202 */ /* 0x000fe20000000f00 */
[----:B------:R-:W2:Y:S01]  /*108b0*/  LDL.LU R125, [R1+0x4f8] ;  /* 0x0004f800017d7983 */ /* 0x000ea20000300800 */
[----:B------:R-:W-:Y:S01]  /*108c0*/  IMAD.MOV.U32 R126, RZ, RZ, R124 ;  /* 0x000000ffff7e7224 */ /* 0x000fe200078e007c */
[----:B------:R-:W-:Y:S01]  /*108d0*/  LEA R52, P1, R53, R236, 0x2 ;  /* 0x000000ec35347211 */ /* 0x000fe200078210ff */
[----:B------:R-:W-:Y:S01]  /*108e0*/  IMAD.MOV.U32 R124, RZ, RZ, R123 ;  /* 0x000000ffff7c7224 */ /* 0x000fe200078e007b */
[----:B------:R-:W-:Y:S01]  /*108f0*/  MOV R123, R122 ;  /* 0x0000007a007b7202 */ /* 0x000fe20000000f00 */
[----:B------:R-:W-:Y:S01]  /*10900*/  IMAD.MOV.U32 R122, RZ, RZ, R121 ;  /* 0x000000ffff7a7224 */ /* 0x000fe200078e0079 */
        /* <DEDUP_REMOVED lines=9> */
[----:B------:R-:W-:Y:S01]  /*109a0*/  IMAD.MOV.U32 R115, RZ, RZ, R114 ;  /* 0x000000ffff737224 */ /* 0x000fe200078e0072 */
[----:B------:R-:W-:Y:S01]  /*109b0*/  ULDC UR39, c[0x0][0x240] ;  /* 0x0000900000277ab9 */ /* 0x000fe20000000800 */
[----:B------:R-:W-:Y:S01]  /*109c0*/  IMAD R83, R83, UR42, RZ ;  /* 0x0000002a53537c24 */ /* 0x000fe2000f8e02ff */
[----:B------:R-:W-:Y:S01]  /*109d0*/  ULDC UR40, c[0x0][0x240] ;  /* 0x0000900000287ab9 */ /* 0x000fe20000000800 */
[----:B------:R-:W-:Y:S01]  /*109e0*/  IMAD R55, R127, UR28, RZ ;  /* 0x0000001c7f377c24 */ /* 0x000fe2000f8e02ff */
[----:B------:R-:W-:Y:S01]  /*109f0*/  LEA.HI.X.SX32 R53, R53, R0, 0x2, P1 ;  /* 0x0000000035357211 */ /* 0x000fe200008f16ff */
[----:B------:R-:W-:Y:S01]  /*10a00*/  IMAD R85, R85, UR43, RZ ;  /* 0x0000002b55557c24 */ /* 0x000fe2000f8e02ff */
[----:B------:R-:W-:Y:S01]  /*10a10*/  ULDC UR43, c[0x0][0x240] ;  /* 0x00009000002b7ab9 */ /* 0x000fe20000000800 */
[----:B------:R-:W-:-:S02]  /*10a20*/  IMAD R89, R89, UR45, RZ ;  /* 0x0000002d59597c24 */ /* 0x000fc4000f8e02ff */
[----:B------:R-:W-:Y:S01]  /*10a30*/  IMAD R93, R93, UR47, RZ ;  /* 0x0000002f5d5d7c24 */ /* 0x000fe2000f8e02ff */
[----:B------:R-:W-:Y:S01]  /*10a40*/  LEA.HI.X.SX32 R63, R63, R0, 0x2, P6 ;  /* 0x000000003f3f7211 */ /* 0x000fe200030f16ff */
[----:B------:R-:W-:Y:S01]  /*10a50*/  IMAD R91, R91, UR46, RZ ;  /* 0x0000002e5b5b7c24 */ /* 0x000fe2000f8e02ff */
[----:B------:R-:W-:Y:S01]  /*10a60*/  ULDC UR42, c[0x0][0x240] ;  /* 0x00009000002a7ab9 */ /* 0x000fe20000000800 */
[----:B------:R-:W-:Y:S01]  /*10a70*/  IMAD R203, R82, UR44, RZ ;  /* 0x0000002c52cb7c24 */ /* 0x000fe2000f8e02ff */
[----:B------:R-:W-:Y:S01]  /*10a80*/  ULDC UR36, c[0x0][0x240] ;  /* 0x0000900000247ab9 */ /* 0x000fe20000000800 */
[----:B--2---:R-:W-:Y:S01]  /*10a90*/  MOV R114, R125 ;  /* 0x0000007d00727202 */ /* 0x004fe20000000f00 */
[----:B------:R-:W-:Y:S01]  /*10aa0*/  IMAD.MOV.U32 R127, RZ, RZ, R126 ;  /* 0x000000ffff7f7224 */ /* 0x000fe200078e007e */
[----:B------:R-:W2:Y:S01]  /*10ab0*/  LDL.LU R125, [R1+0x4f4] ;  /* 0x0004f400017d7983 */ /* 0x000ea20000300800 */
        /* <DEDUP_REMOVED lines=13> */
[----:B------:R-:W-:Y:S01]  /*10b90*/  MOV R115, R114 ;  /* 0x0000007200737202 */ /* 0x000fe20000000f00 */
[----:B------:R-:W-:Y:S01]  /*10ba0*/  IMAD R201, R80, UR43, RZ ;  /* 0x0000002b50c97c24 */ /* 0x000fe2000f8e02ff */
[----:B------:R-:W-:Y:S01]  /*10bb0*/  ULDC UR46, c[0x0][0x240] ;  /* 0x00009000002e7ab9 */ /* 0x000fe20000000800 */
[----:B------:R-:W-:Y:S01]  /*10bc0*/  ULDC UR28, c[0x0][0x240] ;  /* 0x00009000001c7ab9 */ /* 0x000fe20000000800 */
[----:B--2---:R-:W-:-:S02]  /*10bd0*/  IMAD.MOV.U32 R114, RZ, RZ, R125 ;  /* 0x000000ffff727224 */ /* 0x004fc400078e007d */
[----:B------:R-:W2:Y:S01]  /*10be0*/  LDL.LU R125, [R1+0x4f0] ;  /* 0x0004f000017d7983 */ /* 0x000ea20000300800 */
[----:B------:R-:W-:Y:S01]  /*10bf0*/  IMAD R57, R127, UR29, RZ ;  /* 0x0000001d7f397c24 */ /* 0x000fe2000f8e02ff */
[----:B------:R-:W-:Y:S01]  /*10c00*/  LEA.HI.X.SX32 R55, R55, R0, 0x2, P2 ;  /* 0x0000000037377211 */ /* 0x000fe200010f16ff */
[----:B------:R-:W-:Y:S01]  /*10c10*/  IMAD.MOV.U32 R127, RZ, RZ, R126 ;  /* 0x000000ffff7f7224 */ /* 0x000fe200078e007e */
[----:B------:R-:W-:Y:S01]  /*10c20*/  MOV R126, R124 ;  /* 0x0000007c007e7202 */ /* 0x000fe20000000f00 */
[----:B------:R-:W-:Y:S01]  /*10c30*/  IMAD.MOV.U32 R124, RZ, RZ, R123 ;  /* 0x000000ffff7c7224 */ /* 0x000fe200078e007b */
[----:B------:R-:W-:Y:S01]  /*10c40*/  ULDC UR29, c[0x0][0x240] ;  /* 0x00009000001d7ab9 */ /* 0x000fe20000000800 */
        /* <DEDUP_REMOVED lines=9> */
[----:B--2---:R-:W-:Y:S02]  /*10ce0*/  IMAD.MOV.U32 R114, RZ, RZ, R125 ;  /* 0x000000ffff727224 */ /* 0x004fe400078e007d */
[----:B------:R-:W2:Y:S01]  /*10cf0*/  LDL.LU R125, [R1+0x4ec] ;  /* 0x0004ec00017d7983 */ /* 0x000ea20000300800 */
[----:B------:R-:W-:Y:S01]  /*10d00*/  IMAD R59, R127, UR30, RZ ;  /* 0x0000001e7f3b7c24 */ /* 0x000fe2000f8e02ff */
        /* <DEDUP_REMOVED lines=21> */
[----:B------:R-:W-:-:S02]  /*10e60*/  IMAD.MOV.U32 R122, RZ, RZ, R121 ;  /* 0x000000ffff7a7224 */ /* 0x000fc400078e0079 */
[----:B------:R-:W-:Y:S01]  /*10e70*/  IMAD R115, R115, UR58, RZ ;  /* 0x0000003a73737c24 */ /* 0x000fe2000f8e02ff */
[----:B------:R-:W-:Y:S01]  /*10e80*/  MOV R128, R127 ;  /* 0x0000007f00807202 */ /* 0x000fe20000000f00 */
[----:B------:R-:W-:Y:S01]  /*10e90*/  IMAD.MOV.U32 R121, RZ, RZ, R120 ;  /* 0x000000ffff797224 */ /* 0x000fe200078e0078 */
[----:B------:R-:W-:Y:S01]  /*10ea0*/  MOV R120, R119 ;  /* 0x0000007700787202 */ /* 0x000fe20000000f00 */
[----:B------:R-:W-:Y:S01]  /*10eb0*/  IMAD.MOV.U32 R119, RZ, RZ, R118 ;  /* 0x000000ffff777224 */ /* 0x000fe200078e0076 */
[----:B------:R-:W-:Y:S01]  /*10ec0*/  LEA.HI.X.SX32 R59, R59, R0, 0x2, P4 ;  /* 0x000000003b3b7211 */ /* 0x000fe200020f16ff */
[----:B------:R-:W-:Y:S01]  /*10ed0*/  IMAD.MOV.U32 R118, RZ, RZ, R117 ;  /* 0x000000ffff767224 */ /* 0x000fe200078e0075 */
[----:B------:R-:W-:Y:S01]  /*10ee0*/  MOV R117, R116 ;  /* 0x0000007400757202 */ /* 0x000fe20000000f00 */
[----:B------:R-:W-:Y:S01]  /*10ef0*/  IMAD.MOV.U32 R116, RZ, RZ, R114 ;  /* 0x000000ffff747224 */ /* 0x000fe200078e0072 */
[----:B------:R-:W-:Y:S01]  /*10f00*/  LEA R60, P5, R61, R236, 0x2 ;  /* 0x000000ec3d3c7211 */ /* 0x000fe200078a10ff */
[----:B------:R-:W-:Y:S01]  /*10f10*/  IMAD R205, R78, UR45, RZ ;  /* 0x0000002d4ecd7c24 */ /* 0x000fe2000f8e02ff */
[----:B------:R-:W-:Y:S01]  /*10f20*/  LEA.HI.X.SX32 R57, R57, R0, 0x2, P3 ;  /* 0x0000000039397211 */ /* 0x000fe200018f16ff */
[----:B------:R-:W-:Y:S01]  /*10f30*/  IMAD R209, R76, UR47, RZ ;  /* 0x0000002f4cd17c24 */ /* 0x000fe2000f8e02ff */
[----:B------:R-:W-:Y:S01]  /*10f40*/  ULDC UR31, c[0x0][0x240] ;  /* 0x00009000001f7ab9 */ /* 0x000fe20000000800 */
[----:B------:R-:W-:Y:S01]  /*10f50*/  IMAD R207, R84, UR46, RZ ;  /* 0x0000002e54cf7c24 */ /* 0x000fe2000f8e02ff */
[----:B------:R-:W-:Y:S01]  /*10f60*/  ULDC UR58, c[0x0][0x240] ;  /* 0x00009000003a7ab9 */ /* 0x000fe20000000800 */
[----:B--2---:R-:W-:-:S02]  /*10f70*/  IMAD.MOV.U32 R114, RZ, RZ, R125 ;  /* 0x000000ffff727224 */ /* 0x004fc400078e007d */
[----:B------:R-:W2:Y:S01]  /*10f80*/  LDL.LU R125, [R1+0x4e4] ;  /* 0x0004e400017d7983 */ /* 0x000ea20000300800 */
[----:B------:R-:W-:Y:S02]  /*10f90*/  IMAD.MOV.U32 R127, RZ, RZ, R126 ;  /* 0x000000ffff7f7224 */ /* 0x000fe400078e007e */
        /* <DEDUP_REMOVED lines=9> */
[----:B--2---:R-:W-:Y:S02]  /*11030*/  IMAD.MOV.U32 R114, RZ, RZ, R125 ;  /* 0x000000ffff727224 */ /* 0x004fe400078e007d */
[----:B------:R-:W2:Y:S04]  /*11040*/  LDL.LU R125, [R1+0x4e0] ;  /* 0x0004e000017d7983 */ /* 0x000ea80000300800 */
[----:B------:R-:W3:Y:S02]  /*11050*/  LDL.LU R129, [R1+0x4c0] ;  /* 0x0004c00001817983 */ /* 0x000ee40000300800 */
[----:B---3--:R-:W-:Y:S01]  /*11060*/  MOV R130, R129 ;  /* 0x0000008100827202 */ /* 0x008fe20000000f00 */
[----:B------:R-:W-:Y:S02]  /*11070*/  IMAD.MOV.U32 R129, RZ, RZ, R128 ;  /* 0x000000ffff817224 */ /* 0x000fe400078e0080 */
[----:B------:R-:W3:Y:S02]  /*11080*/  LDL.LU R128, [R1+0x4b8] ;  /* 0x0004b80001807983 */ /* 0x000ee40000300800 */
[----:B------:R-:W-:Y:S01]  /*11090*/  IMAD.MOV.U32 R131, RZ, RZ, R130 ;  /* 0x000000ffff837224 */ /* 0x000fe200078e0082 */
[----:B------:R-:W-:Y:S01]  /*110a0*/  MOV R130, R129 ;  /* 0x0000008100827202 */ /* 0x000fe20000000f00 */
[----:B---3--:R-:W-:-:S02]  /*110b0*/  IMAD.MOV.U32 R129, RZ, RZ, R128 ;  /* 0x000000ffff817224 */ /* 0x008fc400078e0080 */
[----:B------:R-:W-:Y:S02]  /*110c0*/  IMAD.MOV.U32 R128, RZ, RZ, R127 ;  /* 0x000000ffff807224 */ /* 0x000fe400078e007f */
[----:B------:R-:W3:Y:S01]  /*110d0*/  LDL.LU R127, [R1+0x4b0] ;  /* 0x0004b000017f7983 */ /* 0x000ee20000300800 */
[----:B------:R-:W-:Y:S01]  /*110e0*/  MOV R132, R131 ;  /* 0x0000008300847202 */ /* 0x000fe20000000f00 */
[----:B------:R-:W-:Y:S02]  /*110f0*/  IMAD.MOV.U32 R131, RZ, RZ, R130 ;  /* 0x000000ffff837224 */ /* 0x000fe400078e0082 */
[----:B------:R-:W-:Y:S01]  /*11100*/  IMAD.MOV.U32 R130, RZ, RZ, R129 ;  /* 0x000000ffff827224 */ /* 0x000fe200078e0081 */
[----:B------:R-:W-:Y:S01]  /*11110*/  MOV R129, R128 ;  /* 0x0000008000817202 */ /* 0x000fe20000000f00 */
[----:B---3--:R-:W-:Y:S02]  /*11120*/  IMAD.MOV.U32 R128, RZ, RZ, R127 ;  /* 0x000000ffff807224 */ /* 0x008fe400078e007f */
[----:B------:R-:W-:-:S02]  /*11130*/  IMAD.MOV.U32 R127, RZ, RZ, R126 ;  /* 0x000000ffff7f7224 */ /* 0x000fc400078e007e */
[----:B------:R-:W3:Y:S01]  /*11140*/  LDL.LU R126, [R1+0x4a8] ;  /* 0x0004a800017e7983 */ /* 0x000ee20000300800 */
[----:B------:R-:W-:Y:S01]  /*11150*/  MOV R133, R132 ;  /* 0x0000008400857202 */ /* 0x000fe20000000f00 */
[----:B------:R-:W-:Y:S02]  /*11160*/  IMAD.MOV.U32 R132, RZ, RZ, R131 ;  /* 0x000000ffff847224 */ /* 0x000fe400078e0083 */
[----:B------:R-:W-:Y:S01]  /*11170*/  IMAD.MOV.U32 R131, RZ, RZ, R130 ;  /* 0x000000ffff837224 */ /* 0x000fe200078e0082 */
[----:B------:R-:W-:Y:S01]  /*11180*/  MOV R130, R129 ;  /* 0x0000008100827202 */ /* 0x000fe20000000f00 */
[----:B------:R-:W-:Y:S02]  /*11190*/  IMAD.MOV.U32 R129, RZ, RZ, R128 ;  /* 0x000000ffff817224 */ /* 0x000fe400078e0080 */
[----:B------:R-:W-:Y:S01]  /*111a0*/  IMAD.MOV.U32 R128, RZ, RZ, R127 ;  /* 0x000000ffff807224 */ /* 0x000fe200078e007f */
[----:B---3--:R-:W-:Y:S01]  /*111b0*/  MOV R127, R126 ;  /* 0x0000007e007f7202 */ /* 0x008fe20000000f00 */
[----:B------:R-:W-:-:S02]  /*111c0*/  IMAD.MOV.U32 R126, RZ, RZ, R124 ;  /* 0x000000ffff7e7224 */ /* 0x000fc400078e007c */
[----:B------:R-:W3:Y:S01]  /*111d0*/  LDL.LU R124, [R1+0x4a0] ;  /* 0x0004a000017c7983 */ /* 0x000ee20000300800 */
        /* <DEDUP_REMOVED lines=20> */
[----:B---3--:R-:W-:Y:S01]  /*11320*/  MOV R124, R123 ;  /* 0x0000007b007c7202 */ /* 0x008fe20000000f00 */
[----:B------:R-:W-:Y:S02]  /*11330*/  IMAD.MOV.U32 R123, RZ, RZ, R122 ;  /* 0x000000ffff7b7224 */ /* 0x000fe400078e007a */
[----:B------:R-:W3:Y:S01]  /*11340*/  LDL.LU R122, [R1+0x490] ;  /* 0x00049000017a7983 */ /* 0x000ee20000300800 */
        /* <DEDUP_REMOVED lines=9> */
[----:B------:R-:W-:Y:S01]  /*113e0*/  IMAD.MOV.U32 R124, RZ, RZ, R123 ;  /* 0x000000ffff7c7224 */ /* 0x000fe200078e007b */
[----:B---3--:R-:W-:Y:S01]  /*113f0*/  MOV R123, R122 ;  /* 0x0000007a007b7202 */ /* 0x008fe20000000f00 */
[----:B------:R-:W-:Y:S02]  /*11400*/  IMAD.MOV.U32 R122, RZ, RZ, R121 ;  /* 0x000000ffff7a7224 */ /* 0x000fe400078e0079 */
[----:B------:R-:W3:Y:S01]  /*11410*/  LDL.LU R121, [R1+0x488] ;  /* 0x0004880001797983 */ /* 0x000ee20000300800 */
        /* <DEDUP_REMOVED lines=42> */
[----:B---3--:R-:W-:Y:S02]  /*116c0*/  MOV R120, R119 ;  /* 0x0000007700787202 */ /* 0x008fe40000000f00 */
[----:B------:R-:W3:Y:S01]  /*116d0*/  LDL.LU R119, [R1+0x470] ;  /* 0x0004700001777983 */ /* 0x000ee20000300800 */
        /* <DEDUP_REMOVED lines=12> */
[----:B------:R-:W-:Y:S01]  /*117a0*/  IMAD.MOV.U32 R121, RZ, RZ, R120 ;  /* 0x000000ffff797224 */ /* 0x000fe200078e0078 */
[----:B------:R-:W-:Y:S01]  /*117b0*/  MOV R141, R140 ;  /* 0x0000008c008d7202 */ /* 0x000fe20000000f00 */
[----:B---3--:R-:W-:Y:S02]  /*117c0*/  IMAD.MOV.U32 R120, RZ, RZ, R119 ;  /* 0x000000ffff787224 */ /* 0x008fe400078e0077 */
[----:B------:R-:W3:Y:S01]  /*117d0*/  LDL.LU R119, [R1+0x468] ;  /* 0x0004680001777983 */ /* 0x000ee20000300800 */
[----:B------:R-:W-:-:S02]  /*117e0*/  IMAD.MOV.U32 R140, RZ, RZ, R139 ;  /* 0x000000ffff8c7224 */ /* 0x000fc400078e008b */
[----:B------:R-:W-:Y:S01]  /*117f0*/  IMAD.MOV.U32 R139, RZ, RZ, R138 ;  /* 0x000000ffff8b7224 */ /* 0x000fe200078e008a */
[----:B------:R-:W-:Y:S01]  /*11800*/  MOV R138, R137 ;  /* 0x00000089008a7202 */ /* 0x000fe20000000f00 */
[----:B------:R-:W-:Y:S01]  /*11810*/  IMAD.MOV.U32 R137, RZ, RZ, R136 ;  /* 0x000000ffff897224 */ /* 0x000fe200078e0088 */
[----:B------:R-:W-:Y:S01]  /*11820*/  MOV R142, R141 ;  /* 0x0000008d008e7202 */ /* 0x000fe20000000f00 */
[----:B------:R-:W-:Y:S01]  /*11830*/  IMAD.MOV.U32 R136, RZ, RZ, R135 ;  /* 0x000000ffff887224 */ /* 0x000fe200078e0087 */
[----:B------:R-:W-:Y:S01]  /*11840*/  MOV R135, R127 ;  /* 0x0000007f00877202 */ /* 0x000fe20000000f00 */
[----:B------:R-:W-:Y:S02]  /*11850*/  IMAD.MOV.U32 R127, RZ, RZ, R126 ;  /* 0x000000ffff7f7224 */ /* 0x000fe400078e007e */
[----:B------:R-:W-:Y:S02]  /*11860*/  IMAD.MOV.U32 R141, RZ, RZ, R140 ;  /* 0x000000ffff8d7224 */ /* 0x000fe400078e008c */
[----:B------:R-:W-:Y:S01]  /*11870*/  IMAD.MOV.U32 R126, RZ, RZ, R124 ;  /* 0x000000ffff7e7224 */ /* 0x000fe200078e007c */
[----:B------:R-:W-:Y:S01]  /*11880*/  MOV R124, R123 ;  /* 0x0000007b007c7202 */ /* 0x000fe20000000f00 */
[----:B------:R-:W-:Y:S01]  /*11890*/  IMAD.MOV.U32 R140, RZ, RZ, R139 ;  /* 0x000000ffff8c7224 */ /* 0x000fe200078e008b */
[----:B------:R-:W-:Y:S01]  /*118a0*/  MOV R139, R138 ;  /* 0x0000008a008b7202 */ /* 0x000fe20000000f00 */
[----:B------:R-:W-:-:S02]  /*118b0*/  IMAD.MOV.U32 R123, RZ, RZ, R122 ;  /* 0x000000ffff7b7224 */ /* 0x000fc400078e007a */
        /* <DEDUP_REMOVED lines=9> */
[----:B------:R-:W-:Y:S01]  /*11950*/  IMAD.MOV.U32 R126, RZ, RZ, R124 ;  /* 0x000000ffff7e7224 */ /* 0x000fe200078e007c */
[----:B------:R-:W-:Y:S01]  /*11960*/  MOV R124, R123 ;  /* 0x0000007b007c7202 */ /* 0x000fe20000000f00 */
[----:B------:R-:W-:Y:S01]  /*11970*/  IMAD.MOV.U32 R140, RZ, RZ, R139 ;  /* 0x000000ffff8c7224 */ /* 0x000fe200078e008b */
[----:B------:R-:W-:Y:S01]  /*11980*/  MOV R144, R143 ;  /* 0x0000008f00907202 */ /* 0x000fe20000000f00 */
[----:B------:R-:W-:Y:S01]  /*11990*/  IMAD.MOV.U32 R139, RZ, RZ, R138 ;  /* 0x000000ffff8b7224 */ /* 0x000fe200078e008a */
[----:B------:R-:W-:Y:S01]  /*119a0*/  MOV R138, R137 ;  /* 0x00000089008a7202 */ /* 0x000fe20000000f00 */
[----:B------:R-:W-:-:S02]  /*119b0*/  IMAD.MOV.U32 R137, RZ, RZ, R136 ;  /* 0x000000ffff897224 */ /* 0x000fc400078e0088 */
[----:B------:R-:W-:Y:S02]  /*119c0*/  IMAD.MOV.U32 R143, RZ, RZ, R142 ;  /* 0x000000ffff8f7224 */ /* 0x000fe400078e008e */
[----:B------:R-:W-:Y:S02]  /*119d0*/  IMAD.MOV.U32 R123, RZ, RZ, R122 ;  /* 0x000000ffff7b7224 */ /* 0x000fe400078e007a */
[----:B------:R-:W-:Y:S01]  /*119e0*/  IMAD.MOV.U32 R136, RZ, RZ, R135 ;  /* 0x000000ffff887224 */ /* 0x000fe200078e0087 */
[----:B------:R-:W-:Y:S01]  /*119f0*/  MOV R135, R124 ;  /* 0x0000007c00877202 */ /* 0x000fe20000000f00 */
[----:B------:R-:W-:Y:S01]  /*11a00*/  IMAD.MOV.U32 R142, RZ, RZ, R141 ;  /* 0x000000ffff8e7224 */ /* 0x000fe200078e008d */
[----:B------:R-:W-:Y:S01]  /*11a10*/  MOV R141, R140 ;  /* 0x0000008c008d7202 */ /* 0x000fe20000000f00 */
[----:B------:R-:W-:Y:S02]  /*11a20*/  IMAD.MOV.U32 R140, RZ, RZ, R139 ;  /* 0x000000ffff8c7224 */ /* 0x000fe400078e008b */
[----:B------:R-:W-:Y:S01]  /*11a30*/  IMAD.MOV.U32 R122, RZ, RZ, R121 ;  /* 0x000000ffff7a7224 */ /* 0x000fe200078e0079 */
[----:B------:R-:W-:Y:S01]  /*11a40*/  MOV R121, R116 ;  /* 0x0000007400797202 */ /* 0x000fe20000000f00 */
[----:B------:R-:W-:Y:S01]  /*11a50*/  IMAD.MOV.U32 R139, RZ, RZ, R138 ;  /* 0x000000ffff8b7224 */ /* 0x000fe200078e008a */
[----:B------:R-:W-:Y:S01]  /*11a60*/  MOV R138, R137 ;  /* 0x00000089008a7202 */ /* 0x000fe20000000f00 */
[----:B------:R-:W-:-:S02]  /*11a70*/  IMAD.MOV.U32 R124, RZ, RZ, R123 ;  /* 0x000000ffff7c7224 */ /* 0x000fc400078e007b */
[----:B------:R-:W-:Y:S02]  /*11a80*/  IMAD.MOV.U32 R123, RZ, RZ, R114 ;  /* 0x000000ffff7b7224 */ /* 0x000fe400078e0072 */
[----:B------:R-:W-:Y:S02]  /*11a90*/  IMAD.MOV.U32 R137, RZ, RZ, R136 ;  /* 0x000000ffff897224 */ /* 0x000fe400078e0088 */
[----:B------:R-:W-:Y:S02]  /*11aa0*/  IMAD.MOV.U32 R136, RZ, RZ, R135 ;  /* 0x000000ffff887224 */ /* 0x000fe400078e0087 */
[----:B---3--:R-:W-:Y:S02]  /*11ab0*/  IMAD.MOV.U32 R120, RZ, RZ, R119 ;  /* 0x000000ffff787224 */ /* 0x008fe400078e0077 */
[----:B------:R-:W-:Y:S02]  /*11ac0*/  IMAD.MOV.U32 R119, RZ, RZ, R118 ;  /* 0x000000ffff777224 */ /* 0x000fe400078e0076 */
[----:B------:R-:W3:Y:S04]  /*11ad0*/  LDL.LU R118, [R1+0x460] ;  /* 0x0004600001767983 */ /* 0x000ee80000300800 */
[----:B------:R-:W4:Y:S04]  /*11ae0*/  LDL.LU R116, [R1+0x458] ;  /* 0x0004580001747983 */ /* 0x000f280000300800 */
[----:B------:R-:W2:Y:S04]  /*11af0*/  LDL.LU R114, [R1+0x450] ;  /* 0x0004500001727983 */ /* 0x000ea80000300800 */
[----:B------:R-:W3:Y:S01]  /*11b00*/  LDL.LU R135, [R1+0x4c4] ;  /* 0x0004c40001877983 */ /* 0x000ee20000300800 */
[----:B------:R-:W-:Y:S01]  /*11b10*/  IMAD R97, R144, UR49, RZ ;  /* 0x0000003190617c24 */ /* 0x000fe2000f8e02ff */
        /* <DEDUP_REMOVED lines=9> */
[----:B---3--:R-:W-:Y:S01]  /*11bb0*/  IMAD.MOV.U32 R136, RZ, RZ, R135 ;  /* 0x000000ffff887224 */ /* 0x008fe200078e0087 */
[----:B------:R-:W-:Y:S02]  /*11bc0*/  MOV R135, R134 ;  /* 0x0000008600877202 */ /* 0x000fe40000000f00 */
[----:B------:R-:W3:Y:S01]  /*11bd0*/  LDL.LU R134, [R1+0x4bc] ;  /* 0x0004bc0001867983 */ /* 0x000ee20000300800 */
[----:B------:R-:W-:Y:S01]  /*11be0*/  IMAD R99, R144, UR50, RZ ;  /* 0x0000003290637c24 */ /* 0x000fe2000f8e02ff */
[----:B------:R-:W-:Y:S01]  /*11bf0*/  LEA.HI.X.SX32 R61, R61, R0, 0x2, P5 ;  /* 0x000000003d3d7211 */ /* 0x000fe200028f16ff */
        /* <DEDUP_REMOVED lines=11> */
[----:B---3--:R-:W-:Y:S02]  /*11cb0*/  IMAD.MOV.U32 R135, RZ, RZ, R134 ;  /* 0x000000ffff877224 */ /* 0x008fe400078e0086 */
[----:B------:R-:W-:Y:S02]  /*11cc0*/  IMAD.MOV.U32 R134, RZ, RZ, R133 ;  /* 0x000000ffff867224 */ /* 0x000fe400078e0085 */
        /* <DEDUP_REMOVED lines=29> */
[----:B---3--:R-:W-:Y:S01]  /*11ea0*/  IMAD.MOV.U32 R133, RZ, RZ, R132 ;  /* 0x000000ffff857224 */ /* 0x008fe200078e0084 */
[----:B------:R-:W-:Y:S02]  /*11eb0*/  MOV R132, R131 ;  /* 0x0000008300847202 */ /* 0x000fe40000000f00 */
[----:B------:R-:W3:Y:S01]  /*11ec0*/  LDL.LU R131, [R1+0x4a4] ;  /* 0x0004a40001837983 */ /* 0x000ee20000300800 */
[----:B------:R-:W-:Y:S01]  /*11ed0*/  IMAD R105, R144, UR53, RZ ;  /* 0x0000003590697c24 */ /* 0x000fe2000f8e02ff */
[----:B------:R-:W-:Y:S01]  /*11ee0*/  ULDC UR53, c[0x0][0x240] ;  /* 0x0000900000357ab9 */ /* 0x000fe20000000800 */
        /* <DEDUP_REMOVED lines=14> */
[----:B------:R-:W-:Y:S01]  /*11fd0*/  IMAD R107, R144, UR54, RZ ;  /* 0x00000036906b7c24 */ /* 0x000fe2000f8e02ff */
        /* <DEDUP_REMOVED lines=102> */
[----:B------:R-:W-:Y:S02]  /*12640*/  IMAD.MOV.U32 R127, RZ, RZ, R126 ;  /* 0x000000ffff7f7224 */ /* 0x000fe400078e007e */
[----:B------:R-:W-:Y:S02]  /*12650*/  IMAD R199, R106, UR42, RZ ;  /* 0x0000002a6ac77c24 */ /* 0x000fe4000f8e02ff */
[----:B------:R-:W-:Y:S02]  /*12660*/  IMAD R117, R117, UR59, RZ ;  /* 0x0000003b75757c24 */ /* 0x000fe4000f8e02ff */
[----:B--2---:R-:W-:-:S02]  /*12670*/  IMAD R197, R114, UR41, RZ ;  /* 0x0000002972c57c24 */ /* 0x004fc4000f8e02ff */
[----:B------:R-:W-:Y:S01]  /*12680*/  IMAD R119, R119, UR60, RZ ;  /* 0x0000003c77777c24 */ /* 0x000fe2000f8e02ff */
[----:B------:R-:W-:Y:S01]  /*12690*/  ULDC UR60, c[0x0][0x240] ;  /* 0x00009000003c7ab9 */ /* 0x000fe20000000800 */
[----:B------:R-:W-:Y:S01]  /*126a0*/  IMAD.MOV.U32 R147, RZ, RZ, R146 ;  /* 0x000000ffff937224 */ /* 0x000fe200078e0092 */
[----:B---3--:R-:W-:Y:S01]  /*126b0*/  MOV R126, R124 ;  /* 0x0000007c007e7202 */ /* 0x008fe20000000f00 */
[----:B------:R-:W-:Y:S02]  /*126c0*/  IMAD.MOV.U32 R124, RZ, RZ, R122 ;  /* 0x000000ffff7c7224 */ /* 0x000fe400078e007a */
[----:B------:R-:W-:Y:S01]  /*126d0*/  IMAD R213, R74, UR49, RZ ;  /* 0x000000314ad57c24 */ /* 0x000fe2000f8e02ff */
[----:B------:R-:W2:Y:S01]  /*126e0*/  LDL.LU R122, [R1+0x46c] ;  /* 0x00046c00017a7983 */ /* 0x000ea20000300800 */
        /* <DEDUP_REMOVED lines=19> */
[----:B--2---:R-:W-:Y:S01]  /*12820*/  IMAD.MOV.U32 R124, RZ, RZ, R122 ;  /* 0x000000ffff7c7224 */ /* 0x004fe200078e007a */
[----:B------:R-:W-:Y:S02]  /*12830*/  MOV R122, R120 ;  /* 0x00000078007a7202 */ /* 0x000fe40000000f00 */
[----:B------:R-:W2:Y:S01]  /*12840*/  LDL.LU R120, [R1+0x464] ;  /* 0x0004640001787983 */ /* 0x000ea20000300800 */
        /* <DEDUP_REMOVED lines=19> */
[----:B------:R-:W-:Y:S02]  /*12980*/  IMAD R121, R121, UR61, RZ ;  /* 0x0000003d79797c24 */ /* 0x000fe4000f8e02ff */
[----:B------:R-:W-:Y:S02]  /*12990*/  IMAD R217, R72, UR51, RZ ;  /* 0x0000003348d97c24 */ /* 0x000fe4000f8e02ff */
[----:B--2---:R-:W-:Y:S01]  /*129a0*/  IMAD.MOV.U32 R122, RZ, RZ, R120 ;  /* 0x000000ffff7a7224 */ /* 0x004fe200078e0078 */
[----:B------:R-:W-:Y:S01]  /*129b0*/  MOV R120, R118 ;  /* 0x0000007600787202 */ /* 0x000fe20000000f00 */
[----:B------:R-:W-:Y:S01]  /*129c0*/  IMAD.MOV.U32 R149, RZ, RZ, R148 ;  /* 0x000000ffff957224 */ /* 0x000fe200078e0094 */
[----:B------:R-:W2:Y:S01]  /*129d0*/  LDL.LU R118, [R1+0x45c] ;  /* 0x00045c0001767983 */ /* 0x000ea20000300800 */
[----:B------:R-:W-:Y:S01]  /*129e0*/  IMAD.MOV.U32 R148, RZ, RZ, R146 ;  /* 0x000000ffff947224 */ /* 0x000fe200078e0092 */
[----:B------:R-:W-:Y:S01]  /*129f0*/  MOV R146, R144 ;  /* 0x0000009000927202 */ /* 0x000fe20000000f00 */
[----:B------:R-:W-:-:S02]  /*12a00*/  IMAD.MOV.U32 R144, RZ, RZ, R142 ;  /* 0x000000ffff907224 */ /* 0x000fc400078e008e */
[----:B------:R-:W-:Y:S02]  /*12a10*/  IMAD R229, R66, UR57, RZ ;  /* 0x0000003942e57c24 */ /* 0x000fe4000f8e02ff */
[----:B------:R-:W-:Y:S02]  /*12a20*/  IMAD R235, R64, UR60, RZ ;  /* 0x0000003c40eb7c24 */ /* 0x000fe4000f8e02ff */
[----:B------:R-:W-:Y:S02]  /*12a30*/  IMAD R225, R68, UR55, RZ ;  /* 0x0000003744e17c24 */ /* 0x000fe4000f8e02ff */
[----:B------:R-:W-:Y:S01]  /*12a40*/  IMAD R143, R143, UR14, RZ ;  /* 0x0000000e8f8f7c24 */ /* 0x000fe2000f8e02ff */
[----:B------:R-:W-:Y:S01]  /*12a50*/  LEA R74, P5, R75, R236, 0x2 ;  /* 0x000000ec4b4a7211 */ /* 0x000fe200078a10ff */
[----:B------:R-:W-:Y:S01]  /*12a60*/  IMAD.MOV.U32 R142, RZ, RZ, R140 ;  /* 0x000000ffff8e7224 */ /* 0x000fe200078e008c */
[----:B------:R-:W-:Y:S01]  /*12a70*/  MOV R140, R138 ;  /* 0x0000008a008c7202 */ /* 0x000fe20000000f00 */
[----:B------:R-:W-:Y:S01]  /*12a80*/  IMAD.MOV.U32 R138, RZ, RZ, R137 ;  /* 0x000000ffff8a7224 */ /* 0x000fe200078e0089 */
[----:B------:R-:W-:Y:S01]  /*12a90*/  MOV R150, R148 ;  /* 0x0000009400967202 */ /* 0x000fe20000000f00 */
        /* <DEDUP_REMOVED lines=17> */
[----:B------:R-:W-:-:S02]  /*12bb0*/  IMAD.MOV.U32 R137, RZ, RZ, R136 ;  /* 0x000000ffff897224 */ /* 0x000fc400078e0088 */
        /* <DEDUP_REMOVED lines=15> */
[----:B------:R-:W-:Y:S02]  /*12cb0*/  IMAD.MOV.U32 R137, RZ, RZ, R136 ;  /* 0x000000ffff897224 */ /* 0x000fe400078e0088 */
        /* <DEDUP_REMOVED lines=57> */
[----:B------:R-:W-:-:S02]  /*13050*/  IMAD.MOV.U32 R134, RZ, RZ, R133 ;  /* 0x000000ffff867224 */ /* 0x000fc400078e0085 */
[----:B------:R-:W-:Y:S02]  /*13060*/  IMAD.MOV.U32 R136, RZ, RZ, R135 ;  /* 0x000000ffff887224 */ /* 0x000fe400078e0087 */
[----:B------:R-:W-:Y:S02]  /*13070*/  IMAD.MOV.U32 R140, RZ, RZ, R138 ;  /* 0x000000ffff8c7224 */ /* 0x000fe400078e008a */
[----:B------:R-:W-:Y:S02]  /*13080*/  IMAD.MOV.U32 R138, RZ, RZ, R137 ;  /* 0x000000ffff8a7224 */ /* 0x000fe400078e0089 */
[----:B------:R-:W-:Y:S02]  /*13090*/  IMAD R123, R123, UR4, RZ ;  /* 0x000000047b7b7c24 */ /* 0x000fe4000f8e02ff */
[----:B--2---:R-:W-:Y:S02]  /*130a0*/  IMAD.MOV.U32 R120, RZ, RZ, R118 ;  /* 0x000000ffff787224 */ /* 0x004fe400078e0076 */
[----:B----4-:R-:W-:-:S02]  /*130b0*/  IMAD.MOV.U32 R118, RZ, RZ, R116 ;  /* 0x000000ffff767224 */ /* 0x010fc400078e0074 */
[----:B------:R-:W2:Y:S01]  /*130c0*/  LDL.LU R116, [R1+0x454] ;  /* 0x0004540001747983 */ /* 0x000ea20000300800 */
[-C--:B------:R-:W-:Y:S01]  /*130d0*/  LEA R72, P4, R73, R236.reuse, 0x2 ;  /* 0x000000ec49487211 */ /* 0x080fe200078810ff */
[----:B------:R-:W-:Y:S01]  /*130e0*/  IMAD R183, R128, UR34, RZ ;  /* 0x0000002280b77c24 */ /* 0x000fe2000f8e02ff */
[-C--:B------:R-:W-:Y:S01]  /*130f0*/  LEA R64, P0, R65, R236.reuse, 0x2 ;  /* 0x000000ec41407211 */ /* 0x080fe200078010ff */
[----:B------:R-:W3:Y:S01]  /*13100*/  LDL.LU R127, [R1+0x4dc] ;  /* 0x0004dc00017f7983 */ /* 0x000ee20000300800 */
[-C--:B------:R-:W-:Y:S01]  /*13110*/  LEA R66, P1, R67, R236.reuse, 0x2 ;  /* 0x000000ec43427211 */ /* 0x080fe200078210ff */
[----:B------:R-:W-:Y:S01]  /*13120*/  IMAD R125, R125, UR5, RZ ;  /* 0x000000057d7d7c24 */ /* 0x000fe2000f8e02ff */
[----:B------:R-:W-:Y:S01]  /*13130*/  LEA R68, P2, R69, R236, 0x2 ;  /* 0x000000ec45447211 */ /* 0x000fe200078410ff */
[----:B------:R-:W4:Y:S01]  /*13140*/  LDL.LU R129, [R1+0x4d8] ;  /* 0x0004d80001817983 */ /* 0x000f220000300800 */
[----:B------:R-:W-:Y:S01]  /*13150*/  IMAD R221, R70, UR53, RZ ;  /* 0x0000003546dd7c24 */ /* 0x000fe2000f8e02ff */
[-C--:B------:R-:W-:Y:S01]  /*13160*/  LEA.HI.X.SX32 R75, R75, R0.reuse, 0x2, P5 ;  /* 0x000000004b4b7211 */ /* 0x080fe200028f16ff */
[----:B------:R-:W-:Y:S01]  /*13170*/  IMAD R169, R142, UR27, RZ ;  /* 0x0000001b8ea97c24 */ /* 0x000fe2000f8e02ff */
[----:B------:R-:W3:Y:S01]  /*13180*/  LDL.LU R131, [R1+0x4d4] ;  /* 0x0004d40001837983 */ /* 0x000ee20000300800 */
[----:B------:R-:W-:Y:S01]  /*13190*/  IMAD R157, R154, UR21, RZ ;  /* 0x000000159a9d7c24 */ /* 0x000fe2000f8e02ff */
[----:B------:R-:W1:Y:S02]  /*131a0*/  S2UR UR4, SR_CgaCtaId ;  /* 0x00000000000479c3 */ /* 0x000e640000008800 */
[----:B------:R-:W3:Y:S04]  /*131b0*/  LDL.LU R133, [R1+0x4d0] ;  /* 0x0004d00001857983 */ /* 0x000ee80000300800 */
[----:B------:R-:W3:Y:S04]  /*131c0*/  LDL.LU R135, [R1+0x4cc] ;  /* 0x0004cc0001877983 */ /* 0x000ee80000300800 */
[----:B------:R-:W3:Y:S01]  /*131d0*/  LDL.LU R137, [R1+0x4c8] ;  /* 0x0004c80001897983 */ /* 0x000ee20000300800 */
[----:B------:R-:W-:-:S02]  /*131e0*/  LEA.HI.X.SX32 R73, R73, R0, 0x2, P4 ;  /* 0x0000000049497211 */ /* 0x000fc400020f16ff */
[----:B------:R-:W-:-:S04]  /*131f0*/  LEA R86, P4, R87, R236, 0x2 ;  /* 0x000000ec57567211 */ /* 0x000fc800078810ff */
[----:B------:R-:W-:Y:S02]  /*13200*/  LEA.HI.X.SX32 R87, R87, R0, 0x2, P4 ;  /* 0x0000000057577211 */ /* 0x000fe400020f16ff */
[----:B------:R-:W-:-:S04]  /*13210*/  LEA R100, P4, R101, R236, 0x2 ;  /* 0x000000ec65647211 */ /* 0x000fc800078810ff */
[----:B------:R-:W-:Y:S02]  /*13220*/  LEA.HI.X.SX32 R101, R101, R0, 0x2, P4 ;  /* 0x0000000065657211 */ /* 0x000fe400020f16ff */
[----:B------:R-:W-:-:S04]  /*13230*/  LEA R114, P4, R115, R236, 0x2 ;  /* 0x000000ec73727211 */ /* 0x000fc800078810ff */
[-C--:B------:R-:W-:Y:S02]  /*13240*/  LEA.HI.X.SX32 R115, R115, R0.reuse, 0x2, P4 ;  /* 0x0000000073737211 */ /* 0x080fe400020f16ff */
[-C--:B------:R-:W-:Y:S02]  /*13250*/  LEA.HI.X.SX32 R65, R65, R0.reuse, 0x2, P0 ;  /* 0x0000000041417211 */ /* 0x080fe400000f16ff */
[----:B------:R-:W-:Y:S02]  /*13260*/  LEA.HI.X.SX32 R67, R67, R0, 0x2, P1 ;  /* 0x0000000043437211 */ /* 0x000fe400008f16ff */
[-C--:B------:R-:W-:Y:S02]  /*13270*/  LEA R70, P3, R71, R236.reuse, 0x2 ;  /* 0x000000ec47467211 */ /* 0x080fe400078610ff */
[-C--:B------:R-:W-:Y:S02]  /*13280*/  LEA R78, P0, R79, R236.reuse, 0x2 ;  /* 0x000000ec4f4e7211 */ /* 0x080fe400078010ff */
[----:B------:R-:W-:-:S02]  /*13290*/  LEA R80, P1, R81, R236, 0x2 ;  /* 0x000000ec51507211 */ /* 0x000fc400078210ff */
[----:B------:R-:W-:Y:S02]  /*132a0*/  LEA.HI.X.SX32 R69, R69, R0, 0x2, P2 ;  /* 0x0000000045457211 */ /* 0x000fe400010f16ff */
[----:B------:R-:W-:Y:S01]  /*132b0*/  LEA R82, P2, R83, R236, 0x2 ;  /* 0x000000ec53527211 */ /* 0x000fe200078410ff */
        /* <DEDUP_REMOVED lines=12> */
[----:B------:R-:W-:Y:S02]  /*13380*/  LEA R94, P1, R95, R236, 0x2 ;  /* 0x000000ec5f5e7211 */ /* 0x000fe400078210ff */
[----:B------:R-:W-:Y:S02]  /*13390*/  LEA.HI.X.SX32 R83, R83, R0, 0x2, P2 ;  /* 0x0000000053537211 */ /* 0x000fe400010f16ff */
[----:B------:R-:W-:Y:S02]  /*133a0*/  LEA R96, P2, R97, R236, 0x2 ;  /* 0x000000ec61607211 */ /* 0x000fe400078410ff */
[----:B------:R-:W-:-:S02]  /*133b0*/  LEA.HI.X.SX32 R85, R85, R0, 0x2, P3 ;  /* 0x0000000055557211 */ /* 0x000fc400018f16ff */
[-C--:B------:R-:W-:Y:S02]  /*133c0*/  LEA.HI.X.SX32 R89, R89, R0.reuse, 0x2, P5 ;  /* 0x0000000059597211 */ /* 0x080fe400028f16ff */
[-C--:B------:R-:W-:Y:S02]  /*133d0*/  LEA.HI.X.SX32 R91, R91, R0.reuse, 0x2, P6 ;  /* 0x000000005b5b7211 */ /* 0x080fe400030f16ff */
[-C--:B------:R-:W-:Y:S02]  /*133e0*/  LEA.HI.X.SX32 R93, R93, R0.reuse, 0x2, P0 ;  /* 0x000000005d5d7211 */ /* 0x080fe400000f16ff */
[----:B------:R-:W-:Y:S01]  /*133f0*/  LEA.HI.X.SX32 R95, R95, R0, 0x2, P1 ;  /* 0x000000005f5f7211 */ /* 0x000fe200008f16ff */
[----:B------:R-:W-:Y:S01]  /*13400*/  IMAD R185, R126, UR35, RZ ;  /* 0x000000237eb97c24 */ /* 0x000fe2000f8e02ff */
[-C--:B------:R-:W-:Y:S02]  /*13410*/  LEA R98, P3, R99, R236.reuse, 0x2 ;  /* 0x000000ec63627211 */ /* 0x080fe400078610ff */
[----:B------:R-:W-:-:S02]  /*13420*/  LEA R102, P5, R103, R236, 0x2 ;  /* 0x000000ec67667211 */ /* 0x000fc400078a10ff */
[-C--:B------:R-:W-:Y:S02]  /*13430*/  LEA R104, P6, R105, R236.reuse, 0x2 ;  /* 0x000000ec69687211 */ /* 0x080fe400078c10ff */
[-C--:B------:R-:W-:Y:S02]  /*13440*/  LEA R106, P0, R107, R236.reuse, 0x2 ;  /* 0x000000ec6b6a7211 */ /* 0x080fe400078010ff */
[----:B------:R-:W-:Y:S02]  /*13450*/  LEA R108, P1, R109, R236, 0x2 ;  /* 0x000000ec6d6c7211 */ /* 0x000fe400078210ff */
[----:B------:R-:W-:Y:S02]  /*13460*/  LEA.HI.X.SX32 R97, R97, R0, 0x2, P2 ;  /* 0x0000000061617211 */ /* 0x000fe400010f16ff */
[----:B------:R-:W-:Y:S01]  /*13470*/  LEA R110, P2, R111, R236, 0x2 ;  /* 0x000000ec6f6e7211 */ /* 0x000fe200078410ff */
[----:B------:R-:W-:Y:S01]  /*13480*/  IMAD R189, R122, UR37, RZ ;  /* 0x000000257abd7c24 */ /* 0x000fe2000f8e02ff */
[-C--:B------:R-:W-:Y:S01]  /*13490*/  LEA.HI.X.SX32 R99, R99, R0.reuse, 0x2, P3 ;  /* 0x0000000063637211 */ /* 0x080fe200018f16ff */
[----:B------:R-:W-:Y:S01]  /*134a0*/  IMAD R191, R120, UR38, RZ ;  /* 0x0000002678bf7c24 */ /* 0x000fe2000f8e02ff */
[-C--:B------:R-:W-:Y:S01]  /*134b0*/  LEA.HI.X.SX32 R103, R103, R0.reuse, 0x2, P5 ;  /* 0x0000000067677211 */ /* 0x080fe200028f16ff */
[----:B------:R-:W-:Y:S01]  /*134c0*/  IMAD R193, R118, UR39, RZ ;  /* 0x0000002776c17c24 */ /* 0x000fe2000f8e02ff */
[-C--:B------:R-:W-:Y:S01]  /*134d0*/  LEA.HI.X.SX32 R105, R105, R0.reuse, 0x2, P6 ;  /* 0x0000000069697211 */ /* 0x080fe200030f16ff */
[----:B------:R-:W-:Y:S01]  /*134e0*/  IMAD R187, R124, UR36, RZ ;  /* 0x000000247cbb7c24 */ /* 0x000fe2000f8e02ff */
[----:B------:R-:W-:-:S02]  /*134f0*/  LEA.HI.X.SX32 R107, R107, R0, 0x2, P0 ;  /* 0x000000006b6b7211 */ /* 0x000fc400000f16ff */
[----:B------:R-:W-:Y:S01]  /*13500*/  LEA.HI.X.SX32 R109, R109, R0, 0x2, P1 ;  /* 0x000000006d6d7211 */ /* 0x000fe200008f16ff */
[----:B------:R-:W-:Y:S01]  /*13510*/  IMAD R139, R139, UR12, RZ ;  /* 0x0000000c8b8b7c24 */ /* 0x000fe2000f8e02ff */
[-C--:B------:R-:W-:Y:S02]  /*13520*/  LEA R112, P3, R113, R236.reuse, 0x2 ;  /* 0x000000ec71707211 */ /* 0x080fe400078610ff */
[-C--:B------:R-:W-:Y:S02]  /*13530*/  LEA R118, P6, R119, R236.reuse, 0x2 ;  /* 0x000000ec77767211 */ /* 0x080fe400078c10ff */
[-C--:B------:R-:W-:Y:S02]  /*13540*/  LEA R120, P0, R121, R236.reuse, 0x2 ;  /* 0x000000ec79787211 */ /* 0x080fe400078010ff */
[----:B------:R-:W-:Y:S02]  /*13550*/  LEA R122, P1, R123, R236, 0x2 ;  /* 0x000000ec7b7a7211 */ /* 0x000fe400078210ff */
[----:B------:R-:W-:-:S02]  /*13560*/  LEA.HI.X.SX32 R111, R111, R0, 0x2, P2 ;  /* 0x000000006f6f7211 */ /* 0x000fc400010f16ff */
        /* <DEDUP_REMOVED lines=11> */
[----:B------:R-:W-:-:S02]  /*13620*/  IMAD R145, R145, UR15, RZ ;  /* 0x0000000f91917c24 */ /* 0x000fc4000f8e02ff */
[----:B------:R-:W-:Y:S02]  /*13630*/  IMAD R147, R147, UR16, RZ ;  /* 0x0000001093937c24 */ /* 0x000fe4000f8e02ff */
[----:B------:R-:W-:Y:S02]  /*13640*/  IMAD R149, R149, UR17, RZ ;  /* 0x0000001195957c24 */ /* 0x000fe4000f8e02ff */
[----:B------:R-:W-:Y:S02]  /*13650*/  IMAD R151, R151, UR18, RZ ;  /* 0x0000001297977c24 */ /* 0x000fe4000f8e02ff */
[----:B------:R-:W-:Y:S01]  /*13660*/  IMAD R173, R138, UR29, RZ ;  /* 0x0000001d8aad7c24 */ /* 0x000fe2000f8e02ff */
[----:B------:R-:W-:Y:S01]  /*13670*/  LEA R138, P2, R139, R236, 0x2 ;  /* 0x000000ec8b8a7211 */ /* 0x000fe200078410ff */
[----:B------:R-:W-:Y:S02]  /*13680*/  IMAD R153, R153, UR19, RZ ;  /* 0x0000001399997c24 */ /* 0x000fe4000f8e02ff */
[----:B------:R-:W-:Y:S01]  /*13690*/  IMAD R161, R150, UR23, RZ ;  /* 0x0000001796a17c24 */ /* 0x000fe2000f8e02ff */
[----:B------:R-:W-:Y:S01]  /*136a0*/  LEA.HI.X.SX32 R139, R139, R0, 0x2, P2 ;  /* 0x000000008b8b7211 */ /* 0x000fe200010f16ff */
[----:B------:R-:W-:-:S02]  /*136b0*/  IMAD R163, R148, UR24, RZ ;  /* 0x0000001894a37c24 */ /* 0x000fc4000f8e02ff */
[----:B------:R-:W-:Y:S02]  /*136c0*/  IMAD R165, R146, UR25, RZ ;  /* 0x0000001992a57c24 */ /* 0x000fe4000f8e02ff */
[----:B------:R-:W-:Y:S02]  /*136d0*/  IMAD R167, R144, UR26, RZ ;  /* 0x0000001a90a77c24 */ /* 0x000fe4000f8e02ff */
[----:B------:R-:W-:Y:S02]  /*136e0*/  IMAD R155, R155, UR20, RZ ;  /* 0x000000149b9b7c24 */ /* 0x000fe4000f8e02ff */
[----:B------:R-:W-:Y:S01]  /*136f0*/  IMAD R159, R152, UR22, RZ ;  /* 0x00000016989f7c24 */ /* 0x000fe2000f8e02ff */
[C---:B------:R-:W-:Y:S01]  /*13700*/  LEA R152, P2, R153.reuse, R236, 0x2 ;  /* 0x000000ec99987211 */ /* 0x040fe200078410ff */
[----:B------:R-:W-:Y:S02]  /*13710*/  VIADD R3, R244, 0xffffffef ;  /* 0xffffffeff4037836 */ /* 0x000fe40000000000 */
[----:B------:R-:W1:Y:S01]  /*13720*/  S2R R244, SR_TID.X ;  /* 0x0000000000f47919 */ /* 0x000e620000002100 */
[----:B------:R-:W-:-:S02]  /*13730*/  LEA.HI.X.SX32 R153, R153, R0, 0x2, P2 ;  /* 0x0000000099997211 */ /* 0x000fc400010f16ff */
[----:B------:R-:W-:-:S04]  /*13740*/  LEA R166, P2, R167, R236, 0x2 ;  /* 0x000000eca7a67211 */ /* 0x000fc800078410ff */
[----:B------:R-:W-:Y:S02]  /*13750*/  LEA.HI.X.SX32 R167, R167, R0, 0x2, P2 ;  /* 0x00000000a7a77211 */ /* 0x000fe400010f16ff */
[----:B------:R-:W-:-:S04]  /*13760*/  LEA R180, P2, R181, R236, 0x2 ;  /* 0x000000ecb5b47211 */ /* 0x000fc800078410ff */
[----:B------:R-:W-:Y:S01]  /*13770*/  LEA.HI.X.SX32 R181, R181, R0, 0x2, P2 ;  /* 0x00000000b5b57211 */ /* 0x000fe200010f16ff */
[----:B------:R-:W-:Y:S02]  /*13780*/  IMAD R231, R246, UR58, RZ ;  /* 0x0000003af6e77c24 */ /* 0x000fe4000f8e02ff */
[----:B------:R-:W-:Y:S02]  /*13790*/  IMAD R233, R247, UR59, RZ ;  /* 0x0000003bf7e97c24 */ /* 0x000fe4000f8e02ff */
[----:B------:R-:W-:Y:S01]  /*137a0*/  IMAD R237, R245, UR61, RZ ;  /* 0x0000003df5ed7c24 */ /* 0x000fe2000f8e02ff */
[----:B------:R-:W-:Y:S01]  /*137b0*/  IADD3 R4, R17, -0xd, RZ ;  /* 0xfffffff311047810 */ /* 0x000fe20007ffe0ff */
[----:B------:R-:W-:Y:S01]  /*137c0*/  VIADD R5, R16, 0xfffffff7 ;  /* 0xfffffff710057836 */ /* 0x000fe20000000000 */
[----:B------:R-:W-:Y:S01]  /*137d0*/  UMOV UR5, 0x400 ;  /* 0x0000040000057882 */ /* 0x000fe20000000000 */
[----:B------:R-:W3:Y:S08]  /*137e0*/  LDC R245, c[0x0][0x230] ;  /* 0x00008c00fff57b82 */ /* 0x000ef00000000800 */
[----:B------:R-:W3:Y:S01]  /*137f0*/  LDC R246, c[0x0][0x230] ;  /* 0x00008c00fff67b82 */ /* 0x000ee20000000800 */
[----:B-1----:R-:W-:-:S07]  /*13800*/  LOP3.LUT R17, R244, 0x3f, RZ, 0xc0, !PT ;  /* 0x0000003ff4117812 */ /* 0x002fce00078ec0ff */
[----:B------:R-:W1:Y:S01]  /*13810*/  LDC R244, c[0x0][0x230] ;  /* 0x00008c00fff47b82 */ /* 0x000e620000000800 */
[----:B------:R-:W-:Y:S01]  /*13820*/  ULEA UR4, UR4, UR5, 0x18 ;  /* 0x0000000504047291 */ /* 0x000fe2000f8ec03f */
[----:B------:R-:W-:Y:S02]  /*13830*/  IMAD.SHL.U32 R6, R17, 0x4, RZ ;  /* 0x0000000411067824 */ /* 0x000fe400078e00ff */
[----:B------:R-:W-:-:S04]  /*13840*/  ULDC UR5, c[0x0][0x230] ;  /* 0x00008c0000057ab9 */ /* 0x000fc80000000800 */
[----:B------:R-:W1:Y:S01]  /*13850*/  LDC R247, c[0x0][0x230] ;  /* 0x00008c00fff77b82 */ /* 0x000e620000000800 */
[----:B----4-:R-:W-:-:S05]  /*13860*/  IMAD R129, R129, UR7, RZ ;  /* 0x0000000781817c24 */ /* 0x010fca000f8e02ff */
[----:B------:R-:W-:-:S04]  /*13870*/  LEA R128, P4, R129, R236, 0x2 ;  /* 0x000000ec81807211 */ /* 0x000fc800078810ff */
[----:B------:R-:W-:Y:S02]  /*13880*/  LEA.HI.X.SX32 R129, R129, R0, 0x2, P4 ;  /* 0x0000000081817211 */ /* 0x000fe400020f16ff */
[----:B------:R-:W-:-:S04]  /*13890*/  LEA R142, P4, R143, R236, 0x2 ;  /* 0x000000ec8f8e7211 */ /* 0x000fc800078810ff */
[----:B------:R-:W-:Y:S02]  /*138a0*/  LEA.HI.X.SX32 R143, R143, R0, 0x2, P4 ;  /* 0x000000008f8f7211 */ /* 0x000fe400020f16ff */
[----:B------:R-:W-:-:S04]  /*138b0*/  LEA R156, P4, R157, R236, 0x2 ;  /* 0x000000ec9d9c7211 */ /* 0x000fc800078810ff */
[----:B------:R-:W-:Y:S02]  /*138c0*/  LEA.HI.X.SX32 R157, R157, R0, 0x2, P4 ;  /* 0x000000009d9d7211 */ /* 0x000fe400020f16ff */
[-C--:B------:R-:W-:Y:S01]  /*138d0*/  LEA R170, P4, R171, R236.reuse, 0x2 ;  /* 0x000000ecabaa7211 */ /* 0x080fe200078810ff */
[----:B--2---:R-:W-:Y:S01]  /*138e0*/  IMAD R195, R116, UR40, RZ ;  /* 0x0000002874c37c24 */ /* 0x004fe2000f8e02ff */
[----:B------:R-:W-:Y:S01]  /*138f0*/  LEA R116, P5, R117, R236, 0x2 ;  /* 0x000000ec75747211 */ /* 0x000fe200078a10ff */
[----:B---3--:R-:W-:Y:S01]  /*13900*/  IMAD R127, R127, UR6, RZ ;  /* 0x000000067f7f7c24 */ /* 0x008fe2000f8e02ff */
[----:B------:R-:W-:Y:S01]  /*13910*/  LEA.HI.X.SX32 R171, R171, R0, 0x2, P4 ;  /* 0x00000000abab7211 */ /* 0x000fe200020f16ff */
[----:B------:R-:W-:Y:S01]  /*13920*/  IMAD R131, R131, UR8, RZ ;  /* 0x0000000883837c24 */ /* 0x000fe2000f8e02ff */
[----:B------:R-:W-:Y:S01]  /*13930*/  LEA R184, P4, R185, R236, 0x2 ;  /* 0x000000ecb9b87211 */ /* 0x000fe200078810ff */
[----:B------:R-:W-:Y:S02]  /*13940*/  IMAD R133, R133, UR9, RZ ;  /* 0x0000000985857c24 */ /* 0x000fe4000f8e02ff */
[----:B------:R-:W-:-:S02]  /*13950*/  IMAD R135, R135, UR10, RZ ;  /* 0x0000000a87877c24 */ /* 0x000fc4000f8e02ff */
[----:B------:R-:W-:Y:S01]  /*13960*/  IMAD R137, R137, UR11, RZ ;  /* 0x0000000b89897c24 */ /* 0x000fe2000f8e02ff */
[----:B------:R-:W-:Y:S02]  /*13970*/  LEA.HI.X.SX32 R117, R117, R0, 0x2, P5 ;  /* 0x0000000075757211 */ /* 0x000fe400028f16ff */
[-C--:B------:R-:W-:Y:S02]  /*13980*/  LEA R126, P3, R127, R236.reuse, 0x2 ;  /* 0x000000ec7f7e7211 */ /* 0x080fe400078610ff */
[-C--:B------:R-:W-:Y:S02]  /*13990*/  LEA R130, P5, R131, R236.reuse, 0x2 ;  /* 0x000000ec83827211 */ /* 0x080fe400078a10ff */
[-C--:B------:R-:W-:Y:S02]  /*139a0*/  LEA R132, P6, R133, R236.reuse, 0x2 ;  /* 0x000000ec85847211 */ /* 0x080fe400078c10ff */
[-C--:B------:R-:W-:Y:S02]  /*139b0*/  LEA R134, P0, R135, R236.reuse, 0x2 ;  /* 0x000000ec87867211 */ /* 0x080fe400078010ff */
[----:B------:R-:W-:-:S02]  /*139c0*/  LEA R136, P1, R137, R236, 0x2 ;  /* 0x000000ec89887211 */ /* 0x000fc400078210ff */
[----:B------:R-:W-:Y:S02]  /*139d0*/  LEA.HI.X.SX32 R185, R185, R0, 0x2, P4 ;  /* 0x00000000b9b97211 */ /* 0x000fe400020f16ff */
[----:B------:R-:W-:Y:S02]  /*139e0*/  LEA R198, P4, R199, R236, 0x2 ;  /* 0x000000ecc7c67211 */ /* 0x000fe400078810ff */
[-C--:B------:R-:W-:Y:S02]  /*139f0*/  LEA.HI.X.SX32 R127, R127, R0.reuse, 0x2, P3 ;  /* 0x000000007f7f7211 */ /* 0x080fe400018f16ff */
[-C--:B------:R-:W-:Y:S02]  /*13a00*/  LEA.HI.X.SX32 R131, R131, R0.reuse, 0x2, P5 ;  /* 0x0000000083837211 */ /* 0x080fe400028f16ff */
[-C--:B------:R-:W-:Y:S02]  /*13a10*/  LEA.HI.X.SX32 R133, R133, R0.reuse, 0x2, P6 ;  /* 0x0000000085857211 */ /* 0x080fe400030f16ff */
[----:B------:R-:W-:-:S02]  /*13a20*/  LEA.HI.X.SX32 R135, R135, R0, 0x2, P0 ;  /* 0x0000000087877211 */ /* 0x000fc400000f16ff */
        /* <DEDUP_REMOVED lines=30> */
[-C--:B------:R-:W-:Y:S02]  /*13c10*/  LEA.HI.X.SX32 R227, R227, R0.reuse, 0x2, P4 ;  /* 0x00000000e3e37211 */ /* 0x080fe400020f16ff */
[----:B------:R-:W-:Y:S02]  /*13c20*/  ISETP.GE.U32.AND P4, PT, R243, 0x7fffffc0, PT ;  /* 0x7fffffc0f300780c */ /* 0x000fe40003f86070 */
[----:B------:R-:W2:Y:S01]  /*13c30*/  LDC R243, c[0x0][0x230] ;  /* 0x00008c00fff37b82 */ /* 0x000ea20000000800 */
        /* <DEDUP_REMOVED lines=20> */
[----:B------:R-:W-:Y:S02]  /*13d80*/  LEA R206, P1, R207, R236, 0x2 ;  /* 0x000000eccfce7211 */ /* 0x000fe400078210ff */
[----:B------:R-:W-:-:S02]  /*13d90*/  LEA.HI.X.SX32 R195, R195, R0, 0x2, P2 ;  /* 0x00000000c3c37211 */ /* 0x000fc400010f16ff */
        /* <DEDUP_REMOVED lines=30> */
[----:B------:R-:W-:Y:S01]  /*13f80*/  LEA.HI.X.SX32 R237, R237, R0, 0x2, P2 ;  /* 0x00000000eded7211 */ /* 0x000fe200010f16ff */
[----:B--2---:R-:W-:Y:S02]  /*13f90*/  VIADD R0, R243, 0xffffffeb ;  /* 0xffffffebf3007836 */ /* 0x004fe40000000000 */
[----:B------:R-:W2:Y:S01]  /*13fa0*/  LDC R243, c[0x0][0x230] ;  /* 0x00008c00fff37b82 */ /* 0x000ea20000000800 */
[----:B------:R-:W-:-:S07]  /*13fb0*/  ISETP.GE.U32.AND P2, PT, R242, 0x7fffffbc, PT ;  /* 0x7fffffbcf200780c */ /* 0x000fce0003f46070 */
[----:B------:R-:W3:Y:S01]  /*13fc0*/  LDC R242, c[0x0][0x230] ;  /* 0x00008c00fff27b82 */ /* 0x000ee20000000800 */
[----:B------:R-:W-:Y:S02]  /*13fd0*/  ISETP.GE.U32.AND P3, PT, R5, 0x7fffffb8, PT ;  /* 0x7fffffb80500780c */ /* 0x000fe40003f66070 */
[----:B------:R-:W-:Y:S01]  /*13fe0*/  ISETP.GE.U32.AND P6, PT, R3, 0x7fffffb0, PT ;  /* 0x7fffffb00300780c */ /* 0x000fe20003fc6070 */
[----:B------:R-:W-:-:S04]  /*13ff0*/  VIADD R3, R6, UR4 ;  /* 0x0000000406037c36 */ /* 0x000fc80008000000 */
[----:B------:R-:W4:Y:S01]  /*14000*/  LDC R5, c[0x0][0x230] ;  /* 0x00008c00ff057b82 */ /* 0x000f220000000800 */
[----:B------:R-:W-:Y:S01]  /*14010*/  ISETP.GE.U32.AND P5, PT, R4, 0x7fffffb4, PT ;  /* 0x7fffffb40400780c */ /* 0x000fe20003fa6070 */
[----:B-1----:R-:W-:Y:S01]  /*14020*/  VIADD R4, R244, 0xffffffe3 ;  /* 0xffffffe3f4047836 */ /* 0x002fe20000000000 */
[----:B------:R-:W-:Y:S01]  /*14030*/  ISETP.GE.U32.AND P0, PT, R0, 0x7fffffac, PT ;  /* 0x7fffffac0000780c */ /* 0x000fe20003f06070 */
[----:B------:R-:W-:Y:S02]  /*14040*/  ULDC.64 UR8, c[0x0][0x208] ;  /* 0x0000820000087ab9 */ /* 0x000fe40000000a00 */
[----:B------:R-:W-:Y:S01]  /*14050*/  @!PT LDS RZ, [RZ] ;  /* 0x00000000fffff984 */ /* 0x000fe20000000800 */
[----:B------:R-:W-:Y:S01]  /*14060*/  @!PT LDS RZ, [RZ] ;  /* 0x00000000fffff984 */ /* 0x000fe20000000800 */
[----:B------:R-:W-:Y:S01]  /*14070*/  @!PT LDS RZ, [RZ] ;  /* 0x00000000fffff984 */ /* 0x000fe20000000800 */
[----:B------:R-:W-:Y:S01]  /*14080*/  LDGSTS.E [R3+0x20000], desc[UR8][R238.64], !P4 ;  /* 0x20000000ee037fae */ /* 0x000fe2000e121848 */
[----:B--2---:R-:W-:Y:S01]  /*14090*/  IADD3 R0, R243, -0x19, RZ ;  /* 0xffffffe7f3007810 */ /* 0x004fe20007ffe0ff */
[----:B------:R-:W1:Y:S02]  /*140a0*/  LDC R244, c[0x0][0x230] ;  /* 0x00008c00fff47b82 */ /* 0x000e640000000800 */
[----:B------:R-:W-:Y:S01]  /*140b0*/  LDGSTS.E [R3+0x20100], desc[UR8][R240.64], !P4 ;  /* 0x20100000f0037fae */ /* 0x000fe2000e121848 */
[----:B------:R-:W-:-:S02]  /*140c0*/  ISETP.GE.U32.AND P4, PT, R4, 0x7fffffa4, PT ;  /* 0x7fffffa40400780c */ /* 0x000fc40003f86070 */
[----:B------:R-:W-:-:S03]  /*140d0*/  ISETP.GE.U32.AND P1, PT, R0, 0x7fffffa8, PT ;  /* 0x7fffffa80000780c */ /* 0x000fc60003f26070 */
[----:B------:R-:W2:Y:S01]  /*140e0*/  LDC R243, c[0x0][0x230] ;  /* 0x00008c00fff37b82 */ /* 0x000ea20000000800 */
[----:B------:R-:W-:Y:S02]  /*140f0*/  SHF.L.U32 R0, R2, 0x2, RZ ;  /* 0x0000000202007819 */ /* 0x000fe400000006ff */
[----:B---3--:R-:W-:-:S05]  /*14100*/  IADD3 R4, R242, -0x21, RZ ;  /* 0xffffffdff2047810 */ /* 0x008fca0007ffe0ff */
[----:B------:R-:W3:Y:S01]  /*14110*/  LDC R242, c[0x0][0x230] ;  /* 0x00008c00fff27b82 */ /* 0x000ee20000000800 */
[----:B------:R-:W-:-:S04]  /*14120*/  IMAD.WIDE R10, R0, 0x4, R238 ;  /* 0x00000004000a7825 */ /* 0x000fc800078e02ee */
[----:B------:R-:W-:Y:S01]  /*14130*/  IMAD.WIDE R8, R0, 0x4, R240 ;  /* 0x0000000400087825 */ /* 0x000fe200078e02f0 */
[----:B------:R4:W-:Y:S03]  /*14140*/  STL.64 [R1+0x798], R10 ;  /* 0x0007980a01007387 */ /* 0x0009e60000100a00 */
[----:B------:R-:W-:Y:S01]  /*14150*/  IMAD.SHL.U32 R0, R2, 0x8, RZ ;  /* 0x0000000802007824 */ /* 0x000fe200078e00ff */
[----:B------:R4:W-:Y:S04]  /*14160*/  LDGSTS.E [R3+0x20800], desc[UR8][R10.64], !P2 ;  /* 0x208000000a037fae */ /* 0x0009e8000d121848 */
[----:B------:R1:W-:Y:S04]  /*14170*/  STL.64 [R1+0x790], R8 ;  /* 0x0007900801007387 */ /* 0x0003e80000100a00 */
[----:B------:R1:W-:Y:S01]  /*14180*/  LDGSTS.E [R3+0x20900], desc[UR8][R8.64], !P2 ;  /* 0x2090000008037fae */ /* 0x0003e2000d121848 */
[----:B------:R-:W-:Y:S01]  /*14190*/  ISETP.GE.U32.AND P2, PT, R4, 0x7fffffa0, PT ;  /* 0x7fffffa00400780c */ /* 0x000fe20003f46070 */
[----:B----4-:R-:W-:-:S04]  /*141a0*/  IMAD.WIDE R10, R0, 0x4, R238 ;  /* 0x00000004000a7825 */ /* 0x010fc800078e02ee */
[----:B------:R-:W-:Y:S02]  /*141b0*/  VIADD R4, R5, 0xffffffdb ;  /* 0xffffffdb05047836 */ /* 0x000fe40000000000 */
[----:B-1----:R-:W-:Y:S01]  /*141c0*/  IMAD.WIDE R8, R0, 0x4, R240 ;  /* 0x0000000400087825 */ /* 0x002fe200078e02f0 */
[----:B------:R1:W-:Y:S03]  /*141d0*/  STL.64 [R1+0x758], R10 ;  /* 0x0007580a01007387 */ /* 0x0003e60000100a00 */
[----:B------:R-:W-:Y:S01]  /*141e0*/  IMAD R0, R2, 0xc, RZ ;  /* 0x0000000c02007824 */ /* 0x000fe200078e02ff */
[----:B------:R1:W-:Y:S04]  /*141f0*/  LDGSTS.E [R3+0x21000], desc[UR8][R10.64], !P3 ;  /* 0x210000000a037fae */ /* 0x0003e8000d921848 */
[----:B------:R4:W-:Y:S04]  /*14200*/  STL.64 [R1+0x750], R8 ;  /* 0x0007500801007387 */ /* 0x0009e80000100a00 */
[----:B------:R4:W-:Y:S01]  /*14210*/  LDGSTS.E [R3+0x21100], desc[UR8][R8.64], !P3 ;  /* 0x2110000008037fae */ /* 0x0009e2000d921848 */
[----:B------:R-:W-:Y:S01]  /*14220*/  ISETP.GE.U32.AND P3, PT, R4, 0x7fffff9c, PT ;  /* 0x7fffff9c0400780c */ /* 0x000fe20003f66070 */
[----:B--2---:R-:W-:-:S02]  /*14230*/  VIADD R4, R243, 0xffffffd7 ;  /* 0xffffffd7f3047836 */ /* 0x004fc40000000000 */
[C---:B-1----:R-:W-:Y:S01]  /*14240*/  IMAD.WIDE R10, R0.reuse, 0x4, R238 ;  /* 0x00000004000a7825 */ /* 0x042fe200078e02ee */
[----:B------:R-:W1:Y:S04]  /*14250*/  LDC R243, c[0x0][0x230] ;  /* 0x00008c00fff37b82 */ /* 0x000e680000000800 */
[----:B------:R2:W-:Y:S01]  /*14260*/  LDGSTS.E [R3+0x21800], desc[UR8][R10.64], !P5 ;  /* 0x218000000a037fae */ /* 0x0005e2000e921848 */
[----:B----4-:R-:W-:Y:S01]  /*14270*/  IMAD.WIDE R8, R0, 0x4, R240 ;  /* 0x0000000400087825 */ /* 0x010fe200078e02f0 */
[----:B------:R-:W-:-:S04]  /*14280*/  SHF.L.U32 R0, R2, 0x4, RZ ;  /* 0x0000000402007819 */ /* 0x000fc800000006ff */
[----:B------:R4:W-:Y:S01]  /*14290*/  LDGSTS.E [R3+0x21900], desc[UR8][R8.64], !P5 ;  /* 0x2190000008037fae */ /* 0x0009e2000e921848 */
[----:B------:R-:W-:Y:S01]  /*142a0*/  IMAD.WIDE R18, R0, 0x4, R238 ;  /* 0x0000000400127825 */ /* 0x000fe200078e02ee */
[----:B------:R-:W-:-:S03]  /*142b0*/  ISETP.GE.U32.AND P5, PT, R4, 0x7fffff98, PT ;  /* 0x7fffff980400780c */ /* 0x000fc60003fa6070 */
[----:B------:R-:W-:Y:S01]  /*142c0*/  IMAD.WIDE R12, R0, 0x4, R240 ;  /* 0x00000004000c7825 */ /* 0x000fe200078e02f0 */
[----:B------:R2:W-:Y:S03]  /*142d0*/  STL.64 [R1+0x718], R10 ;  /* 0x0007180a01007387 */ /* 0x0005e60000100a00 */
[----:B------:R-:W-:Y:S01]  /*142e0*/  IMAD R4, R2, 0x14, RZ ;  /* 0x0000001402047824 */ /* 0x000fe200078e02ff */
[----:B------:R1:W-:Y:S01]  /*142f0*/  LDGSTS.E [R3+0x22000], desc[UR8][R18.64], !P6 ;  /* 0x2200000012037fae */ /* 0x0003e2000f121848 */
[----:B---3--:R-:W-:-:S03]  /*14300*/  VIADD R0, R242, 0xffffffd3 ;  /* 0xffffffd3f2007836 */ /* 0x008fc60000000000 */
[----:B------:R4:W-:Y:S01]  /*14310*/  STL.64 [R1+0x710], R8 ;  /* 0x0007100801007387 */ /* 0x0009e20000100a00 */
[----:B--2---:R-:W-:-:S03]  /*14320*/  IMAD.WIDE R10, R4, 0x4, R238 ;  /* 0x00000004040a7825 */ /* 0x004fc600078e02ee */
[----:B------:R2:W-:Y:S01]  /*14330*/  LDGSTS.E [R3+0x22100], desc[UR8][R12.64], !P6 ;  /* 0x221000000c037fae */ /* 0x0005e2000f121848 */
[----:B------:R-:W-:Y:S01]  /*14340*/  ISETP.GE.U32.AND P6, PT, R0, 0x7fffff94, PT ;  /* 0x7fffff940000780c */ /* 0x000fe20003fc6070 */
[----:B------:R-:W-:Y:S02]  /*14350*/  VIADD R0, R244, 0xffffffcf ;  /* 0xffffffcff4007836 */ /* 0x000fe40000000000 */
[----:B------:R3:W-:Y:S01]  /*14360*/  LDGSTS.E [R3+0x22800], desc[UR8][R10.64], !P0 ;  /* 0x228000000a037fae */ /* 0x0007e2000c121848 */
[----:B------:R-:W3:Y:S01]  /*14370*/  LDC R244, c[0x0][0x230] ;  /* 0x00008c00fff47b82 */ /* 0x000ee20000000800 */
[----:B----4-:R-:W-:-:S05]  /*14380*/  IMAD.WIDE R8, R4, 0x4, R240 ;  /* 0x0000000404087825 */ /* 0x010fca00078e02f0 */
[----:B------:R4:W-:Y:S01]  /*14390*/  LDGSTS.E [R3+0x22900], desc[UR8][R8.64], !P0 ;  /* 0x2290000008037fae */ /* 0x0009e2000c121848 */
[----:B------:R-:W-:Y:S01]  /*143a0*/  ISETP.GE.U32.AND P0, PT, R0, 0x7fffff90, PT ;  /* 0x7fffff900000780c */ /* 0x000fe20003f06070 */
[C---:B------:R-:W-:Y:S02]  /*143b0*/  IMAD R0, R2.reuse, 0x18, RZ ;  /* 0x0000001802007824 */ /* 0x040fe400078e02ff */
[C---:B------:R-:W-:Y:S01]  /*143c0*/  IMAD R4, R2.reuse, 0x1c, RZ ;  /* 0x0000001c02047824 */ /* 0x040fe200078e02ff */
[----:B------:R1:W-:Y:S04]  /*143d0*/  STL.64 [R1+0x6d8], R18 ;  /* 0x0006d81201007387 */ /* 0x0003e80000100a00 */
[----:B------:R2:W-:Y:S01]  /*143e0*/  STL.64 [R1+0x6d0], R12 ;  /* 0x0006d00c01007387 */ /* 0x0005e20000100a00 */
[----:B------:R-:W-:-:S03]  /*143f0*/  SHF.L.U32 R5, R2, 0x5, RZ ;  /* 0x0000000502057819 */ /* 0x000fc600000006ff */
[----:B------:R3:W-:Y:S01]  /*14400*/  STL.64 [R1+0x698], R10 ;  /* 0x0006980a01007387 */ /* 0x0007e20000100a00 */
[----:B-1----:R-:W-:-:S03]  /*14410*/  IMAD.WIDE R18, R0, 0x4, R238 ;  /* 0x0000000400127825 */ /* 0x002fc600078e02ee */
[----:B------:R4:W-:Y:S01]  /*14420*/  STL.64 [R1+0x690], R8 ;  /* 0x0006900801007387 */ /* 0x0009e20000100a00 */
[----:B--2---:R-:W-:-:S03]  /*14430*/  IMAD.WIDE R12, R0, 0x4, R240 ;  /* 0x00000004000c7825 */ /* 0x004fc600078e02f0 */
[----:B------:R-:W-:Y:S01]  /*14440*/  STL.64 [R1+0x658], R18 ;  /* 0x0006581201007387 */ /* 0x000fe20000100a00 */
[----:B---3--:R-:W-:-:S03]  /*14450*/  IMAD.WIDE R10, R4, 0x4, R238 ;  /* 0x00000004040a7825 */ /* 0x008fc600078e02ee */
[----:B------:R-:W-:Y:S01]  /*14460*/  LDGSTS.E [R3+0x23000], desc[UR8][R18.64], !P1 ;  /* 0x2300000012037fae */ /* 0x000fe2000c921848 */
[----:B----4-:R-:W-:-:S03]  /*14470*/  IMAD.WIDE R8, R4, 0x4, R240 ;  /* 0x0000000404087825 */ /* 0x010fc600078e02f0 */
[----:B------:R-:W-:Y:S04]  /*14480*/  STL.64 [R1+0x650], R12 ;  /* 0x0006500c01007387 */ /* 0x000fe80000100a00 */
[----:B------:R-:W-:Y:S01]  /*14490*/  LDGSTS.E [R3+0x23100], desc[UR8][R12.64], !P1 ;  /* 0x231000000c037fae */ /* 0x000fe2000c921848 */
[----:B------:R-:W-:Y:S02]  /*144a0*/  VIADD R242, R245, 0xffffffcb ;  /* 0xffffffcbf5f27836 */ /* 0x000fe40000000000 */
[----:B------:R-:W-:Y:S01]  /*144b0*/  VIADD R0, R246, 0xffffffc7 ;  /* 0xffffffc7f6007836 */ /* 0x000fe20000000000 */
[----:B------:R1:W-:Y:S01]  /*144c0*/  STL.64 [R1+0x618], R10 ;  /* 0x0006180a01007387 */ /* 0x0003e20000100a00 */
[----:B------:R-:W-:Y:S01]  /*144d0*/  IADD3 R4, R243, -0x3d, RZ ;  /* 0xffffffc3f3047810 */ /* 0x000fe20007ffe0ff */
[----:B------:R-:W2:Y:S02]  /*144e0*/  LDC R245, c[0x0][0x230] ;  /* 0x00008c00fff57b82 */ /* 0x000ea40000000800 */
[----:B------:R1:W-:Y:S04]  /*144f0*/  LDGSTS.E [R3+0x23800], desc[UR8][R10.64], !P4 ;  /* 0x238000000a037fae */ /* 0x0003e8000e121848 */
[----:B------:R3:W-:Y:S01]  /*14500*/  STL.64 [R1+0x610], R8 ;  /* 0x0006100801007387 */ /* 0x0007e20000100a00 */
[----:B------:R-:W-:Y:S01]  /*14510*/  ISETP.GE.U32.AND P1, PT, R242, 0x7fffff8c, PT ;  /* 0x7fffff8cf200780c */ /* 0x000fe20003f26070 */
[----:B------:R-:W4:Y:S02]  /*14520*/  LDC R243, c[0x0][0x230] ;  /* 0x00008c00fff37b82 */ /* 0x000f240000000800 */
[----:B------:R3:W-:Y:S01]  /*14530*/  LDGSTS.E [R3+0x23900], desc[UR8][R8.64], !P4 ;  /* 0x2390000008037fae */ /* 0x0007e2000e121848 */
[----:B-1----:R-:W-:Y:S01]  /*14540*/  IMAD.WIDE R10, R5, 0x4, R238 ;  /* 0x00000004050a7825 */ /* 0x002fe200078e02ee */
[----:B------:R-:W-:-:S04]  /*14550*/  ISETP.GE.U32.AND P4, PT, R0, 0x7fffff88, PT ;  /* 0x7fffff880000780c */ /* 0x000fc80003f86070 */
[----:B------:R-:W1:Y:S01]  /*14560*/  LDC R242, c[0x0][0x230] ;  /* 0x00008c00fff27b82 */ /* 0x000e620000000800 */
[----:B---3--:R-:W-:Y:S01]  /*14570*/  IMAD.WIDE R8, R5, 0x4, R240 ;  /* 0x0000000405087825 */ /* 0x008fe200078e02f0 */
[----:B------:R3:W-:Y:S06]  /*14580*/  LDGSTS.E [R3+0x24000], desc[UR8][R10.64], !P2 ;  /* 0x240000000a037fae */ /* 0x0007ec000d121848 */
[----:B------:R-:W2:Y:S01]  /*14590*/  LDC R5, c[0x0][0x230] ;  /* 0x00008c00ff057b82 */ /* 0x000ea20000000800 */
[----:B------:R-:W-:Y:S01]  /*145a0*/  IMAD R0, R2, 0x24, RZ ;  /* 0x0000002402007824 */ /* 0x000fe200078e02ff */
[----:B------:R3:W-:Y:S04]  /*145b0*/  STL.64 [R1+0x5d8], R10 ;  /* 0x0005d80a01007387 */ /* 0x0007e80000100a00 */
[----:B------:R3:W-:Y:S02]  /*145c0*/  STL.64 [R1+0x5d0], R8 ;  /* 0x0005d00801007387 */ /* 0x0007e40000100a00 */
[----:B------:R-:W4:Y:S02]  /*145d0*/  LDC R246, c[0x0][0x230] ;  /* 0x00008c00fff67b82 */ /* 0x000f240000000800 */
[----:B------:R3:W-:Y:S01]  /*145e0*/  LDGSTS.E [R3+0x24100], desc[UR8][R8.64], !P2 ;  /* 0x2410000008037fae */ /* 0x0007e2000d121848 */
[----:B------:R-:W-:Y:S01]  /*145f0*/  ISETP.GE.U32.AND P2, PT, R4, 0x7fffff84, PT ;  /* 0x7fffff840400780c */ /* 0x000fe20003f46070 */
[----:B------:R-:W-:-:S02]  /*14600*/  VIADD R4, R244, 0xfffffffe ;  /* 0xfffffffef4047836 */ /* 0x000fc40000000000 */
[C---:B---3--:R-:W-:Y:S02]  /*14610*/  IMAD.WIDE R10, R0.reuse, 0x4, R238 ;  /* 0x00000004000a7825 */ /* 0x048fe400078e02ee */
[----:B------:R-:W3:Y:S02]  /*14620*/  LDC R244, c[0x0][0x230] ;  /* 0x00008c00fff47b82 */ /* 0x000ee40000000800 */
[----:B------:R-:W-:Y:S01]  /*14630*/  IMAD.WIDE R8, R0, 0x4, R240 ;  /* 0x0000000400087825 */ /* 0x000fe200078e02f0 */
[----:B------:R1:W-:Y:S03]  /*14640*/  STL.64 [R1+0x598], R10 ;  /* 0x0005980a01007387 */ /* 0x0003e60000100a00 */
[----:B------:R-:W-:Y:S01]  /*14650*/  IMAD R0, R2, 0x28, RZ ;  /* 0x0000002802007824 */ /* 0x000fe200078e02ff */
[----:B------:R1:W-:Y:S04]  /*14660*/  LDGSTS.E [R3+0x24800], desc[UR8][R10.64], !P3 ;  /* 0x248000000a037fae */ /* 0x0003e8000d921848 */
[----:B------:R2:W-:Y:S04]  /*14670*/  STL.64 [R1+0x590], R8 ;  /* 0x0005900801007387 */ /* 0x0005e80000100a00 */
[----:B------:R2:W-:Y:S01]  /*14680*/  LDGSTS.E [R3+0x24900], desc[UR8][R8.64], !P3 ;  /* 0x2490000008037fae */ /* 0x0005e2000d921848 */
[----:B------:R-:W-:Y:S01]  /*14690*/  ISETP.GE.U32.AND P3, PT, R4, 0x7fffffbf, PT ;  /* 0x7fffffbf0400780c */ /* 0x000fe20003f66070 */
[----:B------:R-:W-:-:S02]  /*146a0*/  VIADD R4, R247, 0xfffffffa ;  /* 0xfffffffaf7047836 */ /* 0x000fc40000000000 */
[C---:B-1----:R-:W-:Y:S01]  /*146b0*/  IMAD.WIDE R10, R0.reuse, 0x4, R238 ;  /* 0x00000004000a7825 */ /* 0x042fe200078e02ee */
[----:B------:R-:W1:Y:S03]  /*146c0*/  LDC R247, c[0x0][0x230] ;  /* 0x00008c00fff77b82 */ /* 0x000e660000000800 */
[----:B--2---:R-:W-:Y:S01]  /*146d0*/  IMAD.WIDE R8, R0, 0x4, R240 ;  /* 0x0000000400087825 */ /* 0x004fe200078e02f0 */
[----:B------:R2:W-:Y:S03]  /*146e0*/  STL.64 [R1+0x568], R10 ;  /* 0x0005680a01007387 */ /* 0x0005e60000100a00 */
[----:B------:R-:W-:Y:S01]  /*146f0*/  IMAD R0, R2, 0x2c, RZ ;  /* 0x0000002c02007824 */ /* 0x000fe200078e02ff */
[----:B------:R2:W-:Y:S04]  /*14700*/  LDGSTS.E [R3+0x25000], desc[UR8][R10.64], !P5 ;  /* 0x250000000a037fae */ /* 0x0005e8000e921848 */
[----:B------:R4:W-:Y:S04]  /*14710*/  STL.64 [R1+0x560], R8 ;  /* 0x0005600801007387 */ /* 0x0009e80000100a00 */
[----:B------:R4:W-:Y:S01]  /*14720*/  LDGSTS.E [R3+0x25100], desc[UR8][R8.64], !P5 ;  /* 0x2510000008037fae */ /* 0x0009e2000e921848 */
[----:B------:R-:W-:Y:S01]  /*14730*/  ISETP.GE.U32.AND P5, PT, R4, 0x7fffffbb, PT ;  /* 0x7fffffbb0400780c */ /* 0x000fe20003fa6070 */
[----:B--2---:R-:W-:Y:S01]  /*14740*/  IMAD.WIDE R10, R0, 0x4, R238 ;  /* 0x00000004000a7825 */ /* 0x004fe200078e02ee */
[----:B------:R-:W-:-:S02]  /*14750*/  IADD3 R4, R5, -0xa, RZ ;  /* 0xfffffff605047810 */ /* 0x000fc40007ffe0ff */
[----:B------:R-:W2:Y:S01]  /*14760*/  LDC R5, c[0x0][0x230] ;  /* 0x00008c00ff057b82 */ /* 0x000ea20000000800 */
[----:B----4-:R-:W-:Y:S01]  /*14770*/  IMAD.WIDE R8, R0, 0x4, R240 ;  /* 0x0000000400087825 */ /* 0x010fe200078e02f0 */
[----:B------:R4:W-:Y:S03]  /*14780*/  STL.64 [R1+0x538], R10 ;  /* 0x0005380a01007387 */ /* 0x0009e60000100a00 */
[----:B------:R-:W-:Y:S01]  /*14790*/  IMAD R0, R2, 0x30, RZ ;  /* 0x0000003002007824 */ /* 0x000fe200078e02ff */
[----:B------:R4:W-:Y:S04]  /*147a0*/  LDGSTS.E [R3+0x25800], desc[UR8][R10.64], !P6 ;  /* 0x258000000a037fae */ /* 0x0009e8000f121848 */
[----:B------:R3:W-:Y:S04]  /*147b0*/  STL.64 [R1+0x530], R8 ;  /* 0x0005300801007387 */ /* 0x0007e80000100a00 */
[----:B------:R3:W-:Y:S01]  /*147c0*/  LDGSTS.E [R3+0x25900], desc[UR8][R8.64], !P6 ;  /* 0x2590000008037fae */ /* 0x0007e2000f121848 */
[----:B------:R-:W-:Y:S01]  /*147d0*/  ISETP.GE.U32.AND P6, PT, R4, 0x7fffffb7, PT ;  /* 0x7fffffb70400780c */ /* 0x000fe20003fc6070 */
[----:B------:R-:W-:-:S02]  /*147e0*/  VIADD R4, R242, 0xfffffff2 ;  /* 0xfffffff2f2047836 */ /* 0x000fc40000000000 */
[C---:B----4-:R-:W-:Y:S01]  /*147f0*/  IMAD.WIDE R10, R0.reuse, 0x4, R238 ;  /* 0x00000004000a7825 */ /* 0x050fe200078e02ee */
[----:B------:R-:W4:Y:S03]  /*14800*/  LDC R242, c[0x0][0x230] ;  /* 0x00008c00fff27b82 */ /* 0x000f260000000800 */
[----:B---3--:R-:W-:Y:S01]  /*14810*/  IMAD.WIDE R8, R0, 0x4, R240 ;  /* 0x0000000400087825 */ /* 0x008fe200078e02f0 */
[----:B------:R3:W-:Y:S03]  /*14820*/  STL.64 [R1+0x508], R10 ;  /* 0x0005080a01007387 */ /* 0x0007e60000100a00 */
[----:B------:R-:W-:Y:S01]  /*14830*/  IMAD R0, R2, 0x34, RZ ;  /* 0x0000003402007824 */ /* 0x000fe200078e02ff */
[----:B------:R3:W-:Y:S04]  /*14840*/  LDGSTS.E [R3+0x26000], desc[UR8][R10.64], !P0 ;  /* 0x260000000a037fae */ /* 0x0007e8000c121848 */
[----:B------:R1:W-:Y:S04]  /*14850*/  STL.64 [R1+0x500], R8 ;  /* 0x0005000801007387 */ /* 0x0003e80000100a00 */
[----:B------:R1:W-:Y:S01]  /*14860*/  LDGSTS.E [R3+0x26100], desc[UR8][R8.64], !P0 ;  /* 0x2610000008037fae */ /* 0x0003e2000c121848 */
[----:B------:R-:W-:Y:S01]  /*14870*/  ISETP.GE.U32.AND P0, PT, R4, 0x7fffffb3, PT ;  /* 0x7fffffb30400780c */ /* 0x000fe20003f06070 */
[----:B------:R-:W-:-:S02]  /*14880*/  VIADD R4, R243, 0xffffffee ;  /* 0xffffffeef3047836 */ /* 0x000fc40000000000 */
[C---:B---3--:R-:W-:Y:S01]  /*14890*/  IMAD.WIDE R10, R0.reuse, 0x4, R238 ;  /* 0x00000004000a7825 */ /* 0x048fe200078e02ee */
[----:B------:R-:W3:Y:S03]  /*148a0*/  LDC R243, c[0x0][0x230] ;  /* 0x00008c00fff37b82 */ /* 0x000ee60000000800 */
[----:B-1----:R-:W-:Y:S01]  /*148b0*/  IMAD.WIDE R8, R0, 0x4, R240 ;  /* 0x0000000400087825 */ /* 0x002fe200078e02f0 */
[----:B------:R1:W-:Y:S03]  /*148c0*/  STL.64 [R1+0x4d8], R10 ;  /* 0x0004d80a01007387 */ /* 0x0003e60000100a00 */
[----:B------:R-:W-:Y:S01]  /*148d0*/  IMAD R0, R2, 0x38, RZ ;  /* 0x0000003802007824 */ /* 0x000fe200078e02ff */
[----:B------:R1:W-:Y:S04]  /*148e0*/  LDGSTS.E [R3+0x26800], desc[UR8][R10.64], !P1 ;  /* 0x268000000a037fae */ /* 0x0003e8000c921848 */
[----:B------:R2:W-:Y:S04]  /*148f0*/  STL.64 [R1+0x4d0], R8 ;  /* 0x0004d00801007387 */ /* 0x0005e80000100a00 */
[----:B------:R2:W-:Y:S01]  /*14900*/  LDGSTS.E [R3+0x26900], desc[UR8][R8.64], !P1 ;  /* 0x2690000008037fae */ /* 0x0005e2000c921848 */
[----:B------:R-:W-:Y:S01]  /*14910*/  ISETP.GE.U32.AND P1, PT, R4, 0x7fffffaf, PT ;  /* 0x7fffffaf0400780c */ /* 0x000fe20003f26070 */
[----:B-1----:R-:W-:Y:S01]  /*14920*/  IMAD.WIDE R10, R0, 0x4, R238 ;  /* 0x00000004000a7825 */ /* 0x002fe200078e02ee */
[----:B------:R-:W-:-:S02]  /*14930*/  IADD3 R4, R244, -0x16, RZ ;  /* 0xffffffeaf4047810 */ /* 0x000fc40007ffe0ff */
[----:B------:R-:W1:Y:S02]  /*14940*/  LDC R244, c[0x0][0x230] ;  /* 0x00008c00fff47b82 */ /* 0x000e640000000800 */
[----:B------:R4:W-:Y:S01]  /*14950*/  LDGSTS.E [R3+0x27000], desc[UR8][R10.64], !P4 ;  /* 0x270000000a037fae */ /* 0x0009e2000e121848 */
[----:B--2---:R-:W-:-:S03]  /*14960*/  IMAD.WIDE R8, R0, 0x4, R240 ;  /* 0x0000000400087825 */ /* 0x004fc600078e02f0 */
[----:B------:R4:W-:Y:S01]  /*14970*/  STL.64 [R1+0x4a8], R10 ;  /* 0x0004a80a01007387 */ /* 0x0009e20000100a00 */
[----:B------:R-:W-:-:S03]  /*14980*/  IMAD R0, R2, 0x3c, RZ ;  /* 0x0000003c02007824 */ /* 0x000fc600078e02ff */
[----:B------:R2:W-:Y:S01]  /*14990*/  LDGSTS.E [R3+0x27100], desc[UR8][R8.64], !P4 ;  /* 0x2710000008037fae */ /* 0x0005e2000e121848 */
[----:B------:R-:W-:Y:S02]  /*149a0*/  ISETP.GE.U32.AND P4, PT, R4, 0x7fffffab, PT ;  /* 0x7fffffab0400780c */ /* 0x000fe40003f86070 */
[----:B------:R-:W-:Y:S01]  /*149b0*/  LOP3.LUT R4, R6, 0x20, RZ, 0x3c, !PT ;  /* 0x0000002006047812 */ /* 0x000fe200078e3cff */
[----:B------:R2:W-:Y:S01]  /*149c0*/  STL.64 [R1+0x4a0], R8 ;  /* 0x0004a00801007387 */ /* 0x0005e20000100a00 */
[----:B----4-:R-:W-:-:S04]  /*149d0*/  IMAD.WIDE R10, R0, 0x4, R238 ;  /* 0x00000004000a7825 */ /* 0x010fc800078e02ee */
[----:B--2---:R-:W-:Y:S01]  /*149e0*/  IMAD.WIDE R8, R0, 0x4, R240 ;  /* 0x0000000400087825 */ /* 0x004fe200078e02f0 */
[----:B------:R2:W-:Y:S03]  /*149f0*/  STL.64 [R1+0x478], R10 ;  /* 0x0004780a01007387 */ /* 0x0005e60000100a00 */
[----:B------:R-:W-:Y:S01]  /*14a00*/  VIADD R0, R5, 0xffffffe6 ;  /* 0xffffffe605007836 */ /* 0x000fe20000000000 */
[----:B------:R2:W-:Y:S01]  /*14a10*/  LDGSTS.E [R3+0x27800], desc[UR8][R10.64], !P2 ;  /* 0x278000000a037fae */ /* 0x0005e2000d121848 */
[----:B------:R-:W-:Y:S01]  /*14a20*/  VIADD R4, R4, UR4 ;  /* 0x0000000404047c36 */ /* 0x000fe20008000000 */
[----:B------:R-:W-:Y:S02]  /*14a30*/  IADD3 R5, R242, -0x1e, RZ ;  /* 0xffffffe2f2057810 */ /* 0x000fe40007ffe0ff */
[----:B------:R4:W-:Y:S01]  /*14a40*/  STL.64 [R1+0x470], R8 ;  /* 0x0004700801007387 */ /* 0x0009e20000100a00 */
[----:B------:R-:W1:Y:S03]  /*14a50*/  LDC R242, c[0x0][0x230] ;  /* 0x00008c00fff27b82 */ /* 0x000e660000000800 */
[----:B------:R4:W-:Y:S01]  /*14a60*/  LDGSTS.E [R3+0x27900], desc[UR8][R8.64], !P2 ;  /* 0x2790000008037fae */ /* 0x0009e2000d121848 */
[----:B------:R-:W-:Y:S01]  /*14a70*/  ISETP.GE.U32.AND P2, PT, R0, 0x7fffffa7, PT ;  /* 0x7fffffa70000780c */ /* 0x000fe20003f46070 */
[----:B------:R-:W-:-:S02]  /*14a80*/  IMAD R0, R2, 0x5, RZ ;  /* 0x0000000502007824 */ /* 0x000fc400078e02ff */
[----:B--2---:R-:W-:-:S04]  /*14a90*/  IMAD.WIDE R10, R2, 0x4, R238 ;  /* 0x00000004020a7825 */ /* 0x004fc800078e02ee */
[----:B----4-:R-:W-:Y:S01]  /*14aa0*/  IMAD.WIDE R8, R2, 0x4, R240 ;  /* 0x0000000402087825 */ /* 0x010fe200078e02f0 */
[----:B------:R2:W-:Y:S04]  /*14ab0*/  STL.64 [R1+0x7c8], R10 ;  /* 0x0007c80a01007387 */ /* 0x0005e80000100a00 */
[----:B------:R2:W-:Y:S04]  /*14ac0*/  LDGSTS.E [R4+0x20200], desc[UR8][R10.64], !P3 ;  /* 0x202000000a047fae */ /* 0x0005e8000d921848 */
[----:B------:R4:W-:Y:S04]  /*14ad0*/  STL.64 [R1+0x7c0], R8 ;  /* 0x0007c00801007387 */ /* 0x0009e80000100a00 */
[----:B------:R4:W-:Y:S01]  /*14ae0*/  LDGSTS.E [R4+0x20300], desc[UR8][R8.64], !P3 ;  /* 0x2030000008047fae */ /* 0x0009e2000d921848 */
[----:B------:R-:W-:Y:S01]  /*14af0*/  ISETP.GE.U32.AND P3, PT, R5, 0x7fffffa3, PT ;  /* 0x7fffffa30500780c */ /* 0x000fe20003f66070 */
[----:B---3--:R-:W-:-:S02]  /*14b00*/  VIADD R5, R243, 0xffffffde ;  /* 0xffffffdef3057836 */ /* 0x008fc40000000000 */
[C---:B--2---:R-:W-:Y:S01]  /*14b10*/  IMAD.WIDE R10, R0.reuse, 0x4, R238 ;  /* 0x00000004000a7825 */ /* 0x044fe200078e02ee */
[----:B------:R-:W2:Y:S03]  /*14b20*/  LDC R243, c[0x0][0x230] ;  /* 0x00008c00fff37b82 */ /* 0x000ea60000000800 */
[----:B----4-:R-:W-:Y:S01]  /*14b30*/  IMAD.WIDE R8, R0, 0x4, R240 ;  /* 0x0000000400087825 */ /* 0x010fe200078e02f0 */
[----:B------:R3:W-:Y:S03]  /*14b40*/  STL.64 [R1+0x788], R10 ;  /* 0x0007880a01007387 */ /* 0x0007e60000100a00 */
[----:B------:R-:W-:Y:S01]  /*14b50*/  IMAD R0, R2, 0x9, RZ ;  /* 0x0000000902007824 */ /* 0x000fe200078e02ff */
[----:B------:R3:W-:Y:S04]  /*14b60*/  LDGSTS.E [R4+0x20a00], desc[UR8][R10.64], !P5 ;  /* 0x20a000000a047fae */ /* 0x0007e8000e921848 */
[----:B------:R4:W-:Y:S04]  /*14b70*/  STL.64 [R1+0x780], R8 ;  /* 0x0007800801007387 */ /* 0x0009e80000100a00 */
[----:B------:R4:W-:Y:S01]  /*14b80*/  LDGSTS.E [R4+0x20b00], desc[UR8][R8.64], !P5 ;  /* 0x20b0000008047fae */ /* 0x0009e2000e921848 */
[----:B------:R-:W-:Y:S01]  /*14b90*/  ISETP.GE.U32.AND P5, PT, R5, 0x7fffff9f, PT ;  /* 0x7fffff9f0500780c */ /* 0x000fe20003fa6070 */
[----:B-1----:R-:W-:-:S02]  /*14ba0*/  VIADD R5, R244, 0xffffffda ;  /* 0xffffffdaf4057836 */ /* 0x002fc40000000000 */
[C---:B---3--:R-:W-:Y:S01]  /*14bb0*/  IMAD.WIDE R10, R0.reuse, 0x4, R238 ;  /* 0x00000004000a7825 */ /* 0x048fe200078e02ee */
[----:B------:R-:W1:Y:S04]  /*14bc0*/  LDC R244, c[0x0][0x230] ;  /* 0x00008c00fff47b82 */ /* 0x000e680000000800 */
[----:B------:R3:W-:Y:S01]  /*14bd0*/  LDGSTS.E [R4+0x21200], desc[UR8][R10.64], !P6 ;  /* 0x212000000a047fae */ /* 0x0007e2000f121848 */
[----:B----4-:R-:W-:-:S03]  /*14be0*/  IMAD.WIDE R8, R0, 0x4, R240 ;  /* 0x0000000400087825 */ /* 0x010fc600078e02f0 */
[----:B------:R3:W-:Y:S01]  /*14bf0*/  STL.64 [R1+0x748], R10 ;  /* 0x0007480a01007387 */ /* 0x0007e20000100a00 */
[----:B------:R-:W-:-:S03]  /*14c00*/  IMAD R0, R2, 0xd, RZ ;  /* 0x0000000d02007824 */ /* 0x000fc600078e02ff */
[----:B------:R4:W-:Y:S01]  /*14c10*/  LDGSTS.E [R4+0x21300], desc[UR8][R8.64], !P6 ;  /* 0x2130000008047fae */ /* 0x0009e2000f121848 */
[----:B------:R-:W-:Y:S02]  /*14c20*/  ISETP.GE.U32.AND P6, PT, R5, 0x7fffff9b, PT ;  /* 0x7fffff9b0500780c */ /* 0x000fe40003fc6070 */
[----:B------:R-:W-:Y:S01]  /*14c30*/  IADD3 R5, R245, -0x2a, RZ ;  /* 0xffffffd6f5057810 */ /* 0x000fe20007ffe0ff */
[----:B------:R4:W-:Y:S01]  /*14c40*/  STL.64 [R1+0x740], R8 ;  /* 0x0007400801007387 */ /* 0x0009e20000100a00 */
[----:B------:R-:W1:Y:S01]  /*14c50*/  LDC R245, c[0x0][0x230] ;  /* 0x00008c00fff57b82 */ /* 0x000e620000000800 */
[----:B---3--:R-:W-:-:S04]  /*14c60*/  IMAD.WIDE R10, R0, 0x4, R238 ;  /* 0x00000004000a7825 */ /* 0x008fc800078e02ee */
        /* <DEDUP_REMOVED lines=10> */
[----:B----4-:R-:W-:Y:S01]  /*14d10*/  IMAD.WIDE R8, R0, 0x4, R240 ;  /* 0x0000000400087825 */ /* 0x010fe200078e02f0 */
[----:B------:R4:W-:Y:S03]  /*14d20*/  STL.64 [R1+0x6c8], R10 ;  /* 0x0006c80a01007387 */ /* 0x0009e60000100a00 */
[----:B------:R-:W-:Y:S01]  /*14d30*/  IMAD R0, R2, 0x15, RZ ;  /* 0x0000001502007824 */ /* 0x000fe200078e02ff */
[----:B------:R4:W-:Y:S04]  /*14d40*/  LDGSTS.E [R4+0x22200], desc[UR8][R10.64], !P1 ;  /* 0x222000000a047fae */ /* 0x0009e8000c921848 */
[----:B------:R1:W-:Y:S04]  /*14d50*/  STL.64 [R1+0x6c0], R8 ;  /* 0x0006c00801007387 */ /* 0x0003e80000100a00 */
[----:B------:R1:W-:Y:S01]  /*14d60*/  LDGSTS.E [R4+0x22300], desc[UR8][R8.64], !P1 ;  /* 0x2230000008047fae */ /* 0x0003e2000c921848 */
[----:B------:R-:W-:Y:S01]  /*14d70*/  ISETP.GE.U32.AND P1, PT, R5, 0x7fffff93, PT ;  /* 0x7fffff930500780c */ /* 0x000fe20003f26070 */
[----:B--2---:R-:W-:-:S02]  /*14d80*/  VIADD R5, R243, 0xffffffce ;  /* 0xffffffcef3057836 */ /* 0x004fc40000000000 */
[C---:B----4-:R-:W-:Y:S01]  /*14d90*/  IMAD.WIDE R10, R0.reuse, 0x4, R238 ;  /* 0x00000004000a7825 */ /* 0x050fe200078e02ee */
[----:B------:R-:W2:Y:S03]  /*14da0*/  LDC R243, c[0x0][0x230] ;  /* 0x00008c00fff37b82 */ /* 0x000ea60000000800 */
        /* <DEDUP_REMOVED lines=11> */
[----:B----4-:R-:W-:-:S03]  /*14e60*/  IMAD.WIDE R8, R0, 0x4, R240 ;  /* 0x0000000400087825 */ /* 0x010fc600078e02f0 */
[----:B------:R3:W-:Y:S01]  /*14e70*/  STL.64 [R1+0x648], R10 ;  /* 0x0006480a01007387 */ /* 0x0007e20000100a00 */
[----:B------:R-:W-:-:S03]  /*14e80*/  IMAD R0, R2, 0x1d, RZ ;  /* 0x0000001d02007824 */ /* 0x000fc600078e02ff */
[----:B------:R4:W-:Y:S01]  /*14e90*/  LDGSTS.E [R4+0x23300], desc[UR8][R8.64], !P2 ;  /* 0x2330000008047fae */ /* 0x0009e2000d121848 */
[----:B------:R-:W-:Y:S01]  /*14ea0*/  ISETP.GE.U32.AND P2, PT, R5, 0x7fffff8b, PT ;  /* 0x7fffff8b0500780c */ /* 0x000fe20003f46070 */
[----:B------:R-:W-:Y:S02]  /*14eb0*/  VIADD R5, R245, 0xffffffc6 ;  /* 0xffffffc6f5057836 */ /* 0x000fe40000000000 */
        /* <DEDUP_REMOVED lines=20> */
[----:B----4-:R-:W-:Y:S01]  /*15000*/  IMAD.WIDE R10, R0, 0x4, R238 ;  /* 0x00000004000a7825 */ /* 0x010fe200078e02ee */
[----:B--2---:R-:W-:-:S02]  /*15010*/  IADD3 R5, R243, -0x3, RZ ;  /* 0xfffffffdf3057810 */ /* 0x004fc40007ffe0ff */
[----:B------:R-:W2:Y:S01]  /*15020*/  LDC R243, c[0x0][0x230] ;  /* 0x00008c00fff37b82 */ /* 0x000ea20000000800 */
[----:B-1----:R-:W-:Y:S01]  /*15030*/  IMAD.WIDE R8, R0, 0x4, R240 ;  /* 0x0000000400087825 */ /* 0x002fe200078e02f0 */
        /* <DEDUP_REMOVED lines=8> */
[----:B------:R-:W1:Y:S04]  /*150c0*/  LDC R244, c[0x0][0x230] ;  /* 0x00008c00fff47b82 */ /* 0x000e680000000800 */
        /* <DEDUP_REMOVED lines=17> */
[----:B---3--:R-:W-:Y:S01]  /*151e0*/  IMAD.WIDE R10, R0, 0x4, R238 ;  /* 0x00000004000a7825 */ /* 0x008fe200078e02ee */
[----:B------:R-:W-:-:S03]  /*151f0*/  IADD3 R5, R242, -0xf, RZ ;  /* 0xfffffff1f2057810 */ /* 0x000fc60007ffe0ff */
        /* <DEDUP_REMOVED lines=8> */
[C---:B---3--:R-:W-:Y:S01]  /*15280*/  IMAD.WIDE R10, R0.reuse, 0x4, R238 ;  /* 0x00000004000a7825 */ /* 0x048fe200078e02ee */
        /* <DEDUP_REMOVED lines=10> */
[----:B------:R-:W1:Y:S03]  /*15330*/  LDC R244, c[0x0][0x230] ;  /* 0x00008c00fff47b82 */ /* 0x000e660000000800 */
[----:B----4-:R-:W-:Y:S01]  /*15340*/  IMAD.WIDE R8, R0, 0x4, R240 ;  /* 0x0000000400087825 */ /* 0x010fe200078e02f0 */
[----:B------:R3:W-:Y:S03]  /*15350*/  STL.64 [R1+0x498], R10 ;  /* 0x0004980a01007387 */ /* 0x0007e60000100a00 */
[----:B------:R-:W-:Y:S01]  /*15360*/  IMAD R0, R2, 0x3d, RZ ;  /* 0x0000003d02007824 */ /* 0x000fe200078e02ff */
[----:B------:R3:W-:Y:S01]  /*15370*/  LDGSTS.E [R4+0x27200], desc[UR8][R10.64], !P3 ;  /* 0x272000000a047fae */ /* 0x0007e2000d921848 */
[----:B------:R-:W-:-:S02]  /*15380*/  VIADD R242, R245, 0xffffffe5 ;  /* 0xffffffe5f5f27836 */ /* 0x000fc40000000000 */
[----:B------:R-:W4:Y:S01]  /*15390*/  LDC R245, c[0x0][0x230] ;  /* 0x00008c00fff57b82 */ /* 0x000f220000000800 */
[----:B------:R2:W-:Y:S04]  /*153a0*/  STL.64 [R1+0x490], R8 ;  /* 0x0004900801007387 */ /* 0x0005e80000100a00 */
[----:B------:R2:W-:Y:S01]  /*153b0*/  LDGSTS.E [R4+0x27300], desc[UR8][R8.64], !P3 ;  /* 0x2730000008047fae */ /* 0x0005e2000d921848 */
[----:B------:R-:W-:Y:S01]  /*153c0*/  ISETP.GE.U32.AND P3, PT, R5, 0x7fffffaa, PT ;  /* 0x7fffffaa0500780c */ /* 0x000fe20003f66070 */
[----:B---3--:R-:W-:Y:S01]  /*153d0*/  IMAD.WIDE R10, R0, 0x4, R238 ;  /* 0x00000004000a7825 */ /* 0x008fe200078e02ee */
[----:B------:R-:W-:-:S04]  /*153e0*/  LOP3.LUT R5, R6, 0x40, RZ, 0x3c, !PT ;  /* 0x0000004006057812 */ /* 0x000fc800078e3cff */
[----:B------:R3:W-:Y:S01]  /*153f0*/  LDGSTS.E [R4+0x27a00], desc[UR8][R10.64], !P5 ;  /* 0x27a000000a047fae */ /* 0x0007e2000e921848 */
[----:B--2---:R-:W-:Y:S01]  /*15400*/  IMAD.WIDE R8, R0, 0x4, R240 ;  /* 0x0000000400087825 */ /* 0x004fe200078e02f0 */
[----:B------:R-:W-:Y:S02]  /*15410*/  SHF.L.U32 R0, R2, 0x1, RZ ;  /* 0x0000000102007819 */ /* 0x000fe400000006ff */
[----:B------:R3:W-:Y:S01]  /*15420*/  STL.64 [R1+0x468], R10 ;  /* 0x0004680a01007387 */ /* 0x0007e20000100a00 */
[----:B------:R-:W-:-:S03]  /*15430*/  VIADD R5, R5, UR4 ;  /* 0x0000000405057c36 */ /* 0x000fc60008000000 */
[----:B------:R2:W-:Y:S01]  /*15440*/  LDGSTS.E [R4+0x27b00], desc[UR8][R8.64], !P5 ;  /* 0x27b0000008047fae */ /* 0x0005e2000e921848 */
[----:B------:R-:W-:Y:S02]  /*15450*/  ISETP.GE.U32.AND P5, PT, R242, 0x7fffffa6, PT ;  /* 0x7fffffa6f200780c */ /* 0x000fe40003fa6070 */
[----:B------:R-:W-:Y:S01]  /*15460*/  IADD3 R242, R246, -0x1f, RZ ;  /* 0xffffffe1f6f27810 */ /* 0x000fe20007ffe0ff */
[----:B------:R2:W-:Y:S01]  /*15470*/  STL.64 [R1+0x460], R8 ;  /* 0x0004600801007387 */ /* 0x0005e20000100a00 */
[----:B------:R-:W4:Y:S01]  /*15480*/  LDC R246, c[0x0][0x230] ;  /* 0x00008c00fff67b82 */ /* 0x000f220000000800 */
[----:B---3--:R-:W-:-:S04]  /*15490*/  IMAD.WIDE R10, R0, 0x4, R238 ;  /* 0x00000004000a7825 */ /* 0x008fc800078e02ee */
[----:B--2---:R-:W-:Y:S01]  /*154a0*/  IMAD.WIDE R8, R0, 0x4, R240 ;  /* 0x0000000400087825 */ /* 0x004fe200078e02f0 */
[----:B------:R2:W-:Y:S03]  /*154b0*/  STL.64 [R1+0x7b8], R10 ;  /* 0x0007b80a01007387 */ /* 0x0005e60000100a00 */
[----:B------:R-:W-:Y:S01]  /*154c0*/  IMAD R0, R2, 0x6, RZ ;  /* 0x0000000602007824 */ /* 0x000fe200078e02ff */
[----:B------:R2:W-:Y:S04]  /*154d0*/  LDGSTS.E [R5+0x20400], desc[UR8][R10.64], !P6 ;  /* 0x204000000a057fae */ /* 0x0005e8000f121848 */
[----:B------:R3:W-:Y:S04]  /*154e0*/  STL.64 [R1+0x7b0], R8 ;  /* 0x0007b00801007387 */ /* 0x0007e80000100a00 */
[----:B------:R3:W-:Y:S01]  /*154f0*/  LDGSTS.E [R5+0x20500], desc[UR8][R8.64], !P6 ;  /* 0x2050000008057fae */ /* 0x0007e2000f121848 */
[----:B------:R-:W-:Y:S01]  /*15500*/  ISETP.GE.U32.AND P6, PT, R242, 0x7fffffa2, PT ;  /* 0x7fffffa2f200780c */ /* 0x000fe20003fc6070 */
[----:B------:R-:W-:-:S02]  /*15510*/  VIADD R242, R243, 0xffffffdd ;  /* 0xffffffddf3f27836 */ /* 0x000fc40000000000 */
[C---:B--2---:R-:W-:Y:S01]  /*15520*/  IMAD.WIDE R10, R0.reuse, 0x4, R238 ;  /* 0x00000004000a7825 */ /* 0x044fe200078e02ee */
[----:B------:R-:W2:Y:S03]  /*15530*/  LDC R243, c[0x0][0x230] ;  /* 0x00008c00fff37b82 */ /* 0x000ea60000000800 */
[----:B---3--:R-:W-:Y:S01]  /*15540*/  IMAD.WIDE R8, R0, 0x4, R240 ;  /* 0x0000000400087825 */ /* 0x008fe200078e02f0 */
        /* <DEDUP_REMOVED lines=17> */
[----:B------:R-:W-:-:S02]  /*15660*/  IADD3 R242, R245, -0x2b, RZ ;  /* 0xffffffd5f5f27810 */ /* 0x000fc40007ffe0ff */
[----:B------:R-:W3:Y:S02]  /*15670*/  LDC R245, c[0x0][0x230] ;  /* 0x00008c00fff57b82 */ /* 0x000ee40000000800 */
        /* <DEDUP_REMOVED lines=8> */
[----:B------:R-:W3:Y:S01]  /*15700*/  LDC R246, c[0x0][0x230] ;  /* 0x00008c00fff67b82 */ /* 0x000ee20000000800 */
[----:B--2---:R-:W-:-:S04]  /*15710*/  IMAD.WIDE R10, R0, 0x4, R238 ;  /* 0x00000004000a7825 */ /* 0x004fc800078e02ee */
[----:B----4-:R-:W-:Y:S01]  /*15720*/  IMAD.WIDE R8, R0, 0x4, R240 ;  /* 0x0000000400087825 */ /* 0x010fe200078e02f0 */
[----:B------:R2:W-:Y:S03]  /*15730*/  STL.64 [R1+0x6b8], R10 ;  /* 0x0006b80a01007387 */ /* 0x0005e60000100a00 */
[----:B------:R-:W-:Y:S01]  /*15740*/  IMAD R0, R2, 0x16, RZ ;  /* 0x0000001602007824 */ /* 0x000fe200078e02ff */
[----:B------:R2:W-:Y:S04]  /*15750*/  LDGSTS.E [R5+0x22400], desc[UR8][R10.64], !P2 ;  /* 0x224000000a057fae */ /* 0x0005e8000d121848 */
[----:B------:R4:W-:Y:S04]  /*15760*/  STL.64 [R1+0x6b0], R8 ;  /* 0x0006b00801007387 */ /* 0x0009e80000100a00 */
[----:B------:R4:W-:Y:S01]  /*15770*/  LDGSTS.E [R5+0x22500], desc[UR8][R8.64], !P2 ;  /* 0x2250000008057fae */ /* 0x0009e2000d121848 */
[----:B------:R-:W-:Y:S01]  /*15780*/  ISETP.GE.U32.AND P2, PT, R242, 0x7fffff92, PT ;  /* 0x7fffff92f200780c */ /* 0x000fe20003f46070 */
[----:B--2---:R-:W-:-:S04]  /*15790*/  IMAD.WIDE R10, R0, 0x4, R238 ;  /* 0x00000004000a7825 */ /* 0x004fc800078e02ee */
[----:B------:R-:W-:Y:S02]  /*157a0*/  VIADD R242, R243, 0xffffffcd ;  /* 0xffffffcdf3f27836 */ /* 0x000fe40000000000 */
[----:B----4-:R-:W-:Y:S01]  /*157b0*/  IMAD.WIDE R8, R0, 0x4, R240 ;  /* 0x0000000400087825 */ /* 0x010fe200078e02f0 */
[----:B------:R2:W-:Y:S01]  /*157c0*/  STL.64 [R1+0x678], R10 ;  /* 0x0006780a01007387 */ /* 0x0005e20000100a00 */
[----:B------:R-:W4:Y:S02]  /*157d0*/  LDC R243, c[0x0][0x230] ;  /* 0x00008c00fff37b82 */ /* 0x000f240000000800 */
[----:B------:R-:W-:Y:S01]  /*157e0*/  IMAD R0, R2, 0x1a, RZ ;  /* 0x0000001a02007824 */ /* 0x000fe200078e02ff */
[----:B------:R2:W-:Y:S04]  /*157f0*/  LDGSTS.E [R5+0x22c00], desc[UR8][R10.64], !P3 ;  /* 0x22c000000a057fae */ /* 0x0005e8000d921848 */
[----:B------:R3:W-:Y:S04]  /*15800*/  STL.64 [R1+0x670], R8 ;  /* 0x0006700801007387 */ /* 0x0007e80000100a00 */
[----:B------:R3:W-:Y:S01]  /*15810*/  LDGSTS.E [R5+0x22d00], desc[UR8][R8.64], !P3 ;  /* 0x22d0000008057fae */ /* 0x0007e2000d921848 */
[----:B------:R-:W-:Y:S01]  /*15820*/  ISETP.GE.U32.AND P3, PT, R242, 0x7fffff8e, PT ;  /* 0x7fffff8ef200780c */ /* 0x000fe20003f66070 */
[----:B--2---:R-:W-:Y:S01]  /*15830*/  IMAD.WIDE R10, R0, 0x4, R238 ;  /* 0x00000004000a7825 */ /* 0x004fe200078e02ee */
[----:B-1----:R-:W-:-:S02]  /*15840*/  IADD3 R242, R244, -0x37, RZ ;  /* 0xffffffc9f4f27810 */ /* 0x002fc40007ffe0ff */
[----:B------:R-:W1:Y:S02]  /*15850*/  LDC R244, c[0x0][0x230] ;  /* 0x00008c00fff47b82 */ /* 0x000e640000000800 */
[----:B------:R2:W-:Y:S01]  /*15860*/  LDGSTS.E [R5+0x23400], desc[UR8][R10.64], !P5 ;  /* 0x234000000a057fae */ /* 0x0005e2000e921848 */
[----:B---3--:R-:W-:-:S04]  /*15870*/  IMAD.WIDE R8, R0, 0x4, R240 ;  /* 0x0000000400087825 */ /* 0x008fc800078e02f0 */
[----:B------:R-:W-:Y:S01]  /*15880*/  IMAD R0, R2, 0x1e, RZ ;  /* 0x0000001e02007824 */ /* 0x000fe200078e02ff */
[----:B------:R3:W-:Y:S01]  /*15890*/  LDGSTS.E [R5+0x23500], desc[UR8][R8.64], !P5 ;  /* 0x2350000008057fae */ /* 0x0007e2000e921848 */
[----:B------:R-:W-:Y:S02]  /*158a0*/  ISETP.GE.U32.AND P5, PT, R242, 0x7fffff8a, PT ;  /* 0x7fffff8af200780c */ /* 0x000fe40003fa6070 */
[----:B------:R-:W-:-:S04]  /*158b0*/  IMAD.WIDE R18, R0, 0x4, R238 ;  /* 0x0000000400127825 */ /* 0x000fc800078e02ee */
[----:B------:R-:W-:Y:S01]  /*158c0*/  IMAD.WIDE R12, R0, 0x4, R240 ;  /* 0x00000004000c7825 */ /* 0x000fe200078e02f0 */
[----:B------:R2:W-:Y:S03]  /*158d0*/  STL.64 [R1+0x638], R10 ;  /* 0x0006380a01007387 */ /* 0x0005e60000100a00 */
[----:B------:R-:W-:Y:S01]  /*158e0*/  IMAD R242, R2, 0x22, RZ ;  /* 0x0000002202f27824 */ /* 0x000fe200078e02ff */
[----:B------:R4:W-:Y:S01]  /*158f0*/  LDGSTS.E [R5+0x23c00], desc[UR8][R18.64], !P6 ;  /* 0x23c0000012057fae */ /* 0x0009e2000f121848 */
[----:B------:R-:W-:Y:S02]  /*15900*/  VIADD R0, R245, 0xffffffc5 ;  /* 0xffffffc5f5007836 */ /* 0x000fe40000000000 */
[----:B------:R-:W1:Y:S01]  /*15910*/  LDC R245, c[0x0][0x230] ;  /* 0x00008c00fff57b82 */ /* 0x000e620000000800 */
[----:B------:R3:W-:Y:S01]  /*15920*/  STL.64 [R1+0x630], R8 ;  /* 0x0006300801007387 */ /* 0x0007e20000100a00 */
[----:B--2---:R-:W-:-:S03]  /*15930*/  IMAD.WIDE R10, R242, 0x4, R238 ;  /* 0x00000004f20a7825 */ /* 0x004fc600078e02ee */
[----:B------:R2:W-:Y:S01]  /*15940*/  LDGSTS.E [R5+0x23d00], desc[UR8][R12.64], !P6 ;  /* 0x23d000000c057fae */ /* 0x0005e2000f121848 */
[----:B------:R-:W-:Y:S01]  /*15950*/  ISETP.GE.U32.AND P6, PT, R0, 0x7fffff86, PT ;  /* 0x7fffff860000780c */ /* 0x000fe20003fc6070 */
[----:B------:R-:W-:Y:S02]  /*15960*/  VIADD R0, R246, 0xffffffc1 ;  /* 0xffffffc1f6007836 */ /* 0x000fe40000000000 */
[----:B------:R2:W-:Y:S01]  /*15970*/  LDGSTS.E [R5+0x24400], desc[UR8][R10.64], !P0 ;  /* 0x244000000a057fae */ /* 0x0005e2000c121848 */
[----:B------:R-:W1:Y:S01]  /*15980*/  LDC R246, c[0x0][0x230] ;  /* 0x00008c00fff67b82 */ /* 0x000e620000000800 */
[----:B---3--:R-:W-:-:S05]  /*15990*/  IMAD.WIDE R8, R242, 0x4, R240 ;  /* 0x00000004f2087825 */ /* 0x008fca00078e02f0 */
[----:B------:R3:W-:Y:S01]  /*159a0*/  LDGSTS.E [R5+0x24500], desc[UR8][R8.64], !P0 ;  /* 0x2450000008057fae */ /* 0x0007e2000c121848 */
[----:B------:R-:W-:Y:S01]  /*159b0*/  ISETP.GE.U32.AND P0, PT, R0, 0x7fffff82, PT ;  /* 0x7fffff820000780c */ /* 0x000fe20003f06070 */
[C---:B------:R-:W-:Y:S02]  /*159c0*/  IMAD R0, R2.reuse, 0x26, RZ ;  /* 0x0000002602007824 */ /* 0x040fe400078e02ff */
[----:B------:R4:W-:Y:S01]  /*159d0*/  STL.64 [R1+0x5f8], R18 ;  /* 0x0005f81201007387 */ /* 0x0009e20000100a00 */
[----:B------:R-:W-:-:S03]  /*159e0*/  IMAD R242, R2, 0x2a, RZ ;  /* 0x0000002a02f27824 */ /* 0x000fc600078e02ff */
[----:B------:R2:W-:Y:S01]  /*159f0*/  STL.64 [R1+0x5f0], R12 ;  /* 0x0005f00c01007387 */ /* 0x0005e20000100a00 */
[----:B----4-:R-:W-:-:S04]  /*15a00*/  IMAD.WIDE R18, R0, 0x4, R238 ;  /* 0x0000000400127825 */ /* 0x010fc800078e02ee */
[----:B--2---:R-:W-:Y:S01]  /*15a10*/  IMAD.WIDE R12, R0, 0x4, R240 ;  /* 0x00000004000c7825 */ /* 0x004fe200078e02f0 */
[----:B------:R-:W-:Y:S01]  /*15a20*/  IADD3 R0, R243, -0x4, RZ ;  /* 0xfffffffcf3007810 */ /* 0x000fe20007ffe0ff */
[----:B------:R2:W-:Y:S04]  /*15a30*/  STL.64 [R1+0x5b8], R10 ;  /* 0x0005b80a01007387 */ /* 0x0005e80000100a00 */
[----:B------:R-:W-:Y:S04]  /*15a40*/  LDGSTS.E [R5+0x24c00], desc[UR8][R18.64], !P1 ;  /* 0x24c0000012057fae */ /* 0x000fe8000c921848 */
[----:B------:R3:W-:Y:S01]  /*15a50*/  STL.64 [R1+0x5b0], R8 ;  /* 0x0005b00801007387 */ /* 0x0007e20000100a00 */
[----:B--2---:R-:W-:-:S03]  /*15a60*/  IMAD.WIDE R10, R242, 0x4, R238 ;  /* 0x00000004f20a7825 */ /* 0x004fc600078e02ee */
[----:B------:R-:W-:Y:S01]  /*15a70*/  LDGSTS.E [R5+0x24d00], desc[UR8][R12.64], !P1 ;  /* 0x24d000000c057fae */ /* 0x000fe2000c921848 */
[----:B------:R-:W-:Y:S01]  /*15a80*/  ISETP.GE.U32.AND P1, PT, R0, 0x7fffffbd, PT ;  /* 0x7fffffbd0000780c */ /* 0x000fe20003f26070 */
[----:B------:R-:W-:Y:S02]  /*15a90*/  IMAD R0, R2, 0x2e, RZ ;  /* 0x0000002e02007824 */ /* 0x000fe400078e02ff */
[----:B------:R-:W-:Y:S01]  /*15aa0*/  STL.64 [R1+0x578], R18 ;  /* 0x0005781201007387 */ /* 0x000fe20000100a00 */
[----:B---3--:R-:W-:-:S03]  /*15ab0*/  IMAD.WIDE R8, R242, 0x4, R240 ;  /* 0x00000004f2087825 */ /* 0x008fc600078e02f0 */
[----:B------:R-:W-:Y:S01]  /*15ac0*/  STL.64 [R1+0x570], R12 ;  /* 0x0005700c01007387 */ /* 0x000fe20000100a00 */
[----:B-1----:R-:W-:-:S03]  /*15ad0*/  VIADD R242, R244, 0xfffffff8 ;  /* 0xfffffff8f4f27836 */ /* 0x002fc60000000000 */
[----:B------:R1:W-:Y:S01]  /*15ae0*/  STL.64 [R1+0x548], R10 ;  /* 0x0005480a01007387 */ /* 0x0003e20000100a00 */
[----:B------:R-:W2:Y:S03]  /*15af0*/  LDC R244, c[0x0][0x230] ;  /* 0x00008c00fff47b82 */ /* 0x000ea60000000800 */
        /* <DEDUP_REMOVED lines=8> */
[----:B---3--:R-:W-:-:S04]  /*15b80*/  IMAD.WIDE R8, R0, 0x4, R240 ;  /* 0x0000000400087825 */ /* 0x008fc800078e02f0 */
[----:B------:R-:W-:Y:S01]  /*15b90*/  IMAD R0, R2, 0x32, RZ ;  /* 0x0000003202007824 */ /* 0x000fe200078e02ff */
[----:B------:R3:W-:Y:S01]  /*15ba0*/  LDGSTS.E [R5+0x25d00], desc[UR8][R8.64], !P2 ;  /* 0x25d0000008057fae */ /* 0x0007e2000d121848 */
[----:B------:R-:W-:Y:S01]  /*15bb0*/  ISETP.GE.U32.AND P2, PT, R242, 0x7fffffb5, PT ;  /* 0x7fffffb5f200780c */ /* 0x000fe20003f46070 */
[----:B------:R-:W-:Y:S02]  /*15bc0*/  IMAD R242, R2, 0x36, RZ ;  /* 0x0000003602f27824 */ /* 0x000fe400078e02ff */
[C---:B------:R-:W-:Y:S01]  /*15bd0*/  IMAD.WIDE R18, R0.reuse, 0x4, R238 ;  /* 0x0000000400127825 */ /* 0x040fe200078e02ee */
[----:B------:R4:W-:Y:S03]  /*15be0*/  STL.64 [R1+0x518], R10 ;  /* 0x0005180a01007387 */ /* 0x0009e60000100a00 */
[----:B------:R-:W-:Y:S01]  /*15bf0*/  IMAD.WIDE R12, R0, 0x4, R240 ;  /* 0x00000004000c7825 */ /* 0x000fe200078e02f0 */
[----:B------:R3:W-:Y:S03]  /*15c00*/  STL.64 [R1+0x510], R8 ;  /* 0x0005100801007387 */ /* 0x0007e60000100a00 */
[----:B------:R-:W-:Y:S01]  /*15c10*/  VIADD R0, R247, 0xffffffec ;  /* 0xffffffecf7007836 */ /* 0x000fe20000000000 */
[----:B------:R2:W-:Y:S01]  /*15c20*/  LDGSTS.E [R5+0x26400], desc[UR8][R18.64], !P3 ;  /* 0x2640000012057fae */ /* 0x0005e2000d921848 */
[----:B------:R-:W-:Y:S01]  /*15c30*/  IADD3 R243, R246, -0x10, RZ ;  /* 0xfffffff0f6f37810 */ /* 0x000fe20007ffe0ff */
[----:B------:R-:W1:Y:S01]  /*15c40*/  LDC R247, c[0x0][0x230] ;  /* 0x00008c00fff77b82 */ /* 0x000e620000000800 */
[C---:B----4-:R-:W-:Y:S01]  /*15c50*/  IMAD.WIDE R10, R242.reuse, 0x4, R238 ;  /* 0x00000004f20a7825 */ /* 0x050fe200078e02ee */
[----:B------:R4:W-:Y:S03]  /*15c60*/  LDGSTS.E [R5+0x26500], desc[UR8][R12.64], !P3 ;  /* 0x265000000c057fae */ /* 0x0009e6000d921848 */
[----:B---3--:R-:W-:Y:S01]  /*15c70*/  IMAD.WIDE R8, R242, 0x4, R240 ;  /* 0x00000004f2087825 */ /* 0x008fe200078e02f0 */
[----:B------:R3:W-:Y:S02]  /*15c80*/  LDGSTS.E [R5+0x26c00], desc[UR8][R10.64], !P5 ;  /* 0x26c000000a057fae */ /* 0x0007e4000e921848 */
[----:B------:R-:W1:Y:S02]  /*15c90*/  LDC R246, c[0x0][0x230] ;  /* 0x00008c00fff67b82 */ /* 0x000e640000000800 */
[----:B------:R3:W-:Y:S01]  /*15ca0*/  LDGSTS.E [R5+0x26d00], desc[UR8][R8.64], !P5 ;  /* 0x26d0000008057fae */ /* 0x0007e2000e921848 */
[----:B------:R-:W-:Y:S01]  /*15cb0*/  ISETP.GE.U32.AND P5, PT, R0, 0x7fffffad, PT ;  /* 0x7fffffad0000780c */ /* 0x000fe20003fa6070 */
[----:B------:R-:W-:-:S02]  /*15cc0*/  IMAD R0, R2, 0x3a, RZ ;  /* 0x0000003a02007824 */ /* 0x000fc400078e02ff */
[----:B------:R-:W-:Y:S01]  /*15cd0*/  IMAD R242, R2, 0x3e, RZ ;  /* 0x0000003e02f27824 */ /* 0x000fe200078e02ff */
[----:B------:R2:W-:Y:S04]  /*15ce0*/  STL.64 [R1+0x4e8], R18 ;  /* 0x0004e81201007387 */ /* 0x0005e80000100a00 */
[----:B------:R4:W-:Y:S04]  /*15cf0*/  STL.64 [R1+0x4e0], R12 ;  /* 0x0004e00c01007387 */ /* 0x0009e80000100a00 */
[----:B------:R3:W-:Y:S01]  /*15d00*/  STL.64 [R1+0x4b8], R10 ;  /* 0x0004b80a01007387 */ /* 0x0007e20000100a00 */
[----:B--2---:R-:W-:-:S03]  /*15d10*/  IMAD.WIDE R18, R0, 0x4, R238 ;  /* 0x0000000400127825 */ /* 0x004fc600078e02ee */
[----:B------:R2:W-:Y:S01]  /*15d20*/  STL.64 [R1+0x4b0], R8 ;  /* 0x0004b00801007387 */ /* 0x0005e20000100a00 */
[----:B----4-:R-:W-:Y:S01]  /*15d30*/  IMAD.WIDE R12, R0, 0x4, R240 ;  /* 0x00000004000c7825 */ /* 0x010fe200078e02f0 */
[----:B------:R-:W-:Y:S02]  /*15d40*/  IADD3 R0, R7, -0x1c, RZ ;  /* 0xffffffe407007810 */ /* 0x000fe40007ffe0ff */
[----:B------:R-:W-:Y:S01]  /*15d50*/  LDGSTS.E [R5+0x27400], desc[UR8][R18.64], !P6 ;  /* 0x2740000012057fae */ /* 0x000fe2000f121848 */
[C---:B---3--:R-:W-:Y:S01]  /*15d60*/  IMAD.WIDE R10, R242.reuse, 0x4, R238 ;  /* 0x00000004f20a7825 */ /* 0x048fe200078e02ee */
[----:B------:R-:W-:Y:S02]  /*15d70*/  ISETP.GE.U32.AND P3, PT, R243, 0x7fffffb1, PT ;  /* 0x7fffffb1f300780c */ /* 0x000fe40003f66070 */
[----:B------:R3:W-:Y:S01]  /*15d80*/  LDGSTS.E [R5+0x27500], desc[UR8][R12.64], !P6 ;  /* 0x275000000c057fae */ /* 0x0007e2000f121848 */
[----:B--2---:R-:W-:-:S03]  /*15d90*/  IMAD.WIDE R8, R242, 0x4, R240 ;  /* 0x00000004f2087825 */ /* 0x004fc600078e02f0 */
[----:B------:R2:W-:Y:S01]  /*15da0*/  LDGSTS.E [R5+0x27c00], desc[UR8][R10.64], !P0 ;  /* 0x27c000000a057fae */ /* 0x0005e2000c121848 */
[----:B------:R-:W-:Y:S01]  /*15db0*/  LOP3.LUT R6, R6, 0x60, RZ, 0x3c, !PT ;  /* 0x0000006006067812 */ /* 0x000fe200078e3cff */
[----:B------:R-:W-:Y:S02]  /*15dc0*/  VIADD R243, R244, 0xffffffe8 ;  /* 0xffffffe8f4f37836 */ /* 0x000fe40000000000 */
[----:B------:R4:W-:Y:S01]  /*15dd0*/  LDGSTS.E [R5+0x27d00], desc[UR8][R8.64], !P0 ;  /* 0x27d0000008057fae */ /* 0x0009e2000c121848 */
[----:B------:R-:W-:Y:S01]  /*15de0*/  ISETP.GE.U32.AND P0, PT, R0, 0x7fffffa5, PT ;  /* 0x7fffffa50000780c */ /* 0x000fe20003f06070 */
[----:B------:R-:W4:Y:S01]  /*15df0*/  LDC R244, c[0x0][0x230] ;  /* 0x00008c00fff47b82 */ /* 0x000f220000000800 */
[----:B------:R-:W-:Y:S01]  /*15e00*/  IMAD R0, R2, 0x3, RZ ;  /* 0x0000000302007824 */ /* 0x000fe200078e02ff */
[----:B------:R-:W-:Y:S01]  /*15e10*/  STL.64 [R1+0x488], R18 ;  /* 0x0004881201007387 */ /* 0x000fe20000100a00 */
[----:B------:R-:W-:Y:S01]  /*15e20*/  ISETP.GE.U32.AND P6, PT, R243, 0x7fffffa9, PT ;  /* 0x7fffffa9f300780c */ /* 0x000fe20003fc6070 */
[----:B------:R-:W-:-:S02]  /*15e30*/  VIADD R242, R6, UR4 ;  /* 0x0000000406f27c36 */ /* 0x000fc40008000000 */
[----:B------:R3:W-:Y:S01]  /*15e40*/  STL.64 [R1+0x480], R12 ;  /* 0x0004800c01007387 */ /* 0x0007e20000100a00 */
[----:B------:R-:W-:-:S03]  /*15e50*/  IMAD R243, R2, 0x7, RZ ;  /* 0x0000000702f37824 */ /* 0x000fc600078e02ff */
[----:B------:R2:W-:Y:S01]  /*15e60*/  STL.64 [R1+0x458], R10 ;  /* 0x0004580a01007387 */ /* 0x0005e20000100a00 */
[----:B------:R-:W-:-:S03]  /*15e70*/  IMAD.WIDE R6, R243, 0x4, R240 ;  /* 0x00000004f3067825 */ /* 0x000fc600078e02f0 */
[----:B------:R4:W-:Y:S01]  /*15e80*/  STL.64 [R1+0x450], R8 ;  /* 0x0004500801007387 */ /* 0x0009e20000100a00 */
[----:B---3--:R-:W-:-:S04]  /*15e90*/  IMAD.WIDE R12, R0, 0x4, R238 ;  /* 0x00000004000c7825 */ /* 0x008fc800078e02ee */
[----:B--2---:R-:W-:Y:S01]  /*15ea0*/  IMAD.WIDE R10, R0, 0x4, R240 ;  /* 0x00000004000a7825 */ /* 0x004fe200078e02f0 */
[----:B------:R2:W-:Y:S03]  /*15eb0*/  LDGSTS.E [R242+0x20600], desc[UR8][R12.64], !P1 ;  /* 0x206000000cf27fae */ /* 0x0005e6000c921848 */
[----:B-1----:R-:W-:Y:S01]  /*15ec0*/  VIADD R0, R245, 0xffffffe0 ;  /* 0xffffffe0f5007836 */ /* 0x002fe20000000000 */
[----:B------:R1:W-:Y:S01]  /*15ed0*/  LDGSTS.E [R242+0x20700], desc[UR8][R10.64], !P1 ;  /* 0x207000000af27fae */ /* 0x0003e2000c921848 */
[----:B----4-:R-:W-:Y:S01]  /*15ee0*/  IMAD.WIDE R8, R243, 0x4, R238 ;  /* 0x00000004f3087825 */ /* 0x010fe200078e02ee */
[----:B------:R-:W3:Y:S02]  /*15ef0*/  LDC R245, c[0x0][0x230] ;  /* 0x00008c00fff57b82 */ /* 0x000ee40000000800 */
[----:B------:R-:W-:Y:S02]  /*15f00*/  ISETP.GE.U32.AND P1, PT, R0, 0x7fffffa1, PT ;  /* 0x7fffffa10000780c */ /* 0x000fe40003f26070 */
[----:B------:R-:W-:Y:S01]  /*15f10*/  IADD3 R0, R246, -0x24, RZ ;  /* 0xffffffdcf6007810 */ /* 0x000fe20007ffe0ff */
[----:B------:R-:W-:Y:S04]  /*15f20*/  LDGSTS.E [R242+0x20e00], desc[UR8][R8.64], !P4 ;  /* 0x20e0000008f27fae */ /* 0x000fe8000e121848 */
[----:B------:R2:W-:Y:S01]  /*15f30*/  STL.64 [R1+0x7a8], R12 ;  /* 0x0007a80c01007387 */ /* 0x0005e20000100a00 */
[----:B------:R-:W-:Y:S01]  /*15f40*/  IMAD R243, R2, 0xf, RZ ;  /* 0x0000000f02f37824 */ /* 0x000fe200078e02ff */
[----:B------:R-:W4:Y:S02]  /*15f50*/  LDC R246, c[0x0][0x230] ;  /* 0x00008c00fff67b82 */ /* 0x000f240000000800 */
[----:B------:R1:W-:Y:S01]  /*15f60*/  LDGSTS.E [R242+0x20f00], desc[UR8][R6.64], !P4 ;  /* 0x20f0000006f27fae */ /* 0x0003e2000e121848 */
[----:B------:R-:W-:Y:S01]  /*15f70*/  ISETP.GE.U32.AND P4, PT, R0, 0x7fffff9d, PT ;  /* 0x7fffff9d0000780c */ /* 0x000fe20003f86070 */
[----:B------:R-:W-:-:S02]  /*15f80*/  IMAD R0, R2, 0xb, RZ ;  /* 0x0000000b02007824 */ /* 0x000fc400078e02ff */
[----:B------:R1:W-:Y:S02]  /*15f90*/  STL.64 [R1+0x7a0], R10 ;  /* 0x0007a00a01007387 */ /* 0x0003e40000100a00 */
[C---:B------:R-:W-:Y:S02]  /*15fa0*/  IMAD.WIDE R18, R0.reuse, 0x4, R238 ;  /* 0x0000000400127825 */ /* 0x040fe400078e02ee */
[----:B------:R-:W-:Y:S02]  /*15fb0*/  STL.64 [R1+0x768], R8 ;  /* 0x0007680801007387 */ /* 0x000fe40000100a00 */
[----:B--2---:R-:W-:Y:S02]  /*15fc0*/  IMAD.WIDE R12, R0, 0x4, R240 ;  /* 0x00000004000c7825 */ /* 0x004fe400078e02f0 */
[----:B------:R2:W-:Y:S02]  /*15fd0*/  STL.64 [R1+0x760], R6 ;  /* 0x0007600601007387 */ /* 0x0005e40000100a00 */
[----:B------:R-:W-:-:S02]  /*15fe0*/  VIADD R0, R244, 0xffffffd8 ;  /* 0xffffffd8f4007836 */ /* 0x000fc40000000000 */
[----:B------:R-:W-:Y:S01]  /*15ff0*/  LDGSTS.E [R242+0x21600], desc[UR8][R18.64], !P2 ;  /* 0x2160000012f27fae */ /* 0x000fe2000d121848 */
[----:B-1----:R-:W-:-:S03]  /*16000*/  IMAD.WIDE R10, R243, 0x4, R238 ;  /* 0x00000004f30a7825 */ /* 0x002fc600078e02ee */
[----:B------:R1:W-:Y:S01]  /*16010*/  LDGSTS.E [R242+0x21700], desc[UR8][R12.64], !P2 ;  /* 0x217000000cf27fae */ /* 0x0003e2000d121848 */
[----:B--2---:R-:W2:Y:S01]  /*16020*/  LDC R6, c[0x0][0x230] ;  /* 0x00008c00ff067b82 */ /* 0x004ea20000000800 */
[----:B------:R-:W-:Y:S01]  /*16030*/  ISETP.GE.U32.AND P2, PT, R0, 0x7fffff99, PT ;  /* 0x7fffff990000780c */ /* 0x000fe20003f46070 */
[----:B------:R-:W-:Y:S01]  /*16040*/  IMAD.WIDE R8, R243, 0x4, R240 ;  /* 0x00000004f3087825 */ /* 0x000fe200078e02f0 */
[----:B------:R-:W-:Y:S03]  /*16050*/  STL.64 [R1+0x728], R18 ;  /* 0x0007281201007387 */ /* 0x000fe60000100a00 */
[----:B------:R-:W-:Y:S01]  /*16060*/  IMAD R0, R2, 0x13, RZ ;  /* 0x0000001302007824 */ /* 0x000fe200078e02ff */
[----:B------:R3:W-:Y:S01]  /*16070*/  LDGSTS.E [R242+0x21e00], desc[UR8][R10.64], !P3 ;  /* 0x21e000000af27fae */ /* 0x0007e2000d921848 */
[----:B------:R-:W-:Y:S01]  /*16080*/  VIADD R243, R247, 0xffffffd4 ;  /* 0xffffffd4f7f37836 */ /* 0x000fe20000000000 */
[----:B------:R-:W2:Y:S02]  /*16090*/  LDC R7, c[0x0][0x230] ;  /* 0x00008c00ff077b82 */ /* 0x000ea40000000800 */
[----:B------:R1:W-:Y:S04]  /*160a0*/  STL.64 [R1+0x720], R12 ;  /* 0x0007200c01007387 */ /* 0x0003e80000100a00 */
[----:B------:R3:W-:Y:S01]  /*160b0*/  STL.64 [R1+0x6e8], R10 ;  /* 0x0006e80a01007387 */ /* 0x0007e20000100a00 */
[----:B----4-:R-:W-:Y:S01]  /*160c0*/  VIADD R244, R246, 0xffffffcc ;  /* 0xffffffccf6f47836 */ /* 0x010fe20000000000 */
[----:B------:R-:W4:Y:S02]  /*160d0*/  LDC R247, c[0x0][0x230] ;  /* 0x00008c00fff77b82 */ /* 0x000f240000000800 */
[----:B------:R3:W-:Y:S01]  /*160e0*/  LDGSTS.E [R242+0x21f00], desc[UR8][R8.64], !P3 ;  /* 0x21f0000008f27fae */ /* 0x0007e2000d921848 */
[----:B------:R-:W-:Y:S01]  /*160f0*/  ISETP.GE.U32.AND P3, PT, R243, 0x7fffff95, PT ;  /* 0x7fffff95f300780c */ /* 0x000fe20003f66070 */
[----:B-1----:R-:W-:-:S02]  /*16100*/  IMAD.WIDE R12, R0, 0x4, R238 ;  /* 0x00000004000c7825 */ /* 0x002fc400078e02ee */
[----:B------:R1:W-:Y:S01]  /*16110*/  STL.64 [R1+0x6e0], R8 ;  /* 0x0006e00801007387 */ /* 0x0003e20000100a00 */
[----:B---3--:R-:W-:Y:S01]  /*16120*/  IADD3 R243, R245, -0x30, RZ ;  /* 0xffffffd0f5f37810 */ /* 0x008fe20007ffe0ff */
[----:B------:R-:W-:Y:S02]  /*16130*/  IMAD.WIDE R10, R0, 0x4, R240 ;  /* 0x00000004000a7825 */ /* 0x000fe400078e02f0 */
[----:B------:R3:W-:Y:S02]  /*16140*/  LDGSTS.E [R242+0x22600], desc[UR8][R12.64], !P5 ;  /* 0x226000000cf27fae */ /* 0x0007e4000e921848 */
[C---:B------:R-:W-:Y:S02]  /*16150*/  IMAD R0, R2.reuse, 0x17, RZ ;  /* 0x0000001702007824 */ /* 0x040fe400078e02ff */
[----:B------:R3:W-:Y:S01]  /*16160*/  LDGSTS.E [R242+0x22700], desc[UR8][R10.64], !P5 ;  /* 0x227000000af27fae */ /* 0x0007e2000e921848 */
[----:B-1----:R-:W1:Y:S01]  /*16170*/  LDC R8, c[0x0][0x230] ;  /* 0x00008c00ff087b82 */ /* 0x002e620000000800 */
[----:B------:R-:W-:Y:S01]  /*16180*/  ISETP.GE.U32.AND P5, PT, R243, 0x7fffff91, PT ;  /* 0x7fffff91f300780c */ /* 0x000fe20003fa6070 */
[----:B------:R-:W-:Y:S01]  /*16190*/  IMAD R243, R2, 0x1b, RZ ;  /* 0x0000001b02f37824 */ /* 0x000fe200078e02ff */
[----:B------:R3:W-:Y:S01]  /*161a0*/  STL.64 [R1+0x6a8], R12 ;  /* 0x0006a80c01007387 */ /* 0x0007e20000100a00 */
[----:B------:R-:W-:-:S03]  /*161b0*/  IMAD.WIDE R20, R0, 0x4, R238 ;  /* 0x0000000400147825 */ /* 0x000fc600078e02ee */
[----:B------:R3:W-:Y:S01]  /*161c0*/  STL.64 [R1+0x6a0], R10 ;  /* 0x0006a00a01007387 */ /* 0x0007e20000100a00 */
[----:B------:R-:W-:-:S03]  /*161d0*/  IMAD.WIDE R18, R0, 0x4, R240 ;  /* 0x0000000400127825 */ /* 0x000fc600078e02f0 */
[----:B------:R4:W-:Y:S01]  /*161e0*/  LDGSTS.E [R242+0x22e00], desc[UR8][R20.64], !P6 ;  /* 0x22e0000014f27fae */ /* 0x0009e2000f121848 */
[----:B--2---:R-:W-:Y:S02]  /*161f0*/  VIADD R0, R6, 0xffffffc8 ;  /* 0xffffffc806007836 */ /* 0x004fe40000000000 */
[----:B------:R-:W2:Y:S01]  /*16200*/  LDC R6, c[0x0][0x230] ;  /* 0x00008c00ff067b82 */ /* 0x000ea20000000800 */
[C---:B---3--:R-:W-:Y:S01]  /*16210*/  IMAD.WIDE R12, R243.reuse, 0x4, R238 ;  /* 0x00000004f30c7825 */ /* 0x048fe200078e02ee */
[----:B------:R3:W-:Y:S03]  /*16220*/  LDGSTS.E [R242+0x22f00], desc[UR8][R18.64], !P6 ;  /* 0x22f0000012f27fae */ /* 0x0007e6000f121848 */
[----:B------:R-:W-:Y:S01]  /*16230*/  IMAD.WIDE R10, R243, 0x4, R240 ;  /* 0x00000004f30a7825 */ /* 0x000fe200078e02f0 */
[----:B------:R3:W-:Y:S04]  /*16240*/  LDGSTS.E [R242+0x23600], desc[UR8][R12.64], !P0 ;  /* 0x236000000cf27fae */ /* 0x0007e8000c121848 */
[----:B------:R3:W-:Y:S01]  /*16250*/  LDGSTS.E [R242+0x23700], desc[UR8][R10.64], !P0 ;  /* 0x237000000af27fae */ /* 0x0007e2000c121848 */
[----:B------:R-:W-:Y:S01]  /*16260*/  ISETP.GE.U32.AND P0, PT, R0, 0x7fffff89, PT ;  /* 0x7fffff890000780c */ /* 0x000fe20003f06070 */
[----:B------:R-:W-:-:S02]  /*16270*/  IMAD R0, R2, 0x1f, RZ ;  /* 0x0000001f02007824 */ /* 0x000fc400078e02ff */
[----:B------:R-:W-:Y:S01]  /*16280*/  IMAD R243, R2, 0x23, RZ ;  /* 0x0000002302f37824 */ /* 0x000fe200078e02ff */
[----:B------:R4:W-:Y:S01]  /*16290*/  STL.64 [R1+0x668], R20 ;  /* 0x0006681401007387 */ /* 0x0009e20000100a00 */
[----:B-1----:R-:W-:-:S03]  /*162a0*/  VIADD R245, R8, 0xffffffc0 ;  /* 0xffffffc008f57836 */ /* 0x002fc60000000000 */
[----:B------:R3:W-:Y:S01]  /*162b0*/  STL.64 [R1+0x660], R18 ;  /* 0x0006601201007387 */ /* 0x0007e20000100a00 */
[----:B------:R-:W-:-:S03]  /*162c0*/  ISETP.GE.U32.AND P6, PT, R244, 0x7fffff8d, PT ;  /* 0x7fffff8df400780c */ /* 0x000fc60003fc6070 */
[----:B------:R1:W-:Y:S01]  /*162d0*/  STL.64 [R1+0x628], R12 ;  /* 0x0006280c01007387 */ /* 0x0003e20000100a00 */
[----:B----4-:R-:W-:-:S03]  /*162e0*/  IMAD.WIDE R20, R0, 0x4, R238 ;  /* 0x0000000400147825 */ /* 0x010fc600078e02ee */
[----:B------:R4:W-:Y:S01]  /*162f0*/  STL.64 [R1+0x620], R10 ;  /* 0x0006200a01007387 */ /* 0x0009e20000100a00 */
[----:B---3--:R-:W-:-:S03]  /*16300*/  IMAD.WIDE R18, R0, 0x4, R240 ;  /* 0x0000000400127825 */ /* 0x008fc600078e02f0 */
[----:B------:R-:W-:Y:S01]  /*16310*/  LDGSTS.E [R242+0x23e00], desc[UR8][R20.64], !P1 ;  /* 0x23e0000014f27fae */ /* 0x000fe2000c921848 */
[----:B-1----:R-:W-:-:S03]  /*16320*/  IMAD.WIDE R12, R243, 0x4, R238 ;  /* 0x00000004f30c7825 */ /* 0x002fc600078e02ee */
[----:B------:R-:W-:Y:S01]  /*16330*/  STL.64 [R1+0x5e8], R20 ;  /* 0x0005e81401007387 */ /* 0x000fe20000100a00 */
[----:B------:R-:W-:-:S03]  /*16340*/  VIADD R8, R7, 0x3f ;  /* 0x0000003f07087836 */ /* 0x000fc60000000000 */
[----:B------:R-:W-:Y:S01]  /*16350*/  LDGSTS.E [R242+0x23f00], desc[UR8][R18.64], !P1 ;  /* 0x23f0000012f27fae */ /* 0x000fe2000c921848 */
[----:B----4-:R-:W-:Y:S01]  /*16360*/  IMAD.WIDE R10, R243, 0x4, R240 ;  /* 0x00000004f30a7825 */ /* 0x010fe200078e02f0 */
[----:B------:R-:W1:Y:S03]  /*16370*/  LDC R7, c[0x0][0x230] ;  /* 0x00008c00ff077b82 */ /* 0x000e660000000800 */
[----:B------:R-:W-:Y:S01]  /*16380*/  IMAD R244, R2, 0x27, RZ ;  /* 0x0000002702f47824 */ /* 0x000fe200078e02ff */
[----:B------:R-:W-:Y:S04]  /*16390*/  STL.64 [R1+0x5e0], R18 ;  /* 0x0005e01201007387 */ /* 0x000fe80000100a00 */
[----:B------:R3:W-:Y:S04]  /*163a0*/  LDGSTS.E [R242+0x24600], desc[UR8][R12.64], !P4 ;  /* 0x246000000cf27fae */ /* 0x0007e8000e121848 */
[----:B------:R3:W-:Y:S04]  /*163b0*/  STL.64 [R1+0x5a8], R12 ;  /* 0x0005a80c01007387 */ /* 0x0007e80000100a00 */
[----:B------:R4:W-:Y:S01]  /*163c0*/  LDGSTS.E [R242+0x24700], desc[UR8][R10.64], !P4 ;  /* 0x247000000af27fae */ /* 0x0009e2000e121848 */
[----:B------:R-:W-:-:S03]  /*163d0*/  ISETP.GT.AND P4, PT, R8, 0x3f, PT ;  /* 0x0000003f0800780c */ /* 0x000fc60003f84270 */
[----:B------:R4:W-:Y:S01]  /*163e0*/  STL.64 [R1+0x5a0], R10 ;  /* 0x0005a00a01007387 */ /* 0x0009e20000100a00 */
[C---:B---3--:R-:W-:Y:S01]  /*163f0*/  IMAD.WIDE R12, R244.reuse, 0x4, R238 ;  /* 0x00000004f40c7825 */ /* 0x048fe200078e02ee */
[----:B------:R-:W-:Y:S02]  /*16400*/  SEL R0, RZ, 0x4, !P4 ;  /* 0x00000004ff007807 */ /* 0x000fe40006000000 */
[C---:B------:R-:W-:Y:S02]  /*16410*/  ISETP.GE.AND P4, PT, R17.reuse, UR5, PT ;  /* 0x0000000511007c0c */ /* 0x040fe4000bf86270 */
[----:B------:R-:W-:Y:S01]  /*16420*/  LDGSTS.E [R242+0x24e00], desc[UR8][R12.64], !P2 ;  /* 0x24e000000cf27fae */ /* 0x000fe2000d121848 */
[----:B----4-:R-:W-:Y:S01]  /*16430*/  IMAD.WIDE R10, R244, 0x4, R240 ;  /* 0x00000004f40a7825 */ /* 0x010fe200078e02f0 */
[----:B------:R-:W-:-:S04]  /*16440*/  ISETP.GE.AND P1, PT, R17, R245, PT ;  /* 0x000000f51100720c */ /* 0x000fc80003f26270 */
[----:B------:R3:W-:Y:S01]  /*16450*/  LDGSTS.E [R242+0x24f00], desc[UR8][R10.64], !P2 ;  /* 0x24f000000af27fae */ /* 0x0007e2000d121848 */
[----:B------:R-:W-:Y:S01]  /*16460*/  ISETP.GE.U32.AND P2, PT, R245, 0x7fffff81, PT ;  /* 0x7fffff81f500780c */ /* 0x000fe20003f46070 */
[----:B------:R-:W-:Y:S01]  /*16470*/  IMAD R245, R2, 0x2b, RZ ;  /* 0x0000002b02f57824 */ /* 0x000fe200078e02ff */
[----:B------:R-:W-:Y:S01]  /*16480*/  SEL R244, R0, RZ, !P4 ;  /* 0x000000ff00f47207 */ /* 0x000fe20006000000 */
[----:B------:R-:W-:Y:S01]  /*16490*/  STL.64 [R1+0x7f8], R12 ;  /* 0x0007f80c01007387 */ /* 0x000fe20000100a00 */
[----:B------:R-:W-:Y:S02]  /*164a0*/  SEL R243, RZ, 0x4, P1 ;  /* 0x00000004fff37807 */ /* 0x000fe40000800000 */
[----:B------:R-:W-:Y:S01]  /*164b0*/  ISETP.GT.AND P4, PT, R8, 0x7f, PT ;  /* 0x0000007f0800780c */ /* 0x000fe20003f84270 */
[----:B------:R3:W-:Y:S01]  /*164c0*/  STL.64 [R1+0x7f0], R10 ;  /* 0x0007f00a01007387 */ /* 0x0007e20000100a00 */
[----:B------:R-:W-:Y:S02]  /*164d0*/  IMAD.WIDE R8, R245, 0x4, R240 ;  /* 0x00000004f5087825 */ /* 0x000fe400078e02f0 */
[----:B------:R-:W-:-:S02]  /*164e0*/  SEL R0, R243, RZ, P4 ;  /* 0x000000fff3007207 */ /* 0x000fc40002000000 */
[----:B------:R-:W-:Y:S02]  /*164f0*/  IMAD R243, R2, 0x2f, RZ ;  /* 0x0000002f02f37824 */ /* 0x000fe400078e02ff */
[----:B---3--:R-:W-:Y:S01]  /*16500*/  IMAD.WIDE R10, R245, 0x4, R238 ;  /* 0x00000004f50a7825 */ /* 0x008fe200078e02ee */
[----:B------:R-:W-:Y:S01]  /*16510*/  IADD3 R246, R247, -0x3c, RZ ;  /* 0xffffffc4f7f67810 */ /* 0x000fe20007ffe0ff */
[----:B------:R-:W3:Y:S03]  /*16520*/  LDC R245, c[0x0][0x230] ;  /* 0x00008c00fff57b82 */ /* 0x000ee60000000800 */
[----:B------:R4:W-:Y:S04]  /*16530*/  LDGSTS.E [R242+0x25600], desc[UR8][R10.64], !P3 ;  /* 0x256000000af27fae */ /* 0x0009e8000d921848 */
[----:B------:R4:W-:Y:S04]  /*16540*/  STL.64 [R1+0x838], R10 ;  /* 0x0008380a01007387 */ /* 0x0009e80000100a00 */
[----:B------:R1:W-:Y:S01]  /*16550*/  LDGSTS.E [R242+0x25700], desc[UR8][R8.64], !P3 ;  /* 0x2570000008f27fae */ /* 0x0003e2000d921848 */
[----:B------:R-:W-:-:S02]  /*16560*/  ISETP.NE.U32.AND P3, PT, R0, RZ, PT ;  /* 0x000000ff0000720c */ /* 0x000fc40003f65070 */
[----:B--2---:R-:W-:Y:S01]  /*16570*/  IADD3 R0, R6, -0x41, RZ ;  /* 0xffffffbf06007810 */ /* 0x004fe20007ffe0ff */
[----:B------:R1:W-:Y:S01]  /*16580*/  STL.64 [R1+0x830], R8 ;  /* 0x0008300801007387 */ /* 0x0003e20000100a00 */
[----:B------:R-:W2:Y:S01]  /*16590*/  LDC R6, c[0x0][0x230] ;  /* 0x00008c00ff067b82 */ /* 0x000ea20000000800 */
[----:B----4-:R-:W-:-:S05]  /*165a0*/  IMAD.WIDE R10, R243, 0x4, R238 ;  /* 0x00000004f30a7825 */ /* 0x010fca00078e02ee */
[----:B------:R4:W-:Y:S01]  /*165b0*/  LDGSTS.E [R242+0x25e00], desc[UR8][R10.64], !P5 ;  /* 0x25e000000af27fae */ /* 0x0009e2000e921848 */
[----:B-1----:R-:W-:-:S05]  /*165c0*/  IMAD.WIDE R8, R243, 0x4, R240 ;  /* 0x00000004f3087825 */ /* 0x002fca00078e02f0 */
[----:B------:R1:W-:Y:S01]  /*165d0*/  LDGSTS.E [R242+0x25f00], desc[UR8][R8.64], !P5 ;  /* 0x25f0000008f27fae */ /* 0x0003e2000e921848 */
[----:B------:R-:W-:Y:S01]  /*165e0*/  ISETP.GE.U32.AND P5, PT, R0, 0x7fffff80, PT ;  /* 0x7fffff800000780c */ /* 0x000fe20003fa6070 */
[----:B------:R-:W-:-:S04]  /*165f0*/  IMAD R0, R2, 0x33, RZ ;  /* 0x0000003302007824 */ /* 0x000fc800078e02ff */
[----:B------:R-:W-:-:S04]  /*16600*/  IMAD.WIDE R16, R0, 0x4, R238 ;  /* 0x0000000400107825 */ /* 0x000fc800078e02ee */
[----:B------:R-:W-:Y:S01]  /*16610*/  IMAD.WIDE R12, R0, 0x4, R240 ;  /* 0x00000004000c7825 */ /* 0x000fe200078e02f0 */
[----:B------:R-:W-:Y:S03]  /*16620*/  LDGSTS.E [R242+0x26600], desc[UR8][R16.64], !P6 ;  /* 0x2660000010f27fae */ /* 0x000fe6000f121848 */
[----:B------:R-:W-:Y:S01]  /*16630*/  VIADD R0, R7, 0xffffffbb ;  /* 0xffffffbb07007836 */ /* 0x000fe20000000000 */
[----:B------:R4:W-:Y:S01]  /*16640*/  STL.64 [R1+0x828], R10 ;  /* 0x0008280a01007387 */ /* 0x0009e20000100a00 */
[----:B------:R-:W-:Y:S01]  /*16650*/  IMAD R243, R2, 0x37, RZ ;  /* 0x0000003702f37824 */ /* 0x000fe200078e02ff */
[----:B------:R-:W-:Y:S02]  /*16660*/  ISETP.GE.U32.AND P1, PT, R246, 0x7fffff85, PT ;  /* 0x7fffff85f600780c */ /* 0x000fe40003f26070 */
[----:B------:R3:W-:Y:S01]  /*16670*/  LDGSTS.E [R242+0x26700], desc[UR8][R12.64], !P6 ;  /* 0x267000000cf27fae */ /* 0x0007e2000f121848 */
[----:B------:R-:W-:Y:S01]  /*16680*/  ISETP.GE.U32.AND P6, PT, R0, 0x7fffff7c, PT ;  /* 0x7fffff7c0000780c */ /* 0x000fe20003fc6070 */
[----:B------:R-:W-:Y:S01]  /*16690*/  IMAD R0, R2, 0x3b, RZ ;  /* 0x0000003b02007824 */ /* 0x000fe200078e02ff */
[----:B------:R-:W-:Y:S01]  /*166a0*/  ISETP.NE.U32.AND P4, PT, R244, RZ, PT ;  /* 0x000000fff400720c */ /* 0x000fe20003f85070 */
[----:B------:R1:W-:Y:S01]  /*166b0*/  STL.64 [R1+0x820], R8 ;  /* 0x0008200801007387 */ /* 0x0003e20000100a00 */
[----:B------:R-:W-:Y:S01]  /*166c0*/  IMAD R2, R2, 0x3f, RZ ;  /* 0x0000003f02027824 */ /* 0x000fe200078e02ff */
[----:B------:R-:W2:Y:S01]  /*166d0*/  LDC R244, c[0x0][0x230] ;  /* 0x00008c00fff47b82 */ /* 0x000ea20000000800 */
[C---:B----4-:R-:W-:Y:S01]  /*166e0*/  IMAD.WIDE R10, R243.reuse, 0x4, R238 ;  /* 0x00000004f30a7825 */ /* 0x050fe200078e02ee */
[----:B------:R-:W-:Y:S04]  /*166f0*/  STL.64 [R1+0x818], R16 ;  /* 0x0008181001007387 */ /* 0x000fe80000100a00 */
[----:B------:R3:W-:Y:S02]  /*16700*/  STL.64 [R1+0x810], R12 ;  /* 0x0008100c01007387 */ /* 0x0007e40000100a00 */
[----:B------:R-:W4:Y:S01]  /*16710*/  LDC.64 R246, c[0x0][0x238] ;  /* 0x00008e00fff67b82 */ /* 0x000f220000000a00 */
[----:B-1----:R-:W-:Y:S01]  /*16720*/  IMAD.WIDE R8, R243, 0x4, R240 ;  /* 0x00000004f3087825 */ /* 0x002fe200078e02f0 */
[----:B------:R1:W-:Y:S04]  /*16730*/  STL.64 [R1+0x808], R10 ;  /* 0x0008080a01007387 */ /* 0x0003e80000100a00 */
[----:B------:R1:W-:Y:S01]  /*16740*/  LDGSTS.E [R242+0x26e00], desc[UR8][R10.64], !P0 ;  /* 0x26e000000af27fae */ /* 0x0003e2000c121848 */
[----:B---3--:R-:W-:-:S03]  /*16750*/  IMAD.WIDE R12, R0, 0x4, R238 ;  /* 0x00000004000c7825 */ /* 0x008fc600078e02ee */
[----:B------:R3:W-:Y:S04]  /*16760*/  STL.64 [R1+0x800], R8 ;  /* 0x0008000801007387 */ /* 0x0007e80000100a00 */
[----:B------:R3:W-:Y:S01]  /*16770*/  LDGSTS.E [R242+0x26f00], desc[UR8][R8.64], !P0 ;  /* 0x26f0000008f27fae */ /* 0x0007e2000c121848 */
[----:B-1----:R-:W-:-:S03]  /*16780*/  IMAD.WIDE R10, R0, 0x4, R240 ;  /* 0x00000004000a7825 */ /* 0x002fc600078e02f0 */
[----:B------:R1:W-:Y:S01]  /*16790*/  STL.64 [R1+0x7e8], R12 ;  /* 0x0007e80c01007387 */ /* 0x0003e20000100a00 */
[----:B--2---:R-:W-:-:S03]  /*167a0*/  VIADD R0, R6, 0xffffffaf ;  /* 0xffffffaf06007836 */ /* 0x004fc60000000000 */
[----:B------:R-:W-:Y:S01]  /*167b0*/  LDGSTS.E [R242+0x27600], desc[UR8][R12.64], !P1 ;  /* 0x276000000cf27fae */ /* 0x000fe2000c921848 */
[----:B------:R-:W-:-:S04]  /*167c0*/  IMAD.WIDE R6, R2, 0x4, R240 ;  /* 0x0000000402067825 */ /* 0x000fc800078e02f0 */
[----:B---3--:R-:W-:Y:S01]  /*167d0*/  IMAD.WIDE R8, R2, 0x4, R238 ;  /* 0x0000000402087825 */ /* 0x008fe200078e02ee */
[----:B------:R2:W-:Y:S04]  /*167e0*/  STL.64 [R1+0x7e0], R10 ;  /* 0x0007e00a01007387 */ /* 0x0005e80000100a00 */
[----:B------:R3:W-:Y:S04]  /*167f0*/  STL.64 [R1+0x7d8], R8 ;  /* 0x0007d80801007387 */ /* 0x0007e80000100a00 */
[----:B------:R4:W-:Y:S04]  /*16800*/  STL.64 [R1+0x7d0], R6 ;  /* 0x0007d00601007387 */ /* 0x0009e80000100a00 */
[----:B------:R-:W4:Y:S04]  /*16810*/  LDL.64 R28, [R1+0x448] ;  /* 0x00044800011c7983 */ /* 0x000f280000100a00 */
[----:B-1----:R-:W4:Y:S04]  /*16820*/  LDL.64 R12, [R1+0x408] ;  /* 0x00040800010c7983 */ /* 0x002f280000100a00 */
[----:B------:R-:W-:Y:S04]  /*16830*/  LDGSTS.E [R242+0x27700], desc[UR8][R10.64], !P1 ;  /* 0x277000000af27fae */ /* 0x000fe8000c921848 */
[----:B------:R-:W4:Y:S04]  /*16840*/  LDL.64 R26, [R1+0x3c8] ;  /* 0x0003c800011a7983 */ /* 0x000f280000100a00 */
[----:B------:R-:W4:Y:S04]  /*16850*/  LDL.64 R40, [R1+0x348] ;  /* 0x0003480001287983 */ /* 0x000f280000100a00 */
[----:B--2---:R-:W2:Y:S04]  /*16860*/  LDL.64 R10, [R1+0x388] ;  /* 0x00038800010a7983 */ /* 0x004ea80000100a00 */
[----:B------:R-:W-:Y:S04]  /*16870*/  LDGSTS.E [R242+0x27e00], desc[UR8][R8.64], !P2 ;  /* 0x27e0000008f27fae */ /* 0x000fe8000d121848 */
[----:B------:R-:W2:Y:S04]  /*16880*/  LDL.64 R24, [R1+0x308] ;  /* 0x0003080001187983 */ /* 0x000ea80000100a00 */
[----:B------:R-:W2:Y:S04]  /*16890*/  LDL.64 R38, [R1+0x288] ;  /* 0x0002880001267983 */ /* 0x000ea80000100a00 */
[----:B---3--:R-:W3:Y:S04]  /*168a0*/  LDL.64 R8, [R1+0x2c8] ;  /* 0x0002c80001087983 */ /* 0x008ee80000100a00 */
[----:B------:R-:W-:Y:S04]  /*168b0*/  LDGSTS.E [R242+0x27f00], desc[UR8][R6.64], !P2 ;  /* 0x27f0000006f27fae */ /* 0x000fe8000d121848 */
[----:B------:R-:W3:Y:S04]  /*168c0*/  LDL.64 R22, [R1+0x248] ;  /* 0x0002480001167983 */ /* 0x000ee80000100a00 */
[----:B------:R-:W3:Y:S04]  /*168d0*/  LDL.64 R36, [R1+0x1c8] ;  /* 0x0001c80001247983 */ /* 0x000ee80000100a00 */
[----:B----4-:R-:W4:Y:S04]  /*168e0*/  LDL.64 R6, [R1+0x208] ;  /* 0x0002080001067983 */ /* 0x010f280000100a00 */
[----:B------:R-:W4:Y:S04]  /*168f0*/  LDL.64 R20, [R1+0x188] ;  /* 0x0001880001147983 */ /* 0x000f280000100a00 */
[----:B------:R-:W4:Y:S04]  /*16900*/  LDL.64 R248, [R1+0x148] ;  /* 0x0001480001f87983 */ /* 0x000f280000100a00 */
[----:B------:R-:W4:Y:S04]  /*16910*/  LDL.64 R34, [R1+0x108] ;  /* 0x0001080001227983 */ /* 0x000f280000100a00 */
[----:B------:R-:W4:Y:S04]  /*16920*/  LDL.64 R18, [R1+0xc8] ;  /* 0x0000c80001127983 */ /* 0x000f280000100a00 */
[----:B------:R-:W4:Y:S04]  /*16930*/  LDL.64 R250, [R1+0x88] ;  /* 0x0000880001fa7983 */ /* 0x000f280000100a00 */
[----:B------:R-:W4:Y:S04]  /*16940*/  LDL.64 R32, [R1+0x48] ;  /* 0x0000480001207983 */ /* 0x000f280000100a00 */
[----:B------:R-:W4:Y:S04]  /*16950*/  LDL.64 R16, [R1+0x8] ;  /* 0x0000080001107983 */ /* 0x000f280000100a00 */
[----:B------:R-:W0:Y:S04]  /*16960*/  LDGDEPBAR ;  /* 0x00000000000079af */ /* 0x000e280000000000 */
[----:B------:R-:W-:Y:S04]  /*16970*/  LDGSTS.E [R3], desc[UR8][R28.64], P4 ;  /* 0x000000001c037fae */ /* 0x000fe8000a121848 */
[----:B------:R-:W-:Y:S04]  /*16980*/  LDGSTS.E [R3+0x800], desc[UR8][R12.64], P4 ;  /* 0x008000000c037fae */ /* 0x000fe8000a121848 */
[----:B------:R-:W-:Y:S01]  /*16990*/  LDGSTS.E [R3+0x1000], desc[UR8][R26.64], P4 ;  /* 0x010000001a037fae */ /* 0x000fe2000a121848 */
[----:B------:R-:W-:-:S02]  /*169a0*/  VIADD R243, R245, 0xffffffb7 ;  /* 0xffffffb7f5f37836 */ /* 0x000fc40000000000 */
[----:B------:R-:W-:Y:S01]  /*169b0*/  IMAD.SHL.U32 R2, R246, 0x40, RZ ;  /* 0x00000040f6027824 */ /* 0x000fe200078e00ff */
[----:B------:R-:W4:Y:S04]  /*169c0*/  LDL.64 R28, [R1+0x80] ;  /* 0x00008000011c7983 */ /* 0x000f280000100a00 */
[----:B--2---:R-:W-:Y:S04]  /*169d0*/  LDGSTS.E [R3+0x1800], desc[UR8][R10.64], P4 ;  /* 0x018000000a037fae */ /* 0x004fe8000a121848 */
[----:B------:R-:W-:Y:S04]  /*169e0*/  LDGSTS.E [R3+0x2000], desc[UR8][R40.64], P4 ;  /* 0x0200000028037fae */ /* 0x000fe8000a121848 */
[----:B------:R-:W-:Y:S01]  /*169f0*/  LDGSTS.E [R3+0x2800], desc[UR8][R24.64], P4 ;  /* 0x0280000018037fae */ /* 0x000fe2000a121848 */
[----:B------:R-:W1:Y:S03]  /*16a00*/  S2R R245, SR_TID.X ;  /* 0x0000000000f57919 */ /* 0x000e660000002100 */
[----:B---3--:R-:W-:Y:S04]  /*16a10*/  LDGSTS.E [R3+0x3000], desc[UR8][R8.64], P4 ;  /* 0x0300000008037fae */ /* 0x008fe8000a121848 */
[----:B------:R-:W-:Y:S04]  /*16a20*/  LDGSTS.E [R3+0x3800], desc[UR8][R38.64], P4 ;  /* 0x0380000026037fae */ /* 0x000fe8000a121848 */
[----:B------:R-:W-:Y:S01]  /*16a30*/  LDGSTS.E [R3+0x4000], desc[UR8][R22.64], P4 ;  /* 0x0400000016037fae */ /* 0x000fe2000a121848 */
[----:B------:R-:W-:-:S03]  /*16a40*/  ISETP.GE.U32.AND P0, PT, R243, 0x7fffff78, PT ;  /* 0x7fffff78f300780c */ /* 0x000fc60003f06070 */
[----:B------:R-:W2:Y:S04]  /*16a50*/  LDL.64 R8, [R1+0x180] ;  /* 0x0001800001087983 */ /* 0x000ea80000100a00 */
[----:B----4-:R-:W-:Y:S04]  /*16a60*/  LDGSTS.E [R3+0x4800], desc[UR8][R6.64], P4 ;  /* 0x0480000006037fae */ /* 0x010fe8000a121848 */
[----:B------:R-:W-:Y:S04]  /*16a70*/  LDGSTS.E [R3+0x5000], desc[UR8][R36.64], P4 ;  /* 0x0500000024037fae */ /* 0x000fe8000a121848 */
[----:B------:R-:W-:Y:S04]  /*16a80*/  LDGSTS.E [R3+0x5800], desc[UR8][R20.64], P4 ;  /* 0x0580000014037fae */ /* 0x000fe8000a121848 */
[----:B------:R-:W-:Y:S04]  /*16a90*/  LDGSTS.E [R3+0x6000], desc[UR8][R248.64], P4 ;  /* 0x06000000f8037fae */ /* 0x000fe8000a121848 */
[----:B------:R-:W-:Y:S04]  /*16aa0*/  LDGSTS.E [R3+0x6800], desc[UR8][R34.64], P4 ;  /* 0x0680000022037fae */ /* 0x000fe8000a121848 */
[----:B------:R-:W-:Y:S04]  /*16ab0*/  LDGSTS.E [R3+0x7000], desc[UR8][R18.64], P4 ;  /* 0x0700000012037fae */ /* 0x000fe8000a121848 */
[----:B------:R-:W-:Y:S04]  /*16ac0*/  LDGSTS.E [R3+0x7800], desc[UR8][R250.64], P4 ;  /* 0x07800000fa037fae */ /* 0x000fe8000a121848 */
[----:B------:R-:W-:Y:S04]  /*16ad0*/  LDGSTS.E [R3+0x8000], desc[UR8][R32.64], P4 ;  /* 0x0800000020037fae */ /* 0x000fe8000a121848 */
[----:B------:R-:W-:Y:S01]  /*16ae0*/  LDGSTS.E [R3+0x8800], desc[UR8][R16.64], P4 ;  /* 0x0880000010037fae */ /* 0x000fe2000a121848 */
[----:B------:R-:W-:-:S03]  /*16af0*/  IADD3 R243, R244, -0x4d, RZ ;  /* 0xffffffb3f4f37810 */ /* 0x000fc60007ffe0ff */
[----:B------:R-:W3:Y:S04]  /*16b00*/  LDL.64 R250, [R1+0x3c0] ;  /* 0x0003c00001fa7983 */ /* 0x000ee80000100a00 */
[----:B------:R-:W4:Y:S04]  /*16b10*/  LDL.64 R32, [R1+0x400] ;  /* 0x0004000001207983 */ /* 0x000f280000100a00 */
[----:B------:R-:W2:Y:S01]  /*16b20*/  LDL.64 R16, [R1+0x440] ;  /* 0x0004400001107983 */ /* 0x000ea20000100a00 */
[----:B-1----:R-:W-:-:S03]  /*16b30*/  LOP3.LUT R244, R245, 0x3f, RZ, 0xc0, !PT ;  /* 0x0000003ff5f47812 */ /* 0x002fc600078ec0ff */
[----:B------:R-:W3:Y:S01]  /*16b40*/  LDL.64 R18, [R1+0x380] ;  /* 0x0003800001127983 */ /* 0x000ee20000100a00 */
[----:B------:R-:W-:Y:S01]  /*16b50*/  SHF.L.U32 R246, R244, 0x2, RZ ;  /* 0x00000002f4f67819 */ /* 0x000fe200000006ff */
[----:B------:R-:W1:Y:S02]  /*16b60*/  LDC R245, c[0x0][0x230] ;  /* 0x00008c00fff57b82 */ /* 0x000e640000000800 */
[----:B------:R-:W3:Y:S01]  /*16b70*/  LDL.64 R34, [R1+0x340] ;  /* 0x0003400001227983 */ /* 0x000ee20000100a00 */
[----:B------:R-:W-:-:S03]  /*16b80*/  ISETP.GE.U32.AND P1, PT, R243, 0x7fffff74, PT ;  /* 0x7fffff74f300780c */ /* 0x000fc60003f26070 */
[----:B------:R-:W-:Y:S01]  /*16b90*/  LDGSTS.E [R3+0x9000], desc[UR8][R14.64], P4 ;  /* 0x090000000e037fae */ /* 0x000fe2000a121848 */
[----:B------:R-:W-:-:S03]  /*16ba0*/  LOP3.LUT R243, R246, 0x10, RZ, 0x3c, !PT ;  /* 0x00000010f6f37812 */ /* 0x000fc600078e3cff */
[----:B------:R-:W3:Y:S04]  /*16bb0*/  LDL.64 R248, [R1+0x300] ;  /* 0x0003000001f87983 */ /* 0x000ee80000100a00 */
[----:B------:R-:W-:Y:S04]  /*16bc0*/  LDGSTS.E [R3+0x9800], desc[UR8][R30.64], P4 ;  /* 0x098000001e037fae */ /* 0x000fe8000a121848 */
[----:B------:R-:W3:Y:S04]  /*16bd0*/  LDL.64 R20, [R1+0x2c0] ;  /* 0x0002c00001147983 */ /* 0x000ee80000100a00 */
[----:B------:R-:W-:Y:S04]  /*16be0*/  LDGSTS.E [R3+0xa000], desc[UR8][R48.64], P4 ;  /* 0x0a00000030037fae */ /* 0x000fe8000a121848 */
[----:B------:R-:W3:Y:S04]  /*16bf0*/  LDL.64 R36, [R1+0x280] ;  /* 0x0002800001247983 */ /* 0x000ee80000100a00 */
[----:B------:R-:W-:Y:S04]  /*16c00*/  LDGSTS.E [R3+0xa800], desc[UR8][R64.64], P4 ;  /* 0x0a80000040037fae */ /* 0x000fe8000a121848 */
[----:B------:R-:W3:Y:S04]  /*16c10*/  LDL.64 R6, [R1+0x240] ;  /* 0x0002400001067983 */ /* 0x000ee80000100a00 */
[----:B------:R-:W-:Y:S04]  /*16c20*/  LDGSTS.E [R3+0xb000], desc[UR8][R80.64], P4 ;  /* 0x0b00000050037fae */ /* 0x000fe8000a121848 */
[----:B------:R-:W3:Y:S04]  /*16c30*/  LDL.64 R22, [R1+0x200] ;  /* 0x0002000001167983 */ /* 0x000ee80000100a00 */
[----:B------:R-:W-:Y:S01]  /*16c40*/  LDGSTS.E [R3+0xb800], desc[UR8][R96.64], P4 ;  /* 0x0b80000060037fae */ /* 0x000fe2000a121848 */
[----:B------:R-:W-:-:S03]  /*16c50*/  VIADD R243, R243, UR4 ;  /* 0x00000004f3f37c36 */ /* 0x000fc60008000000 */
[----:B------:R-:W3:Y:S04]  /*16c60*/  LDL.64 R38, [R1+0x1c0] ;  /* 0x0001c00001267983 */ /* 0x000ee80000100a00 */
[----:B------:R-:W-:Y:S04]  /*16c70*/  LDGSTS.E [R3+0xc000], desc[UR8][R112.64], P4 ;  /* 0x0c00000070037fae */ /* 0x000fe8000a121848 */
[----:B------:R-:W-:Y:S04]  /*16c80*/  LDGSTS.E [R3+0xc800], desc[UR8][R128.64], P4 ;  /* 0x0c80000080037fae */ /* 0x000fe8000a121848 */
[----:B------:R-:W3:Y:S04]  /*16c90*/  LDL.64 R24, [R1+0x140] ;  /* 0x0001400001187983 */ /* 0x000ee80000100a00 */
[----:B------:R-:W-:Y:S04]  /*16ca0*/  LDGSTS.E [R3+0xd000], desc[UR8][R144.64], P4 ;  /* 0x0d00000090037fae */ /* 0x000fe8000a121848 */
[----:B------:R-:W3:Y:S04]  /*16cb0*/  LDL.64 R40, [R1+0x100] ;  /* 0x0001000001287983 */ /* 0x000ee80000100a00 */
[----:B------:R-:W-:Y:S04]  /*16cc0*/  LDGSTS.E [R3+0xd800], desc[UR8][R160.64], P4 ;  /* 0x0d800000a0037fae */ /* 0x000fe8000a121848 */
[----:B------:R-:W3:Y:S04]  /*16cd0*/  LDL.64 R10, [R1+0xc0] ;  /* 0x0000c000010a7983 */ /* 0x000ee80000100a00 */
[----:B------:R-:W-:Y:S04]  /*16ce0*/  LDGSTS.E [R3+0xe000], desc[UR8][R176.64], P4 ;  /* 0x0e000000b0037fae */ /* 0x000fe8000a121848 */
[----:B------:R-:W-:Y:S04]  /*16cf0*/  LDGSTS.E [R3+0xe800], desc[UR8][R192.64], P4 ;  /* 0x0e800000c0037fae */ /* 0x000fe8000a121848 */
[----:B------:R-:W3:Y:S04]  /*16d00*/  LDL.64 R12, [R1+0x40] ;  /* 0x00004000010c7983 */ /* 0x000ee80000100a00 */
[----:B------:R-:W-:Y:S04]  /*16d10*/  LDGSTS.E [R3+0xf000], desc[UR8][R208.64], P4 ;  /* 0x0f000000d0037fae */ /* 0x000fe8000a121848 */
[----:B------:R-:W3:Y:S04]  /*16d20*/  LDL.64 R26, [R1] ;  /* 0x00000000011a7983 */ /* 0x000ee80000100a00 */
[----:B------:R-:W-:Y:S04]  /*16d30*/  LDGSTS.E [R3+0xf800], desc[UR8][R224.64], P4 ;  /* 0x0f800000e0037fae */ /* 0x000fe8000a121848 */
[----:B--2---:R-:W-:Y:S04]  /*16d40*/  LDGSTS.E [R243+0x100], desc[UR8][R16.64], P4 ;  /* 0x0010000010f37fae */ /* 0x004fe8000a121848 */
[----:B----4-:R-:W-:Y:S04]  /*16d50*/  LDGSTS.E [R243+0x900], desc[UR8][R32.64], P4 ;  /* 0x0090000020f37fae */ /* 0x010fe8000a121848 */
[----:B---3--:R-:W-:Y:S04]  /*16d60*/  LDGSTS.E [R243+0x1100], desc[UR8][R250.64], P4 ;  /* 0x01100000faf37fae */ /* 0x008fe8000a121848 */
[----:B------:R-:W2:Y:S04]  /*16d70*/  LDL.LU.64 R16, [R1+0x1778] ;  /* 0x0017780001107983 */ /* 0x000ea80000300a00 */
[----:B------:R-:W3:Y:S04]  /*16d80*/  LDL.LU.64 R32, [R1+0x1770] ;  /* 0x0017700001207983 */ /* 0x000ee80000300a00 */
[----:B------:R-:W-:Y:S04]  /*16d90*/  LDGSTS.E [R243+0x1900], desc[UR8][R18.64], P4 ;  /* 0x0190000012f37fae */ /* 0x000fe8000a121848 */
[----:B------:R-:W-:Y:S04]  /*16da0*/  LDGSTS.E [R243+0x2100], desc[UR8][R34.64], P4 ;  /* 0x0210000022f37fae */ /* 0x000fe8000a121848 */
[----:B------:R-:W4:Y:S04]  /*16db0*/  LDL.LU.64 R250, [R1+0x1768] ;  /* 0x0017680001fa7983 */ /* 0x000f280000300a00 */
        /* <DEDUP_REMOVED lines=25> */
[----:B------:R-:W4:Y:S04]  /*16f50*/  LDL.64 R12, [R1+0x3f8] ;  /* 0x0003f800010c7983 */ /* 0x000f280000100a00 */
[----:B------:R-:W4:Y:S04]  /*16f60*/  LDL.64 R28, [R1+0x3b8] ;  /* 0x0003b800011c7983 */ /* 0x000f280000100a00 */
[----:B------:R-:W4:Y:S04]  /*16f70*/  LDL.64 R26, [R1+0x438] ;  /* 0x00043800011a7983 */ /* 0x000f280000100a00 */
[----:B--2---:R-:W-:Y:S04]  /*16f80*/  LDGSTS.E [R243+0x9100], desc[UR8][R16.64], P4 ;  /* 0x0910000010f37fae */ /* 0x004fe8000a121848 */
[----:B------:R2:W-:Y:S04]  /*16f90*/  STL.64 [R1+0x1638], R16 ;  /* 0x0016381001007387 */ /* 0x0005e80000100a00 */
[----:B---3--:R-:W-:Y:S04]  /*16fa0*/  LDGSTS.E [R243+0x9900], desc[UR8][R32.64], P4 ;  /* 0x0990000020f37fae */ /* 0x008fe8000a121848 */
[----:B------:R-:W-:Y:S04]  /*16fb0*/  LDGSTS.E [R243+0xa100], desc[UR8][R50.64], P4 ;  /* 0x0a10000032f37fae */ /* 0x000fe8000a121848 */
[----:B--2---:R-:W2:Y:S04]  /*16fc0*/  LDL.64 R16, [R1+0x38] ;  /* 0x0000380001107983 */ /* 0x004ea80000100a00 */
[----:B------:R3:W-:Y:S04]  /*16fd0*/  STL.64 [R1+0x1640], R32 ;  /* 0x0016402001007387 */ /* 0x0007e80000100a00 */
[----:B------:R-:W-:Y:S04]  /*16fe0*/  LDGSTS.E [R243+0xa900], desc[UR8][R66.64], P4 ;  /* 0x0a90000042f37fae */ /* 0x000fe8000a121848 */
[----:B------:R-:W-:Y:S04]  /*16ff0*/  LDGSTS.E [R243+0xb100], desc[UR8][R82.64], P4 ;  /* 0x0b10000052f37fae */ /* 0x000fe8000a121848 */
[----:B---3--:R-:W3:Y:S04]  /*17000*/  LDL.64 R32, [R1+0x78] ;  /* 0x0000780001207983 */ /* 0x008ee80000100a00 */
[----:B------:R1:W-:Y:S04]  /*17010*/  STL.64 [R1+0x1648], R50 ;  /* 0x0016483201007387 */ /* 0x0003e80000100a00 */
[----:B------:R-:W-:Y:S04]  /*17020*/  LDGSTS.E [R243+0xb900], desc[UR8][R98.64], P4 ;  /* 0x0b90000062f37fae */ /* 0x000fe8000a121848 */
[----:B------:R-:W-:Y:S04]  /*17030*/  LDGSTS.E [R243+0xc100], desc[UR8][R114.64], P4 ;  /* 0x0c10000072f37fae */ /* 0x000fe8000a121848 */
[----:B-1----:R-:W2:Y:S04]  /*17040*/  LDL.64 R50, [R1+0xb8] ;  /* 0x0000b80001327983 */ /* 0x002ea80000100a00 */
[----:B------:R1:W-:Y:S04]  /*17050*/  STL.64 [R1+0x1650], R66 ;  /* 0x0016504201007387 */ /* 0x0003e80000100a00 */
[----:B------:R-:W-:Y:S04]  /*17060*/  LDGSTS.E [R243+0xc900], desc[UR8][R130.64], P4 ;  /* 0x0c90000082f37fae */ /* 0x000fe8000a121848 */
[----:B------:R-:W-:Y:S04]  /*17070*/  LDGSTS.E [R243+0xd100], desc[UR8][R146.64], P4 ;  /* 0x0d10000092f37fae */ /* 0x000fe8000a121848 */
[----:B-1----:R-:W3:Y:S04]  /*17080*/  LDL.64 R66, [R1+0xf8] ;  /* 0x0000f80001427983 */ /* 0x002ee80000100a00 */
        /* <DEDUP_REMOVED lines=10> */
[----:B-1----:R-:W2:Y:S04]  /*17130*/  LDL.64 R114, [R1+0x1b8] ;  /* 0x0001b80001727983 */ /* 0x002ea80000100a00 */
[----:B------:R1:W-:Y:S04]  /*17140*/  STL.64 [R1+0x1670], R130 ;  /* 0x0016708201007387 */ /* 0x0003e80000100a00 */
[----:B-1----:R-:W3:Y:S04]  /*17150*/  LDL.64 R130, [R1+0x1f8] ;  /* 0x0001f80001827983 */ /* 0x002ee80000100a00 */
[----:B------:R1:W-:Y:S04]  /*17160*/  STL.64 [R1+0x1678], R146 ;  /* 0x0016789201007387 */ /* 0x0003e80000100a00 */
[----:B----4-:R-:W-:Y:S04]  /*17170*/  LDGSTS.E [R4+0x200], desc[UR8][R26.64], P4 ;  /* 0x002000001a047fae */ /* 0x010fe8000a121848 */
[----:B------:R-:W-:Y:S04]  /*17180*/  LDGSTS.E [R4+0xa00], desc[UR8][R12.64], P4 ;  /* 0x00a000000c047fae */ /* 0x000fe8000a121848 */
[----:B-1----:R-:W4:Y:S04]  /*17190*/  LDL.64 R146, [R1+0x238] ;  /* 0x0002380001927983 */ /* 0x002f280000100a00 */
[----:B------:R1:W-:Y:S04]  /*171a0*/  STL.64 [R1+0x1680], R162 ;  /* 0x001680a201007387 */ /* 0x0003e80000100a00 */
[----:B------:R-:W-:Y:S04]  /*171b0*/  LDGSTS.E [R4+0x1200], desc[UR8][R28.64], P4 ;  /* 0x012000001c047fae */ /* 0x000fe8000a121848 */
[----:B-1----:R-:W2:Y:S04]  /*171c0*/  LDL.64 R162, [R1+0x278] ;  /* 0x0002780001a27983 */ /* 0x002ea80000100a00 */
[----:B------:R1:W-:Y:S04]  /*171d0*/  STL.64 [R1+0x1688], R178 ;  /* 0x001688b201007387 */ /* 0x0003e80000100a00 */
[----:B-1----:R-:W3:Y:S04]  /*171e0*/  LDL.64 R178, [R1+0x2b8] ;  /* 0x0002b80001b27983 */ /* 0x002ee80000100a00 */
[----:B------:R1:W-:Y:S04]  /*171f0*/  STL.64 [R1+0x1690], R194 ;  /* 0x001690c201007387 */ /* 0x0003e80000100a00 */
[----:B-1----:R-:W4:Y:S04]  /*17200*/  LDL.64 R194, [R1+0x2f8] ;  /* 0x0002f80001c27983 */ /* 0x002f280000100a00 */
[----:B------:R1:W-:Y:S04]  /*17210*/  STL.64 [R1+0x1698], R210 ;  /* 0x001698d201007387 */ /* 0x0003e80000100a00 */
[----:B-1----:R-:W2:Y:S04]  /*17220*/  LDL.64 R210, [R1+0x338] ;  /* 0x0003380001d27983 */ /* 0x002ea80000100a00 */
[----:B------:R1:W-:Y:S04]  /*17230*/  STL.64 [R1+0x16a0], R226 ;  /* 0x0016a0e201007387 */ /* 0x0003e80000100a00 */
[----:B-1----:R-:W3:Y:S04]  /*17240*/  LDL.64 R226, [R1+0x378] ;  /* 0x0003780001e27983 */ /* 0x002ee80000100a00 */
[----:B------:R-:W4:Y:S04]  /*17250*/  LDL.LU.64 R26, [R1+0x1700] ;  /* 0x00170000011a7983 */ /* 0x000f280000300a00 */
[----:B------:R-:W4:Y:S04]  /*17260*/  LDL.LU.64 R12, [R1+0x16f8] ;  /* 0x0016f800010c7983 */ /* 0x000f280000300a00 */
[----:B------:R-:W4:Y:S04]  /*17270*/  LDL.LU.64 R28, [R1+0x16f0] ;  /* 0x0016f000011c7983 */ /* 0x000f280000300a00 */
[----:B---3--:R-:W-:Y:S04]  /*17280*/  LDGSTS.E [R4+0x1a00], desc[UR8][R226.64], P4 ;  /* 0x01a00000e2047fae */ /* 0x008fe8000a121848 */
[----:B--2---:R-:W-:Y:S04]  /*17290*/  LDGSTS.E [R4+0x2200], desc[UR8][R210.64], P4 ;  /* 0x02200000d2047fae */ /* 0x004fe8000a121848 */
        /* <DEDUP_REMOVED lines=12> */
[----:B------:R-:W2:Y:S04]  /*17360*/  LDL.64 R226, [R1+0x370] ;  /* 0x0003700001e27983 */ /* 0x000ea80000100a00 */
[----:B------:R-:W3:Y:S04]  /*17370*/  LDL.64 R210, [R1+0x330] ;  /* 0x0003300001d27983 */ /* 0x000ee80000100a00 */
[----:B------:R-:W4:Y:S04]  /*17380*/  LDL.64 R194, [R1+0x2f0] ;  /* 0x0002f00001c27983 */ /* 0x000f280000100a00 */
        /* <DEDUP_REMOVED lines=11> */
[----:B------:R-:W-:Y:S04]  /*17440*/  LDGSTS.E [R4+0x8a00], desc[UR8][R250.64], P4 ;  /* 0x08a00000fa047fae */ /* 0x000fe8000a121848 */
[----:B------:R1:W-:Y:S04]  /*17450*/  STL.64 [R1+0x15e8], R250 ;  /* 0x0015e8fa01007387 */ /* 0x0003e80000100a00 */
[----:B------:R-:W-:Y:S04]  /*17460*/  LDGSTS.E [R4+0x9200], desc[UR8][R18.64], P4 ;  /* 0x0920000012047fae */ /* 0x000fe8000a121848 */
[----:B------:R-:W-:Y:S04]  /*17470*/  LDGSTS.E [R4+0x9a00], desc[UR8][R34.64], P4 ;  /* 0x09a0000022047fae */ /* 0x000fe8000a121848 */
[----:B-1----:R-:W2:Y:S04]  /*17480*/  LDL.64 R250, [R1+0x3b0] ;  /* 0x0003b00001fa7983 */ /* 0x002ea80000100a00 */
[----:B------:R1:W-:Y:S01]  /*17490*/  STL.64 [R1+0x15f0], R18 ;  /* 0x0015f01201007387 */ /* 0x0003e20000100a00 */
[----:B------:R-:W-:-:S03]  /*174a0*/  LOP3.LUT R244, R246, 0x30, RZ, 0x3c, !PT ;  /* 0x00000030f6f47812 */ /* 0x000fc600078e3cff */
[----:B------:R-:W-:Y:S04]  /*174b0*/  LDGSTS.E [R4+0xa200], desc[UR8][R52.64], P4 ;  /* 0x0a20000034047fae */ /* 0x000fe8000a121848 */
[----:B------:R-:W-:Y:S04]  /*174c0*/  LDGSTS.E [R4+0xaa00], desc[UR8][R68.64], P4 ;  /* 0x0aa0000044047fae */ /* 0x000fe8000a121848 */
[----:B-1----:R-:W3:Y:S04]  /*174d0*/  LDL.64 R18, [R1+0x3f0] ;  /* 0x0003f00001127983 */ /* 0x002ee80000100a00 */
[----:B------:R1:W-:Y:S04]  /*174e0*/  STL.64 [R1+0x15f8], R34 ;  /* 0x0015f82201007387 */ /* 0x0003e80000100a00 */
[----:B------:R-:W-:Y:S04]  /*174f0*/  LDGSTS.E [R4+0xb200], desc[UR8][R84.64], P4 ;  /* 0x0b20000054047fae */ /* 0x000fe8000a121848 */
[----:B------:R-:W-:Y:S04]  /*17500*/  LDGSTS.E [R4+0xba00], desc[UR8][R100.64], P4 ;  /* 0x0ba0000064047fae */ /* 0x000fe8000a121848 */
[----:B-1----:R-:W4:Y:S04]  /*17510*/  LDL.64 R34, [R1+0x430] ;  /* 0x0004300001227983 */ /* 0x002f280000100a00 */
[----:B------:R-:W-:Y:S04]  /*17520*/  STL.64 [R1+0x1600], R52 ;  /* 0x0016003401007387 */ /* 0x000fe80000100a00 */
[----:B------:R-:W-:Y:S04]  /*17530*/  STL.64 [R1+0x1608], R68 ;  /* 0x0016084401007387 */ /* 0x000fe80000100a00 */
[----:B------:R-:W-:Y:S01]  /*17540*/  STL.64 [R1+0x1610], R84 ;  /* 0x0016105401007387 */ /* 0x000fe20000100a00 */
[----:B------:R-:W-:-:S03]  /*17550*/  IADD3 R244, R244, UR4, RZ ;  /* 0x00000004f4f47c10 */ /* 0x000fc6000fffe0ff */
[----:B------:R-:W-:Y:S04]  /*17560*/  STL.64 [R1+0x1618], R100 ;  /* 0x0016186401007387 */ /* 0x000fe80000100a00 */
[----:B------:R-:W-:Y:S04]  /*17570*/  LDGSTS.E [R4+0xc200], desc[UR8][R116.64], P4 ;  /* 0x0c20000074047fae */ /* 0x000fe8000a121848 */
        /* <DEDUP_REMOVED lines=15> */
[----:B----4-:R-:W-:Y:S04]  /*17670*/  LDGSTS.E [R244+0x300], desc[UR8][R34.64], P4 ;  /* 0x0030000022f47fae */ /* 0x010fe8000a121848 */
[----:B---3--:R-:W-:Y:S04]  /*17680*/  LDGSTS.E [R244+0xb00], desc[UR8][R18.64], P4 ;  /* 0x00b0000012f47fae */ /* 0x008fe8000a121848 */
[----:B--2---:R-:W-:Y:S04]  /*17690*/  LDGSTS.E [R244+0x1300], desc[UR8][R250.64], P4 ;  /* 0x01300000faf47fae */ /* 0x004fe8000a121848 */
[----:B------:R-:W2:Y:S04]  /*176a0*/  LDL.64 R34, [R1+0x428] ;  /* 0x0004280001227983 */ /* 0x000ea80000100a00 */
[----:B------:R-:W3:Y:S04]  /*176b0*/  LDL.64 R18, [R1+0x3e8] ;  /* 0x0003e80001127983 */ /* 0x000ee80000100a00 */
[----:B------:R-:W-:Y:S04]  /*176c0*/  LDGSTS.E [R244+0x1b00], desc[UR8][R226.64], P4 ;  /* 0x01b00000e2f47fae */ /* 0x000fe8000a121848 */
[----:B------:R-:W4:Y:S04]  /*176d0*/  LDL.64 R250, [R1+0x3a8] ;  /* 0x0003a80001fa7983 */ /* 0x000f280000100a00 */
        /* <DEDUP_REMOVED lines=28> */
[----:B------:R1:W-:Y:S04]  /*178a0*/  LDGSTS.E [R244+0x9300], desc[UR8][R20.64], P4 ;  /* 0x0930000014f47fae */ /* 0x0003e8000a121848 */
        /* <DEDUP_REMOVED lines=10> */
[----:B------:R-:W-:Y:S04]  /*17950*/  STL.64 [R1+0x16d0], R248 ;  /* 0x0016d0f801007387 */ /* 0x000fe80000100a00 */
[----:B------:R-:W-:Y:S04]  /*17960*/  LDGSTS.E [R244+0xeb00], desc[UR8][R198.64], P4 ;  /* 0x0eb00000c6f47fae */ /* 0x000fe8000a121848 */
[----:B------:R1:W-:Y:S04]  /*17970*/  STL.64 [R1+0x16d8], R20 ;  /* 0x0016d81401007387 */ /* 0x0003e80000100a00 */
[----:B------:R-:W-:Y:S04]  /*17980*/  LDGSTS.E [R244+0xf300], desc[UR8][R214.64], P4 ;  /* 0x0f300000d6f47fae */ /* 0x000fe8000a121848 */
[----:B------:R-:W-:Y:S04]  /*17990*/  STL.64 [R1+0x16e0], R36 ;  /* 0x0016e02401007387 */ /* 0x000fe80000100a00 */
[----:B------:R-:W-:Y:S01]  /*179a0*/  LDGSTS.E [R244+0xfb00], desc[UR8][R230.64], P4 ;  /* 0x0fb00000e6f47fae */ /* 0x000fe2000a121848 */
[----:B------:R-:W-:Y:S01]  /*179b0*/  ISETP.GE.U32.AND P2, PT, R0, 0x7fffff70, PT ;  /* 0x7fffff700000780c */ /* 0x000fe20003f46070 */
[----:B-1----:R-:W1:Y:S02]  /*179c0*/  LDC R21, c[0x0][0x230] ;  /* 0x00008c00ff157b82 */ /* 0x002e640000000800 */
[----:B------:R-:W-:Y:S06]  /*179d0*/  STL.64 [R1+0x16e8], R54 ;  /* 0x0016e83601007387 */ /* 0x000fec0000100a00 */
[----:B------:R-:W1:Y:S01]  /*179e0*/  LDC R20, c[0x0][0x230] ;  /* 0x00008c00ff147b82 */ /* 0x000e620000000800 */
[----:B--2---:R-:W-:Y:S04]  /*179f0*/  LDGSTS.E [R5+0x400], desc[UR8][R34.64], P4 ;  /* 0x0040000022057fae */ /* 0x004fe8000a121848 */
[----:B---3--:R-:W-:Y:S04]  /*17a00*/  LDGSTS.E [R5+0xc00], desc[UR8][R18.64], P4 ;  /* 0x00c0000012057fae */ /* 0x008fe8000a121848 */
[----:B------:R-:W2:Y:S04]  /*17a10*/  LDL.64 R34, [R1+0x420] ;  /* 0x0004200001227983 */ /* 0x000ea80000100a00 */
[----:B----4-:R-:W-:Y:S04]  /*17a20*/  LDGSTS.E [R5+0x1400], desc[UR8][R250.64], P4 ;  /* 0x01400000fa057fae */ /* 0x010fe8000a121848 */
        /* <DEDUP_REMOVED lines=30> */
[----:B------:R-:W4:Y:S01]  /*17c10*/  LDL.64 R16, [R1+0x20] ;  /* 0x0000200001107983 */ /* 0x000f220000100a00 */
[----:B------:R-:W-:-:S03]  /*17c20*/  VIADD R0, R245, 0xffffffab ;  /* 0xffffffabf5007836 */ /* 0x000fc60000000000 */
[----:B------:R-:W-:Y:S01]  /*17c30*/  LDGSTS.E [R5+0x9400], desc[UR8][R22.64], P4 ;  /* 0x0940000016057fae */ /* 0x000fe2000a121848 */
[----:B------:R-:W-:-:S03]  /*17c40*/  LOP3.LUT R245, R246, 0x50, RZ, 0x3c, !PT ;  /* 0x00000050f6f57812 */ /* 0x000fc600078e3cff */
[----:B------:R-:W-:Y:S04]  /*17c50*/  LDGSTS.E [R5+0x9c00], desc[UR8][R38.64], P4 ;  /* 0x09c0000026057fae */ /* 0x000fe8000a121848 */
[----:B------:R-:W-:Y:S04]  /*17c60*/  LDGSTS.E [R5+0xa400], desc[UR8][R56.64], P4 ;  /* 0x0a40000038057fae */ /* 0x000fe8000a121848 */
[----:B------:R-:W-:Y:S04]  /*17c70*/  LDGSTS.E [R5+0xac00], desc[UR8][R72.64], P4 ;  /* 0x0ac0000048057fae */ /* 0x000fe8000a121848 */
[----:B------:R-:W-:Y:S04]  /*17c80*/  LDGSTS.E [R5+0xb400], desc[UR8][R88.64], P4 ;  /* 0x0b40000058057fae */ /* 0x000fe8000a121848 */
[----:B------:R-:W-:Y:S01]  /*17c90*/  LDGSTS.E [R5+0xbc00], desc[UR8][R104.64], P4 ;  /* 0x0bc0000068057fae */ /* 0x000fe2000a121848 */
[----:B------:R-:W-:-:S03]  /*17ca0*/  VIADD R245, R245, UR4 ;  /* 0x00000004f5f57c36 */ /* 0x000fc60008000000 */
        /* <DEDUP_REMOVED lines=108> */
[----:B--2---:R2:W-:Y:S04]  /*18370*/  LDGSTS.E [R246+0x700], desc[UR8][R34.64], P4 ;  /* 0x0070000022f67fae */ /* 0x0045e8000a121848 */
[----:B---3--:R3:W-:Y:S04]  /*18380*/  LDGSTS.E [R246+0xf00], desc[UR8][R18.64], P4 ;  /* 0x00f0000012f67fae */ /* 0x0087e8000a121848 */
[----:B----4-:R-:W-:Y:S04]  /*18390*/  LDGSTS.E [R246+0x1700], desc[UR8][R250.64], P4 ;  /* 0x01700000faf67fae */ /* 0x010fe8000a121848 */
[----:B------:R-:W-:Y:S04]  /*183a0*/  LDGSTS.E [R246+0x1f00], desc[UR8][R226.64], P4 ;  /* 0x01f00000e2f67fae */ /* 0x000fe8000a121848 */
[----:B------:R-:W-:Y:S04]  /*183b0*/  LDGSTS.E [R246+0x2700], desc[UR8][R210.64], P4 ;  /* 0x02700000d2f67fae */ /* 0x000fe8000a121848 */
[----:B------:R-:W-:Y:S04]  /*183c0*/  LDGSTS.E [R246+0x2f00], desc[UR8][R194.64], P4 ;  /* 0x02f00000c2f67fae */ /* 0x000fe8000a121848 */
[----:B------:R-:W-:Y:S04]  /*183d0*/  LDGSTS.E [R246+0x3700], desc[UR8][R178.64], P4 ;  /* 0x03700000b2f67fae */ /* 0x000fe8000a121848 */
[----:B------:R-:W-:Y:S04]  /*183e0*/  LDGSTS.E [R246+0x3f00], desc[UR8][R162.64], P4 ;  /* 0x03f00000a2f67fae */ /* 0x000fe8000a121848 */
[----:B------:R4:W-:Y:S04]  /*183f0*/  LDGSTS.E [R246+0x4700], desc[UR8][R146.64], P4 ;  /* 0x0470000092f67fae */ /* 0x0009e8000a121848 */
[----:B------:R-:W-:Y:S01]  /*18400*/  LDGSTS.E [R246+0x4f00], desc[UR8][R130.64], P4 ;  /* 0x04f0000082f67fae */ /* 0x000fe2000a121848 */
[----:B--2---:R-:W-:-:S02]  /*18410*/  IMAD.WIDE R34, R2, 0x4, R238 ;  /* 0x0000000402227825 */ /* 0x004fc400078e02ee */
[----:B------:R-:W2:Y:S01]  /*18420*/  LDC R239, c[0x0][0x230] ;  /* 0x00008c00ffef7b82 */ /* 0x000ea20000000800 */
[----:B------:R-:W-:Y:S01]  /*18430*/  LDGSTS.E [R246+0x5700], desc[UR8][R114.64], P4 ;  /* 0x0570000072f67fae */ /* 0x000fe2000a121848 */
[----:B---3--:R-:W-:-:S06]  /*18440*/  IMAD.WIDE R18, R2, 0x4, R240 ;  /* 0x0000000402127825 */ /* 0x008fcc00078e02f0 */
[----:B----4-:R-:W3:Y:S01]  /*18450*/  LDC R146, c[0x0][0x230] ;  /* 0x00008c00ff927b82 */ /* 0x010ee20000000800 */
[----:B------:R-:W-:Y:S07]  /*18460*/  LDGSTS.E [R246+0x5f00], desc[UR8][R98.64], P4 ;  /* 0x05f0000062f67fae */ /* 0x000fee000a121848 */
[----:B------:R-:W4:Y:S01]  /*18470*/  LDC R147, c[0x0][0x230] ;  /* 0x00008c00ff937b82 */ /* 0x000f220000000800 */
[----:B------:R-:W-:Y:S07]  /*18480*/  LDGSTS.E [R246+0x6700], desc[UR8][R82.64], P4 ;  /* 0x0670000052f67fae */ /* 0x000fee000a121848 */
[----:B------:R-:W2:Y:S01]  /*18490*/  LDC R241, c[0x0][0x230] ;  /* 0x00008c00fff17b82 */ /* 0x000ea20000000800 */
[----:B------:R-:W-:Y:S07]  /*184a0*/  LDGSTS.E [R246+0x6f00], desc[UR8][R66.64], P4 ;  /* 0x06f0000042f67fae */ /* 0x000fee000a121848 */
[----:B------:R-:W2:Y:S01]  /*184b0*/  LDC R240, c[0x0][0x230] ;  /* 0x00008c00fff07b82 */ /* 0x000ea20000000800 */
[----:B------:R1:W-:Y:S04]  /*184c0*/  LDGSTS.E [R246+0x7700], desc[UR8][R50.64], P4 ;  /* 0x0770000032f67fae */ /* 0x0003e8000a121848 */
[----:B------:R3:W-:Y:S03]  /*184d0*/  LDGSTS.E [R246+0x7f00], desc[UR8][R32.64], P4 ;  /* 0x07f0000020f67fae */ /* 0x0007e6000a121848 */
[----:B-1----:R-:W1:Y:S01]  /*184e0*/  LDC R51, c[0x0][0x230] ;  /* 0x00008c00ff337b82 */ /* 0x002e620000000800 */
[----:B------:R-:W-:Y:S04]  /*184f0*/  LDGSTS.E [R246+0x8700], desc[UR8][R16.64], P4 ;  /* 0x0870000010f67fae */ /* 0x000fe8000a121848 */
[----:B------:R-:W3:Y:S04]  /*18500*/  LDL.LU.64 R32, [R1+0x798] ;  /* 0x0007980001207983 */ /* 0x000ee80000300a00 */
[----:B------:R-:W-:Y:S04]  /*18510*/  LDGSTS.E [R246+0x8f00], desc[UR8][R12.64], P4 ;  /* 0x08f000000cf67fae */ /* 0x000fe8000a121848 */
[----:B------:R-:W4:Y:S04]  /*18520*/  LDL.LU.64 R16, [R1+0x790] ;  /* 0x0007900001107983 */ /* 0x000f280000300a00 */
[----:B------:R-:W2:Y:S04]  /*18530*/  LDL.LU.64 R98, [R1+0x758] ;  /* 0x0007580001627983 */ /* 0x000ea80000300a00 */
[----:B------:R-:W2:Y:S04]  /*18540*/  LDL.LU.64 R82, [R1+0x750] ;  /* 0x0007500001527983 */ /* 0x000ea80000300a00 */
        /* <DEDUP_REMOVED lines=14> */
[----:B------:R-:W0:Y:S01]  /*18630*/  LDGDEPBAR ;  /* 0x00000000000079af */ /* 0x000e220000000000 */
[----:B------:R-:W-:Y:S01]  /*18640*/  BAR.SYNC.DEFER_BLOCKING 0x0 ;  /* 0x0000000000007b1d */ /* 0x000fe20000010000 */
[----:B------:R-:W-:-:S02]  /*18650*/  ISETP.GE.U32.AND P4, PT, R0, 0x7fffff6c, PT ;  /* 0x7fffff6c0000780c */ /* 0x000fc40003f86070 */
[----:B-1----:R-:W-:-:S03]  /*18660*/  IADD3 R0, R51, -0x59, RZ ;  /* 0xffffffa733007810 */ /* 0x002fc60007ffe0ff */
[----:B------:R-:W2:Y:S04]  /*18670*/  LDL.LU.64 R130, [R1+0x718] ;  /* 0x0007180001827983 */ /* 0x000ea80000300a00 */
[----:B------:R-:W2:Y:S04]  /*18680*/  LDL.LU.64 R114, [R1+0x710] ;  /* 0x0007100001727983 */ /* 0x000ea80000300a00 */
[----:B------:R-:W2:Y:S04]  /*18690*/  LDL.LU.64 R66, [R1+0x6d8] ;  /* 0x0006d80001427983 */ /* 0x000ea80000300a00 */
[----:B------:R-:W-:Y:S04]  /*186a0*/  STL.64 [R1+0x9e0], R34 ;  /* 0x0009e02201007387 */ /* 0x000fe80000100a00 */
[----:B------:R-:W2:Y:S04]  /*186b0*/  LDL.LU.64 R50, [R1+0x6d0] ;  /* 0x0006d00001327983 */ /* 0x000ea80000300a00 */
[----:B------:R1:W-:Y:S04]  /*186c0*/  STL.64 [R1+0x9e8], R18 ;  /* 0x0009e81201007387 */ /* 0x0003e80000100a00 */
[----:B------:R-:W-:Y:S01]  /*186d0*/  @!PT LDS RZ, [RZ] ;  /* 0x00000000fffff984 */ /* 0x000fe20000000800 */
[----:B------:R-:W-:Y:S01]  /*186e0*/  @!PT LDS RZ, [RZ] ;  /* 0x00000000fffff984 */ /* 0x000fe20000000800 */
[----:B------:R-:W-:Y:S01]  /*186f0*/  @!PT LDS RZ, [RZ] ;  /* 0x00000000fffff984 */ /* 0x000fe20000000800 */
[----:B------:R-:W-:Y:S04]  /*18700*/  LDGSTS.E [R3+0x28000], desc[UR8][R34.64], !P5 ;  /* 0x2800000022037fae */ /* 0x000fe8000e921848 */
[----:B------:R1:W-:Y:S01]  /*18710*/  LDGSTS.E [R3+0x28100], desc[UR8][R18.64], !P5 ;  /* 0x2810000012037fae */ /* 0x0003e2000e921848 */
[C---:B---3--:R-:W-:Y:S01]  /*18720*/  IMAD.WIDE R32, R2.reuse, 0x4, R32 ;  /* 0x0000000402207825 */ /* 0x048fe200078e0220 */
[----:B-1----:R-:W1:Y:S03]  /*18730*/  LDC R19, c[0x0][0x230] ;  /* 0x00008c00ff137b82 */ /* 0x002e660000000800 */
[C---:B----4-:R-:W-:Y:S01]  /*18740*/  IMAD.WIDE R16, R2.reuse, 0x4, R16 ;  /* 0x0000000402107825 */ /* 0x050fe200078e0210 */
[----:B------:R3:W-:Y:S04]  /*18750*/  STL.64 [R1+0x9d0], R32 ;  /* 0x0009d02001007387 */ /* 0x0007e80000100a00 */
[----:B------:R-:W4:Y:S01]  /*18760*/  LDC R18, c[0x0][0x230] ;  /* 0x00008c00ff127b82 */ /* 0x000f220000000800 */
[C---:B--2---:R-:W-:Y:S01]  /*18770*/  IMAD.WIDE R36, R2.reuse, 0x4, R98 ;  /* 0x0000000402247825 */ /* 0x044fe200078e0262 */
[----:B------:R2:W-:Y:S03]  /*18780*/  STL.64 [R1+0xa28], R16 ;  /* 0x000a281001007387 */ /* 0x0005e60000100a00 */
[----:B------:R-:W-:Y:S01]  /*18790*/  IMAD.WIDE R34, R2, 0x4, R82 ;  /* 0x0000000402227825 */ /* 0x000fe200078e0252 */
[----:B------:R-:W4:Y:S04]  /*187a0*/  LDL.LU.64 R98, [R1+0x698] ;  /* 0x0006980001627983 */ /* 0x000f280000300a00 */
[----:B------:R-:W4:Y:S04]  /*187b0*/  LDL.LU.64 R82, [R1+0x690] ;  /* 0x0006900001527983 */ /* 0x000f280000300a00 */
[----:B------:R1:W-:Y:S04]  /*187c0*/  STL.64 [R1+0xa60], R36 ;  /* 0x000a602401007387 */ /* 0x0003e80000100a00 */
[----:B------:R-:W-:Y:S04]  /*187d0*/  LDGSTS.E [R3+0x28800], desc[UR8][R32.64], !P6 ;  /* 0x2880000020037fae */ /* 0x000fe8000f121848 */
[----:B------:R1:W-:Y:S04]  /*187e0*/  STL.64 [R1+0xa68], R34 ;  /* 0x000a682201007387 */ /* 0x0003e80000100a00 */
[----:B------:R-:W-:Y:S04]  /*187f0*/  LDGSTS.E [R3+0x28900], desc[UR8][R16.64], !P6 ;  /* 0x2890000010037fae */ /* 0x000fe8000f121848 */
[----:B---3--:R-:W3:Y:S01]  /*18800*/  LDL.LU.64 R32, [R1+0x658] ;  /* 0x0006580001207983 */ /* 0x008ee20000300a00 */
[----:B------:R-:W-:Y:S01]  /*18810*/  ISETP.GE.U32.AND P5, PT, R0, 0x7fffff68, PT ;  /* 0x7fffff680000780c */ /* 0x000fe20003fa6070 */
[----:B------:R-:W-:-:S02]  /*18820*/  VIADD R238, R146, 0xffffffa3 ;  /* 0xffffffa392ee7836 */ /* 0x000fc40000000000 */
[----:B------:R1:W-:Y:S04]  /*18830*/  LDGSTS.E [R3+0x29000], desc[UR8][R36.64], !P0 ;  /* 0x2900000024037fae */ /* 0x0003e8000c121848 */
[----:B--2---:R-:W2:Y:S01]  /*18840*/  LDL.LU.64 R16, [R1+0x650] ;  /* 0x0006500001107983 */ /* 0x004ea20000300a00 */
[----:B------:R-:W-:Y:S01]  /*18850*/  VIADD R0, R147, 0xffffff9f ;  /* 0xffffff9f93007836 */ /* 0x000fe20000000000 */
[----:B------:R-:W-:Y:S02]  /*18860*/  ISETP.GE.U32.AND P6, PT, R238, 0x7fffff64, PT ;  /* 0x7fffff64ee00780c */ /* 0x000fe40003fc6070 */
[----:B------:R1:W-:Y:S01]  /*18870*/  LDGSTS.E [R3+0x29100], desc[UR8][R34.64], !P0 ;  /* 0x2910000022037fae */ /* 0x0003e2000c121848 */
[----:B------:R-:W-:Y:S02]  /*18880*/  IADD3 R238, R21, -0x65, RZ ;  /* 0xffffff9b15ee7810 */ /* 0x000fe40007ffe0ff */
[----:B------:R-:W-:Y:S01]  /*18890*/  ISETP.GE.U32.AND P0, PT, R0, 0x7fffff60, PT ;  /* 0x7fffff600000780c */ /* 0x000fe20003f06070 */
[----:B------:R-:W-:-:S02]  /*188a0*/  VIADD R0, R20, 0xffffff97 ;  /* 0xffffff9714007836 */ /* 0x000fc40000000000 */
[----:B------:R-:W-:-:S04]  /*188b0*/  IMAD.WIDE R52, R2, 0x4, R130 ;  /* 0x0000000402347825 */ /* 0x000fc800078e0282 */
[C---:B-1----:R-:W-:Y:S01]  /*188c0*/  IMAD.WIDE R36, R2.reuse, 0x4, R114 ;  /* 0x0000000402247825 */ /* 0x042fe200078e0272 */
[----:B------:R-:W-:Y:S03]  /*188d0*/  STL.64 [R1+0xaa0], R52 ;  /* 0x000aa03401007387 */ /* 0x000fe60000100a00 */
[C---:B------:R-:W-:Y:S01]  /*188e0*/  IMAD.WIDE R34, R2.reuse, 0x4, R66 ;  /* 0x0000000402227825 */ /* 0x040fe200078e0242 */
[----:B------:R-:W-:Y:S04]  /*188f0*/  STL.64 [R1+0xaa8], R36 ;  /* 0x000aa82401007387 */ /* 0x000fe80000100a00 */
[----:B------:R-:W2:Y:S01]  /*18900*/  LDL.LU.64 R130, [R1+0x618] ;  /* 0x0006180001827983 */ /* 0x000ea20000300a00 */
[----:B------:R-:W-:-:S03]  /*18910*/  IMAD.WIDE R20, R2, 0x4, R50 ;  /* 0x0000000402147825 */ /* 0x000fc600078e0232 */
[----:B------:R-:W-:Y:S04]  /*18920*/  LDGSTS.E [R3+0x29800], desc[UR8][R52.64], !P1 ;  /* 0x2980000034037fae */ /* 0x000fe8000c921848 */
[----:B------:R-:W2:Y:S04]  /*18930*/  LDL.LU.64 R50, [R1+0x610] ;  /* 0x0006100001327983 */ /* 0x000ea80000300a00 */
[----:B------:R-:W-:Y:S04]  /*18940*/  STL.64 [R1+0xae0], R34 ;  /* 0x000ae02201007387 */ /* 0x000fe80000100a00 */
[----:B------:R1:W-:Y:S04]  /*18950*/  STL.64 [R1+0xae8], R20 ;  /* 0x000ae81401007387 */ /* 0x0003e80000100a00 */
[----:B------:R-:W2:Y:S04]  /*18960*/  LDL.LU.64 R114, [R1+0x5d8] ;  /* 0x0005d80001727983 */ /* 0x000ea80000300a00 */
[----:B------:R-:W2:Y:S04]  /*18970*/  LDL.LU.64 R66, [R1+0x5d0] ;  /* 0x0005d00001427983 */ /* 0x000ea80000300a00 */
[----:B------:R-:W-:Y:S04]  /*18980*/  LDGSTS.E [R3+0x29900], desc[UR8][R36.64], !P1 ;  /* 0x2990000024037fae */ /* 0x000fe8000c921848 */
[----:B------:R-:W-:Y:S04]  /*18990*/  LDGSTS.E [R3+0x2a000], desc[UR8][R34.64], !P2 ;  /* 0x2a00000022037fae */ /* 0x000fe8000d121848 */
[----:B------:R1:W-:Y:S02]  /*189a0*/  LDGSTS.E [R3+0x2a100], desc[UR8][R20.64], !P2 ;  /* 0x2a10000014037fae */ /* 0x0003e4000d121848 */
[----:B-1----:R-:W1:Y:S01]  /*189b0*/  LDC R20, c[0x0][0x230] ;  /* 0x00008c00ff147b82 */ /* 0x002e620000000800 */
[----:B----4-:R-:W-:-:S04]  /*189c0*/  IMAD.WIDE R54, R2, 0x4, R98 ;  /* 0x0000000402367825 */ /* 0x010fc800078e0262 */
[C---:B------:R-:W-:Y:S01]  /*189d0*/  IMAD.WIDE R52, R2.reuse, 0x4, R82 ;  /* 0x0000000402347825 */ /* 0x040fe200078e0252 */
[----:B------:R-:W-:Y:S04]  /*189e0*/  STL.64 [R1+0xb20], R54 ;  /* 0x000b203601007387 */ /* 0x000fe80000100a00 */
[----:B------:R4:W-:Y:S04]  /*189f0*/  STL.64 [R1+0xb28], R52 ;  /* 0x000b283401007387 */ /* 0x0009e80000100a00 */
[----:B------:R-:W-:Y:S04]  /*18a00*/  LDGSTS.E [R3+0x2a800], desc[UR8][R54.64], !P4 ;  /* 0x2a80000036037fae */ /* 0x000fe8000e121848 */
[----:B------:R4:W-:Y:S01]  /*18a10*/  LDGSTS.E [R3+0x2a900], desc[UR8][R52.64], !P4 ;  /* 0x2a90000034037fae */ /* 0x0009e2000e121848 */
[----:B---3--:R-:W-:-:S03]  /*18a20*/  IMAD.WIDE R36, R2, 0x4, R32 ;  /* 0x0000000402247825 */ /* 0x008fc600078e0220 */
[----:B------:R-:W3:Y:S04]  /*18a30*/  LDL.LU.64 R32, [R1+0x598] ;  /* 0x0005980001207983 */ /* 0x000ee80000300a00 */
[----:B------:R1:W-:Y:S01]  /*18a40*/  LDGSTS.E [R3+0x2b000], desc[UR8][R36.64], !P5 ;  /* 0x2b00000024037fae */ /* 0x0003e2000e921848 */
[----:B--2---:R-:W-:-:S03]  /*18a50*/  IMAD.WIDE R34, R2, 0x4, R16 ;  /* 0x0000000402227825 */ /* 0x004fc600078e0210 */
[----:B------:R-:W2:Y:S04]  /*18a60*/  LDL.LU.64 R16, [R1+0x590] ;  /* 0x0005900001107983 */ /* 0x000ea80000300a00 */
[----:B------:R1:W-:Y:S04]  /*18a70*/  STL.64 [R1+0xb60], R36 ;  /* 0x000b602401007387 */ /* 0x0003e80000100a00 */
[----:B------:R1:W-:Y:S04]  /*18a80*/  STL.64 [R1+0xb68], R34 ;  /* 0x000b682201007387 */ /* 0x0003e80000100a00 */
[----:B------:R-:W2:Y:S04]  /*18a90*/  LDL.LU.64 R98, [R1+0x568] ;  /* 0x0005680001627983 */ /* 0x000ea80000300a00 */
[----:B------:R-:W2:Y:S04]  /*18aa0*/  LDL.LU.64 R82, [R1+0x560] ;  /* 0x0005600001527983 */ /* 0x000ea80000300a00 */
[----:B------:R1:W-:Y:S01]  /*18ab0*/  LDGSTS.E [R3+0x2b100], desc[UR8][R34.64], !P5 ;  /* 0x2b10000022037fae */ /* 0x0003e2000e921848 */
[----:B------:R-:W-:-:S02]  /*18ac0*/  ISETP.GE.U32.AND P2, PT, R0, 0x7fffff58, PT ;  /* 0x7fffff580000780c */ /* 0x000fc40003f46070 */
[----:B------:R-:W-:Y:S02]  /*18ad0*/  IADD3 R0, R19, -0x71, RZ ;  /* 0xffffff8f13007810 */ /* 0x000fe40007ffe0ff */
[----:B------:R-:W-:Y:S01]  /*18ae0*/  ISETP.GE.U32.AND P1, PT, R238, 0x7fffff5c, PT ;  /* 0x7fffff5cee00780c */ /* 0x000fe20003f26070 */
[----:B------:R-:W2:Y:S01]  /*18af0*/  LDC R19, c[0x0][0x230] ;  /* 0x00008c00ff137b82 */ /* 0x000ea20000000800 */
[----:B------:R-:W-:Y:S01]  /*18b00*/  ISETP.GE.U32.AND P5, PT, R0, 0x7fffff50, PT ;  /* 0x7fffff500000780c */ /* 0x000fe20003fa6070 */
[----:B------:R-:W-:Y:S02]  /*18b10*/  VIADD R0, R18, 0xffffff87 ;  /* 0xffffff8712007836 */ /* 0x000fe40000000000 */
[----:B----4-:R-:W-:-:S04]  /*18b20*/  IMAD.WIDE R52, R2, 0x4, R130 ;  /* 0x0000000402347825 */ /* 0x010fc800078e0282 */
[----:B------:R-:W4:Y:S01]  /*18b30*/  LDC R18, c[0x0][0x230] ;  /* 0x00008c00ff127b82 */ /* 0x000f220000000800 */
[C---:B------:R-:W-:Y:S01]  /*18b40*/  IMAD.WIDE R50, R2.reuse, 0x4, R50 ;  /* 0x0000000402327825 */ /* 0x040fe200078e0232 */
[----:B------:R-:W-:Y:S04]  /*18b50*/  STL.64 [R1+0xba0], R52 ;  /* 0x000ba03401007387 */ /* 0x000fe80000100a00 */
[----:B------:R4:W-:Y:S04]  /*18b60*/  STL.64 [R1+0xba8], R50 ;  /* 0x000ba83201007387 */ /* 0x0009e80000100a00 */
[----:B------:R-:W2:Y:S01]  /*18b70*/  LDL.LU.64 R130, [R1+0x538] ;  /* 0x0005380001827983 */ /* 0x000ea20000300a00 */
[----:B-1----:R-:W-:-:S03]  /*18b80*/  IMAD.WIDE R36, R2, 0x4, R114 ;  /* 0x0000000402247825 */ /* 0x002fc600078e0272 */
[----:B------:R-:W-:Y:S01]  /*18b90*/  LDGSTS.E [R3+0x2b800], desc[UR8][R52.64], !P6 ;  /* 0x2b80000034037fae */ /* 0x000fe2000f121848 */
[----:B------:R-:W-:-:S03]  /*18ba0*/  IMAD.WIDE R34, R2, 0x4, R66 ;  /* 0x0000000402227825 */ /* 0x000fc600078e0242 */
[----:B------:R-:W2:Y:S04]  /*18bb0*/  LDL.LU.64 R114, [R1+0x530] ;  /* 0x0005300001727983 */ /* 0x000ea80000300a00 */
[----:B------:R-:W-:Y:S04]  /*18bc0*/  STL.64 [R1+0xbe0], R36 ;  /* 0x000be02401007387 */ /* 0x000fe80000100a00 */
[----:B------:R1:W-:Y:S04]  /*18bd0*/  STL.64 [R1+0xbe8], R34 ;  /* 0x000be82201007387 */ /* 0x0003e80000100a00 */
[----:B------:R-:W2:Y:S04]  /*18be0*/  LDL.LU.64 R66, [R1+0x508] ;  /* 0x0005080001427983 */ /* 0x000ea80000300a00 */
[----:B------:R-:W-:Y:S04]  /*18bf0*/  LDGSTS.E [R3+0x2b900], desc[UR8][R50.64], !P6 ;  /* 0x2b90000032037fae */ /* 0x000fe8000f121848 */
[----:B------:R-:W-:Y:S04]  /*18c00*/  LDGSTS.E [R3+0x2c000], desc[UR8][R36.64], !P0 ;  /* 0x2c00000024037fae */ /* 0x000fe8000c121848 */
[----:B------:R1:W-:Y:S04]  /*18c10*/  LDGSTS.E [R3+0x2c100], desc[UR8][R34.64], !P0 ;  /* 0x2c10000022037fae */ /* 0x0003e8000c121848 */
[----:B----4-:R-:W4:Y:S01]  /*18c20*/  LDL.LU.64 R50, [R1+0x500] ;  /* 0x0005000001327983 */ /* 0x010f220000300a00 */
[----:B------:R-:W-:Y:S01]  /*18c30*/  ISETP.GE.U32.AND P0, PT, R0, 0x7fffff48, PT ;  /* 0x7fffff480000780c */ /* 0x000fe20003f06070 */
[----:B------:R-:W-:-:S02]  /*18c40*/  VIADD R0, R20, 0xffffffbe ;  /* 0xffffffbe14007836 */ /* 0x000fc40000000000 */
[----:B---3--:R-:W-:-:S04]  /*18c50*/  IMAD.WIDE R32, R2, 0x4, R32 ;  /* 0x0000000402207825 */ /* 0x008fc800078e0220 */
[C---:B--2---:R-:W-:Y:S01]  /*18c60*/  IMAD.WIDE R16, R2.reuse, 0x4, R16 ;  /* 0x0000000402107825 */ /* 0x044fe200078e0210 */
[----:B------:R2:W-:Y:S04]  /*18c70*/  STL.64 [R1+0xc20], R32 ;  /* 0x000c202001007387 */ /* 0x0005e80000100a00 */
[----:B------:R3:W-:Y:S04]  /*18c80*/  STL.64 [R1+0xc28], R16 ;  /* 0x000c281001007387 */ /* 0x0007e80000100a00 */
[----:B------:R-:W-:Y:S01]  /*18c90*/  LDGSTS.E [R3+0x2c800], desc[UR8][R32.64], !P1 ;  /* 0x2c80000020037fae */ /* 0x000fe2000c921848 */
[----:B-1----:R-:W-:-:S03]  /*18ca0*/  IMAD.WIDE R34, R2, 0x4, R98 ;  /* 0x0000000402227825 */ /* 0x002fc600078e0262 */
[----:B------:R-:W-:Y:S01]  /*18cb0*/  LDGSTS.E [R3+0x2c900], desc[UR8][R16.64], !P1 ;  /* 0x2c90000010037fae */ /* 0x000fe2000c921848 */
[----:B------:R-:W-:-:S03]  /*18cc0*/  IMAD.WIDE R20, R2, 0x4, R82 ;  /* 0x0000000402147825 */ /* 0x000fc600078e0252 */
[----:B------:R-:W4:Y:S04]  /*18cd0*/  LDL.LU.64 R98, [R1+0x4d8] ;  /* 0x0004d80001627983 */ /* 0x000f280000300a00 */
[----:B------:R-:W4:Y:S04]  /*18ce0*/  LDL.LU.64 R82, [R1+0x4d0] ;  /* 0x0004d00001527983 */ /* 0x000f280000300a00 */
[----:B------:R-:W-:Y:S04]  /*18cf0*/  STL.64 [R1+0xc60], R34 ;  /* 0x000c602201007387 */ /* 0x000fe80000100a00 */
[----:B------:R1:W-:Y:S04]  /*18d00*/  STL.64 [R1+0xc68], R20 ;  /* 0x000c681401007387 */ /* 0x0003e80000100a00 */
[----:B--2---:R-:W2:Y:S04]  /*18d10*/  LDL.LU.64 R32, [R1+0x4a8] ;  /* 0x0004a80001207983 */ /* 0x004ea80000300a00 */
[----:B---3--:R-:W3:Y:S01]  /*18d20*/  LDL.LU.64 R16, [R1+0x4a0] ;  /* 0x0004a00001107983 */ /* 0x008ee20000300a00 */
[----:B------:R-:W-:-:S02]  /*18d30*/  VIADD R238, R241, 0xffffff93 ;  /* 0xffffff93f1ee7836 */ /* 0x000fc40000000000 */
[----:B------:R-:W3:Y:S01]  /*18d40*/  LDC R241, c[0x0][0x230] ;  /* 0x00008c00fff17b82 */ /* 0x000ee20000000800 */
[----:B------:R-:W-:Y:S02]  /*18d50*/  LDGSTS.E [R3+0x2d000], desc[UR8][R34.64], !P2 ;  /* 0x2d00000022037fae */ /* 0x000fe4000d121848 */
[----:B------:R-:W-:Y:S02]  /*18d60*/  ISETP.GE.U32.AND P4, PT, R238, 0x7fffff54, PT ;  /* 0x7fffff54ee00780c */ /* 0x000fe40003f86070 */
[----:B------:R1:W-:Y:S01]  /*18d70*/  LDGSTS.E [R3+0x2d100], desc[UR8][R20.64], !P2 ;  /* 0x2d10000014037fae */ /* 0x0003e2000d121848 */
[C---:B------:R-:W-:Y:S02]  /*18d80*/  IMAD.WIDE R54, R2.reuse, 0x4, R130 ;  /* 0x0000000402367825 */ /* 0x040fe400078e0282 */
[----:B-1----:R-:W1:Y:S02]  /*18d90*/  LDC R20, c[0x0][0x230] ;  /* 0x00008c00ff147b82 */ /* 0x002e640000000800 */
[C---:B------:R-:W-:Y:S01]  /*18da0*/  IMAD.WIDE R52, R2.reuse, 0x4, R114 ;  /* 0x0000000402347825 */ /* 0x040fe200078e0272 */
[----:B------:R1:W-:Y:S05]  /*18db0*/  STL.64 [R1+0xca0], R54 ;  /* 0x000ca03601007387 */ /* 0x0003ea0000100a00 */
[----:B------:R-:W3:Y:S01]  /*18dc0*/  LDC R21, c[0x0][0x230] ;  /* 0x00008c00ff157b82 */ /* 0x000ee20000000800 */
[----:B------:R1:W-:Y:S04]  /*18dd0*/  STL.64 [R1+0xca8], R52 ;  /* 0x000ca83401007387 */ /* 0x0003e80000100a00 */
[----:B------:R-:W3:Y:S01]  /*18de0*/  LDL.LU.64 R130, [R1+0x478] ;  /* 0x0004780001827983 */ /* 0x000ee20000300a00 */
[----:B------:R-:W-:-:S03]  /*18df0*/  IMAD.WIDE R36, R2, 0x4, R66 ;  /* 0x0000000402247825 */ /* 0x000fc600078e0242 */
[----:B------:R1:W-:Y:S04]  /*18e00*/  LDGSTS.E [R3+0x2d800], desc[UR8][R54.64], !P4 ;  /* 0x2d80000036037fae */ /* 0x0003e8000e121848 */
[----:B------:R1:W-:Y:S04]  /*18e10*/  LDGSTS.E [R3+0x2d900], desc[UR8][R52.64], !P4 ;  /* 0x2d90000034037fae */ /* 0x0003e8000e121848 */
[----:B------:R2:W-:Y:S01]  /*18e20*/  LDGSTS.E [R3+0x2e000], desc[UR8][R36.64], !P5 ;  /* 0x2e00000024037fae */ /* 0x0005e2000e921848 */
[----:B----4-:R-:W-:-:S03]  /*18e30*/  IMAD.WIDE R34, R2, 0x4, R50 ;  /* 0x0000000402227825 */ /* 0x010fc600078e0232 */
[----:B------:R-:W4:Y:S04]  /*18e40*/  LDL.LU.64 R50, [R1+0x470] ;  /* 0x0004700001327983 */ /* 0x000f280000300a00 */
[----:B------:R2:W-:Y:S04]  /*18e50*/  STL.64 [R1+0xce0], R36 ;  /* 0x000ce02401007387 */ /* 0x0005e80000100a00 */
[----:B------:R3:W-:Y:S04]  /*18e60*/  STL.64 [R1+0xce8], R34 ;  /* 0x000ce82201007387 */ /* 0x0007e80000100a00 */
[----:B------:R-:W4:Y:S04]  /*18e70*/  LDL.LU.64 R114, [R1+0x7c8] ;  /* 0x0007c80001727983 */ /* 0x000f280000300a00 */
[----:B------:R-:W4:Y:S04]  /*18e80*/  LDL.LU.64 R66, [R1+0x7c0] ;  /* 0x0007c00001427983 */ /* 0x000f280000300a00 */
[----:B------:R3:W-:Y:S01]  /*18e90*/  LDGSTS.E [R3+0x2e100], desc[UR8][R34.64], !P5 ;  /* 0x2e10000022037fae */ /* 0x0007e2000e921848 */
[----:B-1----:R-:W-:-:S04]  /*18ea0*/  IMAD.WIDE R54, R2, 0x4, R98 ;  /* 0x0000000402367825 */ /* 0x002fc800078e0262 */
[C---:B------:R-:W-:Y:S01]  /*18eb0*/  IMAD.WIDE R52, R2.reuse, 0x4, R82 ;  /* 0x0000000402347825 */ /* 0x040fe200078e0252 */
[----:B------:R-:W-:Y:S04]  /*18ec0*/  STL.64 [R1+0xd20], R54 ;  /* 0x000d203601007387 */ /* 0x000fe80000100a00 */
[----:B------:R1:W-:Y:S01]  /*18ed0*/  STL.64 [R1+0xd28], R52 ;  /* 0x000d283401007387 */ /* 0x0003e20000100a00 */
[----:B--2---:R-:W-:-:S03]  /*18ee0*/  IMAD.WIDE R36, R2, 0x4, R32 ;  /* 0x0000000402247825 */ /* 0x004fc600078e0220 */
[----:B------:R-:W2:Y:S01]  /*18ef0*/  LDL.LU.64 R32, [R1+0x788] ;  /* 0x0007880001207983 */ /* 0x000ea20000300a00 */
[----:B---3--:R-:W-:-:S03]  /*18f00*/  IMAD.WIDE R34, R2, 0x4, R16 ;  /* 0x0000000402227825 */ /* 0x008fc600078e0210 */
[----:B------:R-:W3:Y:S04]  /*18f10*/  LDL.LU.64 R16, [R1+0x780] ;  /* 0x0007800001107983 */ /* 0x000ee80000300a00 */
[----:B------:R1:W-:Y:S04]  /*18f20*/  STL.64 [R1+0xd60], R36 ;  /* 0x000d602401007387 */ /* 0x0003e80000100a00 */
[----:B------:R1:W-:Y:S04]  /*18f30*/  STL.64 [R1+0xd68], R34 ;  /* 0x000d682201007387 */ /* 0x0003e80000100a00 */
[----:B------:R-:W3:Y:S04]  /*18f40*/  LDL.LU.64 R98, [R1+0x748] ;  /* 0x0007480001627983 */ /* 0x000ee80000300a00 */
[----:B------:R-:W3:Y:S01]  /*18f50*/  LDL.LU.64 R82, [R1+0x740] ;  /* 0x0007400001527983 */ /* 0x000ee20000300a00 */
[----:B------:R-:W-:Y:S01]  /*18f60*/  VIADD R238, R240, 0xffffff8b ;  /* 0xffffff8bf0ee7836 */ /* 0x000fe20000000000 */
[----:B------:R-:W-:Y:S01]  /*18f70*/  ISETP.GE.U32.AND P2, PT, R0, 0x7fffff7f, PT ;  /* 0x7fffff7f0000780c */ /* 0x000fe20003f46070 */
[----:B------:R-:W1:Y:S03]  /*18f80*/  LDC R240, c[0x0][0x230] ;  /* 0x00008c00fff07b82 */ /* 0x000e660000000800 */
[----:B------:R-:W-:-:S02]  /*18f90*/  ISETP.GE.U32.AND P6, PT, R238, 0x7fffff4c, PT ;  /* 0x7fffff4cee00780c */ /* 0x000fc40003fc6070 */
[----:B------:R-:W-:Y:S01]  /*18fa0*/  IADD3 R238, R239, -0x7d, RZ ;  /* 0xffffff83efee7810 */ /* 0x000fe20007ffe0ff */
[----:B----4-:R-:W-:-:S03]  /*18fb0*/  IMAD.WIDE R50, R2, 0x4, R50 ;  /* 0x0000000402327825 */ /* 0x010fc600078e0232 */
[----:B------:R-:W-:-:S07]  /*18fc0*/  ISETP.GE.U32.AND P1, PT, R238, 0x7fffff44, PT ;  /* 0x7fffff44ee00780c */ /* 0x000fce0003f26070 */
[----:B------:R-:W-:Y:S01]  /*18fd0*/  LDGSTS.E [R3+0x2e800], desc[UR8][R54.64], !P6 ;  /* 0x2e80000036037fae */ /* 0x000fe2000f121848 */
[----:B--2---:R-:W-:-:S03]  /*18fe0*/  IMAD.WIDE R32, R2, 0x4, R32 ;  /* 0x0000000402207825 */ /* 0x004fc600078e0220 */
[----:B------:R1:W-:Y:S01]  /*18ff0*/  LDGSTS.E [R3+0x2e900], desc[UR8][R52.64], !P6 ;  /* 0x2e90000034037fae */ /* 0x0003e2000f121848 */
[----:B---3--:R-:W-:-:S03]  /*19000*/  IMAD.WIDE R16, R2, 0x4, R16 ;  /* 0x0000000402107825 */ /* 0x008fc600078e0210 */
[----:B------:R2:W-:Y:S01]  /*19010*/  LDGSTS.E [R3+0x2f000], desc[UR8][R36.64], !P0 ;  /* 0x2f00000024037fae */ /* 0x0005e2000c121848 */
[----:B------:R-:W-:Y:S01]  /*19020*/  IADD3 R0, R19, -0x4a, RZ ;  /* 0xffffffb613007810 */ /* 0x000fe20007ffe0ff */
[----:B------:R-:W3:Y:S02]  /*19030*/  LDC R239, c[0x0][0x230] ;  /* 0x00008c00ffef7b82 */ /* 0x000ee40000000800 */
[----:B------:R4:W-:Y:S01]  /*19040*/  LDGSTS.E [R3+0x2f100], desc[UR8][R34.64], !P0 ;  /* 0x2f10000022037fae */ /* 0x0009e2000c121848 */
[----:B-1----:R-:W-:-:S05]  /*19050*/  IMAD.WIDE R52, R2, 0x4, R130 ;  /* 0x0000000402347825 */ /* 0x002fca00078e0282 */
[----:B------:R-:W1:Y:S01]  /*19060*/  LDC R19, c[0x0][0x230] ;  /* 0x00008c00ff137b82 */ /* 0x000e620000000800 */
[C---:B--2---:R-:W-:Y:S01]  /*19070*/  IMAD.WIDE R36, R2.reuse, 0x4, R114 ;  /* 0x0000000402247825 */ /* 0x044fe200078e0272 */
[----:B------:R-:W-:Y:S03]  /*19080*/  STL.64 [R1+0xda0], R52 ;  /* 0x000da03401007387 */ /* 0x000fe60000100a00 */
[----:B----4-:R-:W-:Y:S01]  /*19090*/  IMAD.WIDE R34, R2, 0x4, R66 ;  /* 0x0000000402227825 */ /* 0x010fe200078e0242 */
[----:B------:R2:W-:Y:S04]  /*190a0*/  STL.64 [R1+0xda8], R50 ;  /* 0x000da83201007387 */ /* 0x0005e80000100a00 */
[----:B------:R-:W4:Y:S04]  /*190b0*/  LDL.LU.64 R130, [R1+0x708] ;  /* 0x0007080001827983 */ /* 0x000f280000300a00 */
[----:B------:R-:W4:Y:S04]  /*190c0*/  LDL.LU.64 R114, [R1+0x700] ;  /* 0x0007000001727983 */ /* 0x000f280000300a00 */
[----:B------:R2:W-:Y:S01]  /*190d0*/  STL.64 [R1+0x500], R36 ;  /* 0x0005002401007387 */ /* 0x0005e20000100a00 */
[----:B------:R-:W-:Y:S01]  /*190e0*/  VIADD R238, R241, 0xffffffba ;  /* 0xffffffbaf1ee7836 */ /* 0x000fe20000000000 */
[----:B------:R-:W-:Y:S01]  /*190f0*/  ISETP.GE.U32.AND P5, PT, R0, 0x7fffff77, PT ;  /* 0x7fffff770000780c */ /* 0x000fe20003fa6070 */
[----:B------:R-:W4:Y:S01]  /*19100*/  LDC R241, c[0x0][0x230] ;  /* 0x00008c00fff17b82 */ /* 0x000f220000000800 */
[----:B------:R-:W-:Y:S04]  /*19110*/  LDGSTS.E [R3+0x2f800], desc[UR8][R52.64], !P1 ;  /* 0x2f80000034037fae */ /* 0x000fe8000c921848 */
[----:B------:R3:W-:Y:S04]  /*19120*/  STL.64 [R1+0x508], R34 ;  /* 0x0005082201007387 */ /* 0x0007e80000100a00 */
[----:B------:R-:W4:Y:S04]  /*19130*/  LDL.LU.64 R66, [R1+0x6c8] ;  /* 0x0006c80001427983 */ /* 0x000f280000300a00 */
[----:B------:R-:W-:Y:S01]  /*19140*/  LDGSTS.E [R3+0x2f900], desc[UR8][R50.64], !P1 ;  /* 0x2f90000032037fae */ /* 0x000fe2000c921848 */
[----:B------:R-:W-:-:S03]  /*19150*/  ISETP.GE.U32.AND P4, PT, R238, 0x7fffff7b, PT ;  /* 0x7fffff7bee00780c */ /* 0x000fc60003f86070 */
[----:B------:R3:W-:Y:S04]  /*19160*/  LDGSTS.E [R4+0x28200], desc[UR8][R36.64], !P2 ;  /* 0x2820000024047fae */ /* 0x0007e8000d121848 */
[----:B------:R1:W-:Y:S04]  /*19170*/  LDGSTS.E [R4+0x28300], desc[UR8][R34.64], !P2 ;  /* 0x2830000022047fae */ /* 0x0003e8000d121848 */
[----:B--2---:R-:W2:Y:S01]  /*19180*/  LDL.LU.64 R50, [R1+0x6c0] ;  /* 0x0006c00001327983 */ /* 0x004ea20000300a00 */
[----:B---3--:R-:W-:-:S03]  /*19190*/  IMAD.WIDE R36, R2, 0x4, R98 ;  /* 0x0000000402247825 */ /* 0x008fc600078e0262 */
[----:B------:R3:W-:Y:S01]  /*191a0*/  STL.64 [R1+0x530], R32 ;  /* 0x0005302001007387 */ /* 0x0007e20000100a00 */
[----:B-1----:R-:W-:-:S03]  /*191b0*/  IMAD.WIDE R34, R2, 0x4, R82 ;  /* 0x0000000402227825 */ /* 0x002fc600078e0252 */
[----:B------:R1:W-:Y:S04]  /*191c0*/  STL.64 [R1+0x568], R16 ;  /* 0x0005681001007387 */ /* 0x0003e80000100a00 */
[----:B------:R-:W2:Y:S04]  /*191d0*/  LDL.LU.64 R98, [R1+0x688] ;  /* 0x0006880001627983 */ /* 0x000ea80000300a00 */
[----:B------:R-:W2:Y:S04]  /*191e0*/  LDL.LU.64 R82, [R1+0x680] ;  /* 0x0006800001527983 */ /* 0x000ea80000300a00 */
[----:B------:R4:W-:Y:S04]  /*191f0*/  STL.64 [R1+0x590], R36 ;  /* 0x0005902401007387 */ /* 0x0009e80000100a00 */
[----:B------:R-:W-:Y:S04]  /*19200*/  LDGSTS.E [R4+0x28a00], desc[UR8][R32.64], !P4 ;  /* 0x28a0000020047fae */ /* 0x000fe8000e121848 */
[----:B------:R2:W-:Y:S04]  /*19210*/  STL.64 [R1+0x598], R34 ;  /* 0x0005982201007387 */ /* 0x0005e80000100a00 */
[----:B------:R-:W-:Y:S04]  /*19220*/  LDGSTS.E [R4+0x28b00], desc[UR8][R16.64], !P4 ;  /* 0x28b0000010047fae */ /* 0x000fe8000e121848 */
[----:B---3--:R-:W3:Y:S01]  /*19230*/  LDL.LU.64 R32, [R1+0x648] ;  /* 0x0006480001207983 */ /* 0x008ee20000300a00 */
[----:B------:R-:W-:-:S02]  /*19240*/  VIADD R0, R18, 0xffffffae ;  /* 0xffffffae12007836 */ /* 0x000fc40000000000 */
[----:B------:R-:W1:Y:S01]  /*19250*/  LDC R18, c[0x0][0x230] ;  /* 0x00008c00ff127b82 */ /* 0x000e620000000800 */
[----:B------:R-:W-:Y:S01]  /*19260*/  VIADD R238, R240, 0xffffffb2 ;  /* 0xffffffb2f0ee7836 */ /* 0x000fe20000000000 */
[----:B------:R4:W-:Y:S04]  /*19270*/  LDGSTS.E [R4+0x29200], desc[UR8][R36.64], !P5 ;  /* 0x2920000024047fae */ /* 0x0009e8000e921848 */
[----:B-1----:R-:W3:Y:S01]  /*19280*/  LDL.LU.64 R16, [R1+0x640] ;  /* 0x0006400001107983 */ /* 0x002ee20000300a00 */
[----:B------:R-:W-:Y:S01]  /*19290*/  ISETP.GE.U32.AND P0, PT, R0, 0x7fffff6f, PT ;  /* 0x7fffff6f0000780c */ /* 0x000fe20003f06070 */
[----:B------:R-:W-:Y:S01]  /*192a0*/  VIADD R0, R20, 0xffffffa6 ;  /* 0xffffffa614007836 */ /* 0x000fe20000000000 */
[----:B------:R-:W1:Y:S01]  /*192b0*/  LDC R240, c[0x0][0x230] ;  /* 0x00008c00fff07b82 */ /* 0x000e620000000800 */
[----:B------:R2:W-:Y:S01]  /*192c0*/  LDGSTS.E [R4+0x29300], desc[UR8][R34.64], !P5 ;  /* 0x2930000022047fae */ /* 0x0005e2000e921848 */
[----:B------:R-:W-:-:S06]  /*192d0*/  ISETP.GE.U32.AND P6, PT, R238, 0x7fffff73, PT ;  /* 0x7fffff73ee00780c */ /* 0x000fcc0003fc6070 */
[----:B------:R-:W1:Y:S01]  /*192e0*/  LDC R20, c[0x0][0x230] ;  /* 0x00008c00ff147b82 */ /* 0x000e620000000800 */
[----:B------:R-:W-:Y:S02]  /*192f0*/  ISETP.GE.U32.AND P2, PT, R0, 0x7fffff67, PT ;  /* 0x7fffff670000780c */ /* 0x000fe40003f46070 */
[----:B------:R-:W-:Y:S02]  /*19300*/  IADD3 R0, R19, -0x62, RZ ;  /* 0xffffff9e13007810 */ /* 0x000fe40007ffe0ff */
[----:B------:R-:W-:Y:S02]  /*19310*/  IADD3 R238, R239, -0x56, RZ ;  /* 0xffffffaaefee7810 */ /* 0x000fe40007ffe0ff */
[----:B------:R-:W-:Y:S01]  /*19320*/  ISETP.GE.U32.AND P5, PT, R0, 0x7fffff5f, PT ;  /* 0x7fffff5f0000780c */ /* 0x000fe20003fa6070 */
[----:B------:R-:W-:Y:S01]  /*19330*/  VIADD R0, R18, 0xffffff96 ;  /* 0xffffff9612007836 */ /* 0x000fe20000000000 */
[----:B------:R-:W-:Y:S01]  /*19340*/  ISETP.GE.U32.AND P1, PT, R238, 0x7fffff6b, PT ;  /* 0x7fffff6bee00780c */ /* 0x000fe20003f26070 */
[----:B------:R-:W-:Y:S01]  /*19350*/  VIADD R238, R21, 0xffffffa2 ;  /* 0xffffffa215ee7836 */ /* 0x000fe20000000000 */
[----:B------:R-:W3:Y:S01]  /*19360*/  LDC R239, c[0x0][0x230] ;  /* 0x00008c00ffef7b82 */ /* 0x000ee20000000800 */
[----:B----4-:R-:W-:-:S07]  /*19370*/  IMAD.WIDE R54, R2, 0x4, R130 ;  /* 0x0000000402367825 */ /* 0x010fce00078e0282 */
[----:B------:R-:W4:Y:S01]  /*19380*/  LDC R19, c[0x0][0x230] ;  /* 0x00008c00ff137b82 */ /* 0x000f220000000800 */
[C---:B------:R-:W-:Y:S01]  /*19390*/  IMAD.WIDE R52, R2.reuse, 0x4, R114 ;  /* 0x0000000402347825 */ /* 0x040fe200078e0272 */
[----:B------:R-:W-:Y:S04]  /*193a0*/  STL.64 [R1+0x9c8], R54 ;  /* 0x0009c83601007387 */ /* 0x000fe80000100a00 */
[----:B------:R1:W-:Y:S02]  /*193b0*/  STL.64 [R1+0xab8], R52 ;  /* 0x000ab83401007387 */ /* 0x0003e40000100a00 */
[----:B------:R-:W4:Y:S02]  /*193c0*/  LDC R18, c[0x0][0x230] ;  /* 0x00008c00ff127b82 */ /* 0x000f240000000800 */
[----:B------:R-:W4:Y:S04]  /*193d0*/  LDL.LU.64 R130, [R1+0x608] ;  /* 0x0006080001827983 */ /* 0x000f280000300a00 */
[----:B------:R-:W-:Y:S01]  /*193e0*/  LDGSTS.E [R4+0x29a00], desc[UR8][R54.64], !P6 ;  /* 0x29a0000036047fae */ /* 0x000fe2000f121848 */
[----:B------:R-:W-:-:S03]  /*193f0*/  IMAD.WIDE R36, R2, 0x4, R66 ;  /* 0x0000000402247825 */ /* 0x000fc600078e0242 */
[----:B------:R1:W-:Y:S04]  /*19400*/  LDGSTS.E [R4+0x29b00], desc[UR8][R52.64], !P6 ;  /* 0x29b0000034047fae */ /* 0x0003e8000f121848 */
[----:B------:R1:W-:Y:S01]  /*19410*/  LDGSTS.E [R4+0x2a200], desc[UR8][R36.64], !P0 ;  /* 0x2a20000024047fae */ /* 0x0003e2000c121848 */
[----:B--2---:R-:W-:-:S03]  /*19420*/  IMAD.WIDE R34, R2, 0x4, R50 ;  /* 0x0000000402227825 */ /* 0x004fc600078e0232 */
[----:B------:R-:W2:Y:S04]  /*19430*/  LDL.LU.64 R50, [R1+0x600] ;  /* 0x0006000001327983 */ /* 0x000ea80000300a00 */
[----:B------:R1:W-:Y:S04]  /*19440*/  STL.64 [R1+0xaf0], R36 ;  /* 0x000af02401007387 */ /* 0x0003e80000100a00 */
[----:B------:R3:W-:Y:S04]  /*19450*/  STL.64 [R1+0xaf8], R34 ;  /* 0x000af82201007387 */ /* 0x0007e80000100a00 */
[----:B------:R-:W2:Y:S04]  /*19460*/  LDL.LU.64 R114, [R1+0x5c8] ;  /* 0x0005c80001727983 */ /* 0x000ea80000300a00 */
[----:B------:R-:W2:Y:S01]  /*19470*/  LDL.LU.64 R66, [R1+0x5c0] ;  /* 0x0005c00001427983 */ /* 0x000ea20000300a00 */
[----:B-1----:R-:W-:-:S03]  /*19480*/  IMAD.WIDE R52, R2, 0x4, R98 ;  /* 0x0000000402347825 */ /* 0x002fc600078e0262 */
[----:B------:R3:W-:Y:S01]  /*19490*/  LDGSTS.E [R4+0x2a300], desc[UR8][R34.64], !P0 ;  /* 0x2a30000022047fae */ /* 0x0007e2000c121848 */
[----:B------:R-:W-:Y:S01]  /*194a0*/  IMAD.WIDE R36, R2, 0x4, R82 ;  /* 0x0000000402247825 */ /* 0x000fe200078e0252 */
[----:B------:R-:W-:Y:S02]  /*194b0*/  ISETP.GE.U32.AND P0, PT, R0, 0x7fffff57, PT ;  /* 0x7fffff570000780c */ /* 0x000fe40003f06070 */
[----:B------:R-:W-:Y:S01]  /*194c0*/  STL.64 [R1+0xb30], R52 ;  /* 0x000b303401007387 */ /* 0x000fe20000100a00 */
[----:B------:R-:W-:-:S03]  /*194d0*/  VIADD R0, R20, 0xffffff8e ;  /* 0xffffff8e14007836 */ /* 0x000fc60000000000 */
[----:B------:R-:W-:Y:S01]  /*194e0*/  STL.64 [R1+0xb38], R36 ;  /* 0x000b382401007387 */ /* 0x000fe20000100a00 */
[----:B------:R-:W-:-:S03]  /*194f0*/  ISETP.GE.U32.AND P4, PT, R238, 0x7fffff63, PT ;  /* 0x7fffff63ee00780c */ /* 0x000fc60003f86070 */
[----:B------:R-:W-:Y:S01]  /*19500*/  LDGSTS.E [R4+0x2aa00], desc[UR8][R52.64], !P1 ;  /* 0x2aa0000034047fae */ /* 0x000fe2000c921848 */
[----:B---3--:R-:W-:-:S03]  /*19510*/  IMAD.WIDE R34, R2, 0x4, R32 ;  /* 0x0000000402227825 */ /* 0x008fc600078e0220 */
[----:B------:R-:W-:Y:S04]  /*19520*/  LDGSTS.E [R4+0x2ab00], desc[UR8][R36.64], !P1 ;  /* 0x2ab0000024047fae */ /* 0x000fe8000c921848 */
[----:B------:R-:W3:Y:S01]  /*19530*/  LDL.LU.64 R32, [R1+0x588] ;  /* 0x0005880001207983 */ /* 0x000ee20000300a00 */
[----:B------:R-:W-:-:S03]  /*19540*/  IMAD.WIDE R20, R2, 0x4, R16 ;  /* 0x0000000402147825 */ /* 0x000fc600078e0210 */
[----:B------:R-:W-:Y:S04]  /*19550*/  LDGSTS.E [R4+0x2b200], desc[UR8][R34.64], !P2 ;  /* 0x2b20000022047fae */ /* 0x000fe8000d121848 */
[----:B------:R-:W3:Y:S04]  /*19560*/  LDL.LU.64 R16, [R1+0x580] ;  /* 0x0005800001107983 */ /* 0x000ee80000300a00 */
[----:B------:R-:W-:Y:S04]  /*19570*/  STL.64 [R1+0xb70], R34 ;  /* 0x000b702201007387 */ /* 0x000fe80000100a00 */
[----:B------:R1:W-:Y:S04]  /*19580*/  STL.64 [R1+0xb78], R20 ;  /* 0x000b781401007387 */ /* 0x0003e80000100a00 */
[----:B------:R-:W3:Y:S04]  /*19590*/  LDL.LU.64 R98, [R1+0x558] ;  /* 0x0005580001627983 */ /* 0x000ee80000300a00 */
[----:B------:R-:W3:Y:S04]  /*195a0*/  LDL.LU.64 R82, [R1+0x550] ;  /* 0x0005500001527983 */ /* 0x000ee80000300a00 */
[----:B------:R1:W-:Y:S01]  /*195b0*/  LDGSTS.E [R4+0x2b300], desc[UR8][R20.64], !P2 ;  /* 0x2b30000014047fae */ /* 0x0003e2000d121848 */
[----:B------:R-:W-:-:S02]  /*195c0*/  VIADD R238, R241, 0xffffff9a ;  /* 0xffffff9af1ee7836 */ /* 0x000fc40000000000 */
[----:B------:R-:W3:Y:S03]  /*195d0*/  LDC R241, c[0x0][0x230] ;  /* 0x00008c00fff17b82 */ /* 0x000ee60000000800 */
[----:B------:R-:W-:-:S05]  /*195e0*/  ISETP.GE.U32.AND P6, PT, R238, 0x7fffff5b, PT ;  /* 0x7fffff5bee00780c */ /* 0x000fca0003fc6070 */
[----:B-1----:R-:W1:Y:S01]  /*195f0*/  LDC R21, c[0x0][0x230] ;  /* 0x00008c00ff157b82 */ /* 0x002e620000000800 */
[----:B----4-:R-:W-:-:S07]  /*19600*/  IMAD.WIDE R52, R2, 0x4, R130 ;  /* 0x0000000402347825 */ /* 0x010fce00078e0282 */
[----:B------:R-:W4:Y:S01]  /*19610*/  LDC R20, c[0x0][0x230] ;  /* 0x00008c00ff147b82 */ /* 0x000f220000000800 */
[----:B------:R-:W-:Y:S04]  /*19620*/  STL.64 [R1+0xbb0], R52 ;  /* 0x000bb03401007387 */ /* 0x000fe80000100a00 */
[----:B------:R-:W-:Y:S01]  /*19630*/  LDGSTS.E [R4+0x2ba00], desc[UR8][R52.64], !P4 ;  /* 0x2ba0000034047fae */ /* 0x000fe2000e121848 */
[----:B--2---:R-:W-:-:S05]  /*19640*/  IMAD.WIDE R50, R2, 0x4, R50 ;  /* 0x0000000402327825 */ /* 0x004fca00078e0232 */
[----:B------:R2:W-:Y:S04]  /*19650*/  STL.64 [R1+0xbb8], R50 ;  /* 0x000bb83201007387 */ /* 0x0005e80000100a00 */
[----:B------:R-:W4:Y:S01]  /*19660*/  LDL.LU.64 R130, [R1+0x528] ;  /* 0x0005280001827983 */ /* 0x000f220000300a00 */
[----:B------:R-:W-:-:S03]  /*19670*/  IMAD.WIDE R36, R2, 0x4, R114 ;  /* 0x0000000402247825 */ /* 0x000fc600078e0272 */
[----:B------:R-:W-:Y:S01]  /*19680*/  LDGSTS.E [R4+0x2bb00], desc[UR8][R50.64], !P4 ;  /* 0x2bb0000032047fae */ /* 0x000fe2000e121848 */
[----:B------:R-:W-:-:S03]  /*19690*/  IMAD.WIDE R34, R2, 0x4, R66 ;  /* 0x0000000402227825 */ /* 0x000fc600078e0242 */
[----:B------:R-:W4:Y:S04]  /*196a0*/  LDL.LU.64 R114, [R1+0x520] ;  /* 0x0005200001727983 */ /* 0x000f280000300a00 */
[----:B------:R1:W-:Y:S04]  /*196b0*/  STL.64 [R1+0xbf0], R36 ;  /* 0x000bf02401007387 */ /* 0x0003e80000100a00 */
[----:B------:R1:W-:Y:S04]  /*196c0*/  STL.64 [R1+0xbf8], R34 ;  /* 0x000bf82201007387 */ /* 0x0003e80000100a00 */
[----:B------:R-:W4:Y:S04]  /*196d0*/  LDL.LU.64 R66, [R1+0x4f8] ;  /* 0x0004f80001427983 */ /* 0x000f280000300a00 */
[----:B--2---:R-:W2:Y:S04]  /*196e0*/  LDL.LU.64 R50, [R1+0x4f0] ;  /* 0x0004f00001327983 */ /* 0x004ea80000300a00 */
[----:B------:R1:W-:Y:S01]  /*196f0*/  LDGSTS.E [R4+0x2c200], desc[UR8][R36.64], !P5 ;  /* 0x2c20000024047fae */ /* 0x0003e2000e921848 */
[----:B---3--:R-:W-:-:S03]  /*19700*/  IMAD.WIDE R32, R2, 0x4, R32 ;  /* 0x0000000402207825 */ /* 0x008fc600078e0220 */
[----:B------:R3:W-:Y:S04]  /*19710*/  LDGSTS.E [R4+0x2c300], desc[UR8][R34.64], !P5 ;  /* 0x2c30000022047fae */ /* 0x0007e8000e921848 */
[----:B------:R3:W-:Y:S01]  /*19720*/  STL.64 [R1+0xc30], R32 ;  /* 0x000c302001007387 */ /* 0x0007e20000100a00 */
[----:B------:R-:W-:-:S03]  /*19730*/  IMAD.WIDE R16, R2, 0x4, R16 ;  /* 0x0000000402107825 */ /* 0x000fc600078e0210 */
[----:B------:R-:W-:Y:S04]  /*19740*/  LDGSTS.E [R4+0x2ca00], desc[UR8][R32.64], !P6 ;  /* 0x2ca0000020047fae */ /* 0x000fe8000f121848 */
[----:B------:R3:W-:Y:S04]  /*19750*/  STL.64 [R1+0xc38], R16 ;  /* 0x000c381001007387 */ /* 0x0007e80000100a00 */
[----:B------:R-:W-:Y:S01]  /*19760*/  LDGSTS.E [R4+0x2cb00], desc[UR8][R16.64], !P6 ;  /* 0x2cb0000010047fae */ /* 0x000fe2000f121848 */
[----:B-1----:R-:W-:-:S03]  /*19770*/  IMAD.WIDE R36, R2, 0x4, R98 ;  /* 0x0000000402247825 */ /* 0x002fc600078e0262 */
[----:B------:R-:W2:Y:S01]  /*19780*/  LDL.LU.64 R98, [R1+0x4c8] ;  /* 0x0004c80001627983 */ /* 0x000ea20000300a00 */
[----:B---3--:R-:W-:-:S03]  /*19790*/  IMAD.WIDE R34, R2, 0x4, R82 ;  /* 0x0000000402227825 */ /* 0x008fc600078e0252 */
[----:B------:R-:W3:Y:S04]  /*197a0*/  LDL.LU.64 R82, [R1+0x4c0] ;  /* 0x0004c00001527983 */ /* 0x000ee80000300a00 */
[----:B------:R1:W-:Y:S04]  /*197b0*/  STL.64 [R1+0xc70], R36 ;  /* 0x000c702401007387 */ /* 0x0003e80000100a00 */
[----:B------:R1:W-:Y:S04]  /*197c0*/  STL.64 [R1+0xc78], R34 ;  /* 0x000c782201007387 */ /* 0x0003e80000100a00 */
[----:B------:R-:W3:Y:S04]  /*197d0*/  LDL.LU.64 R32, [R1+0x498] ;  /* 0x0004980001207983 */ /* 0x000ee80000300a00 */
[----:B------:R-:W3:Y:S01]  /*197e0*/  LDL.LU.64 R16, [R1+0x490] ;  /* 0x0004900001107983 */ /* 0x000ee20000300a00 */
[----:B------:R-:W-:-:S02]  /*197f0*/  IADD3 R238, R240, -0x6e, RZ ;  /* 0xffffff92f0ee7810 */ /* 0x000fc40007ffe0ff */
[----:B------:R-:W-:Y:S01]  /*19800*/  ISETP.GE.U32.AND P2, PT, R0, 0x7fffff4f, PT ;  /* 0x7fffff4f0000780c */ /* 0x000fe20003f46070 */
[----:B------:R1:W-:Y:S01]  /*19810*/  LDGSTS.E [R4+0x2d200], desc[UR8][R36.64], !P0 ;  /* 0x2d20000024047fae */ /* 0x0003e2000c121848 */
[----:B------:R-:W-:Y:S01]  /*19820*/  ISETP.GE.U32.AND P1, PT, R238, 0x7fffff53, PT ;  /* 0x7fffff53ee00780c */ /* 0x000fe20003f26070 */
[----:B------:R-:W-:Y:S01]  /*19830*/  VIADD R238, R239, 0xffffff8a ;  /* 0xffffff8aefee7836 */ /* 0x000fe20000000000 */
[----:B------:R-:W-:Y:S01]  /*19840*/  IADD3 R0, R19, -0x7a, RZ ;  /* 0xffffff8613007810 */ /* 0x000fe20007ffe0ff */
[----:B------:R1:W-:Y:S01]  /*19850*/  LDGSTS.E [R4+0x2d300], desc[UR8][R34.64], !P0 ;  /* 0x2d30000022047fae */ /* 0x0003e2000c121848 */
[----:B------:R-:W3:Y:S02]  /*19860*/  LDC R240, c[0x0][0x230] ;  /* 0x00008c00fff07b82 */ /* 0x000ee40000000800 */
[----:B------:R-:W-:Y:S01]  /*19870*/  ISETP.GE.U32.AND P4, PT, R238, 0x7fffff4b, PT ;  /* 0x7fffff4bee00780c */ /* 0x000fe20003f86070 */
[----:B------:R-:W-:Y:S01]  /*19880*/  VIADD R238, R241, 0xffffff82 ;  /* 0xffffff82f1ee7836 */ /* 0x000fe20000000000 */
[----:B------:R-:W-:Y:S01]  /*19890*/  ISETP.GE.U32.AND P5, PT, R0, 0x7fffff47, PT ;  /* 0x7fffff470000780c */ /* 0x000fe20003fa6070 */
[----:B------:R-:W-:-:S03]  /*198a0*/  VIADD R0, R18, 0xffffffbd ;  /* 0xffffffbd12007836 */ /* 0x000fc60000000000 */
[----:B------:R-:W-:Y:S01]  /*198b0*/  ISETP.GE.U32.AND P6, PT, R238, 0x7fffff43, PT ;  /* 0x7fffff43ee00780c */ /* 0x000fe20003fc6070 */
[----:B------:R-:W3:Y:S01]  /*198c0*/  LDC R19, c[0x0][0x230] ;  /* 0x00008c00ff137b82 */ /* 0x000ee20000000800 */
[----:B------:R-:W-:Y:S01]  /*198d0*/  ISETP.GE.U32.AND P0, PT, R0, 0x7fffff7e, PT ;  /* 0x7fffff7e0000780c */ /* 0x000fe20003f06070 */
[----:B----4-:R-:W-:Y:S01]  /*198e0*/  VIADD R0, R20, 0xffffffb5 ;  /* 0xffffffb514007836 */ /* 0x010fe20000000000 */
[----:B------:R-:W-:-:S05]  /*198f0*/  IADD3 R238, R21, -0x47, RZ ;  /* 0xffffffb915ee7810 */ /* 0x000fca0007ffe0ff */
[----:B------:R-:W4:Y:S08]  /*19900*/  LDC R239, c[0x0][0x230] ;  /* 0x00008c00ffef7b82 */ /* 0x000f300000000800 */
[----:B------:R-:W4:Y:S08]  /*19910*/  LDC R18, c[0x0][0x230] ;  /* 0x00008c00ff127b82 */ /* 0x000f300000000800 */
[----:B------:R-:W4:Y:S01]  /*19920*/  LDC R241, c[0x0][0x230] ;  /* 0x00008c00fff17b82 */ /* 0x000f220000000800 */
[----:B------:R-:W-:-:S04]  /*19930*/  IMAD.WIDE R52, R2, 0x4, R130 ;  /* 0x0000000402347825 */ /* 0x000fc800078e0282 */
[C---:B-1----:R-:W-:Y:S01]  /*19940*/  IMAD.WIDE R36, R2.reuse, 0x4, R114 ;  /* 0x0000000402247825 */ /* 0x042fe200078e0272 */
[----:B------:R3:W-:Y:S04]  /*19950*/  STL.64 [R1+0xcb0], R52 ;  /* 0x000cb03401007387 */ /* 0x0007e80000100a00 */
[----:B------:R-:W-:Y:S04]  /*19960*/  STL.64 [R1+0xcb8], R36 ;  /* 0x000cb82401007387 */ /* 0x000fe80000100a00 */
[----:B------:R-:W4:Y:S01]  /*19970*/  LDL.LU.64 R130, [R1+0x468] ;  /* 0x0004680001827983 */ /* 0x000f220000300a00 */
[----:B------:R-:W-:-:S03]  /*19980*/  IMAD.WIDE R34, R2, 0x4, R66 ;  /* 0x0000000402227825 */ /* 0x000fc600078e0242 */
[----:B------:R3:W-:Y:S01]  /*19990*/  LDGSTS.E [R4+0x2da00], desc[UR8][R52.64], !P1 ;  /* 0x2da0000034047fae */ /* 0x0007e2000c921848 */
[----:B--2---:R-:W-:-:S03]  /*199a0*/  IMAD.WIDE R20, R2, 0x4, R50 ;  /* 0x0000000402147825 */ /* 0x004fc600078e0232 */
[----:B------:R-:W-:Y:S04]  /*199b0*/  LDGSTS.E [R4+0x2db00], desc[UR8][R36.64], !P1 ;  /* 0x2db0000024047fae */ /* 0x000fe8000c921848 */
[----:B------:R-:W2:Y:S04]  /*199c0*/  LDL.LU.64 R50, [R1+0x460] ;  /* 0x0004600001327983 */ /* 0x000ea80000300a00 */
[----:B------:R-:W-:Y:S04]  /*199d0*/  STL.64 [R1+0xcf0], R34 ;  /* 0x000cf02201007387 */ /* 0x000fe80000100a00 */
[----:B------:R1:W-:Y:S04]  /*199e0*/  STL.64 [R1+0xcf8], R20 ;  /* 0x000cf81401007387 */ /* 0x0003e80000100a00 */
[----:B------:R-:W2:Y:S04]  /*199f0*/  LDL.LU.64 R114, [R1+0x7b8] ;  /* 0x0007b80001727983 */ /* 0x000ea80000300a00 */
[----:B------:R-:W2:Y:S04]  /*19a00*/  LDL.LU.64 R66, [R1+0x7b0] ;  /* 0x0007b00001427983 */ /* 0x000ea80000300a00 */
[----:B------:R-:W-:Y:S04]  /*19a10*/  LDGSTS.E [R4+0x2e200], desc[UR8][R34.64], !P2 ;  /* 0x2e20000022047fae */ /* 0x000fe8000d121848 */
[----:B------:R1:W-:Y:S01]  /*19a20*/  LDGSTS.E [R4+0x2e300], desc[UR8][R20.64], !P2 ;  /* 0x2e30000014047fae */ /* 0x0003e2000d121848 */
[----:B------:R-:W-:-:S04]  /*19a30*/  IMAD.WIDE R54, R2, 0x4, R98 ;  /* 0x0000000402367825 */ /* 0x000fc800078e0262 */
[C---:B---3--:R-:W-:Y:S01]  /*19a40*/  IMAD.WIDE R52, R2.reuse, 0x4, R82 ;  /* 0x0000000402347825 */ /* 0x048fe200078e0252 */
[----:B------:R-:W-:Y:S04]  /*19a50*/  STL.64 [R1+0xd30], R54 ;  /* 0x000d303601007387 */ /* 0x000fe80000100a00 */
[----:B------:R3:W-:Y:S01]  /*19a60*/  STL.64 [R1+0xd38], R52 ;  /* 0x000d383401007387 */ /* 0x0007e20000100a00 */
[----:B-1----:R-:W1:Y:S03]  /*19a70*/  LDC R21, c[0x0][0x230] ;  /* 0x00008c00ff157b82 */ /* 0x002e660000000800 */
[----:B------:R-:W-:Y:S01]  /*19a80*/  LDGSTS.E [R4+0x2ea00], desc[UR8][R54.64], !P4 ;  /* 0x2ea0000036047fae */ /* 0x000fe2000e121848 */
[----:B------:R-:W-:-:S03]  /*19a90*/  IMAD.WIDE R36, R2, 0x4, R32 ;  /* 0x0000000402247825 */ /* 0x000fc600078e0220 */
[----:B------:R3:W-:Y:S01]  /*19aa0*/  LDGSTS.E [R4+0x2eb00], desc[UR8][R52.64], !P4 ;  /* 0x2eb0000034047fae */ /* 0x0007e2000e121848 */
[----:B------:R-:W1:Y:S01]  /*19ab0*/  LDC R20, c[0x0][0x230] ;  /* 0x00008c00ff147b82 */ /* 0x000e620000000800 */
[----:B------:R-:W-:Y:S02]  /*19ac0*/  IMAD.WIDE R34, R2, 0x4, R16 ;  /* 0x0000000402227825 */ /* 0x000fe400078e0210 */
[----:B------:R-:W2:Y:S04]  /*19ad0*/  LDL.LU.64 R32, [R1+0x778] ;  /* 0x0007780001207983 */ /* 0x000ea80000300a00 */
[----:B------:R-:W2:Y:S04]  /*19ae0*/  LDL.LU.64 R16, [R1+0x770] ;  /* 0x0007700001107983 */ /* 0x000ea80000300a00 */
[----:B------:R2:W-:Y:S04]  /*19af0*/  STL.64 [R1+0xd70], R36 ;  /* 0x000d702401007387 */ /* 0x0005e80000100a00 */
[----:B------:R2:W-:Y:S04]  /*19b00*/  STL.64 [R1+0xd78], R34 ;  /* 0x000d782201007387 */ /* 0x0005e80000100a00 */
[----:B------:R-:W2:Y:S04]  /*19b10*/  LDL.LU.64 R98, [R1+0x738] ;  /* 0x0007380001627983 */ /* 0x000ea80000300a00 */
[----:B------:R-:W2:Y:S04]  /*19b20*/  LDL.LU.64 R82, [R1+0x730] ;  /* 0x0007300001527983 */ /* 0x000ea80000300a00 */
[----:B------:R1:W-:Y:S04]  /*19b30*/  LDGSTS.E [R4+0x2f200], desc[UR8][R36.64], !P5 ;  /* 0x2f20000024047fae */ /* 0x0003e8000e921848 */
[----:B------:R1:W-:Y:S01]  /*19b40*/  LDGSTS.E [R4+0x2f300], desc[UR8][R34.64], !P5 ;  /* 0x2f30000022047fae */ /* 0x0003e2000e921848 */
[----:B------:R-:W-:Y:S01]  /*19b50*/  ISETP.GE.U32.AND P1, PT, R238, 0x7fffff7a, PT ;  /* 0x7fffff7aee00780c */ /* 0x000fe20003f26070 */
[----:B------:R-:W-:Y:S01]  /*19b60*/  VIADD R238, R240, 0xffffffb1 ;  /* 0xffffffb1f0ee7836 */ /* 0x000fe20000000000 */
[----:B------:R-:W-:Y:S01]  /*19b70*/  ISETP.GE.U32.AND P2, PT, R0, 0x7fffff76, PT ;  /* 0x7fffff760000780c */ /* 0x000fe20003f46070 */
[----:B------:R-:W1:Y:S01]  /*19b80*/  LDC R240, c[0x0][0x230] ;  /* 0x00008c00fff07b82 */ /* 0x000e620000000800 */
[----:B------:R-:W-:-:S02]  /*19b90*/  IADD3 R0, R19, -0x53, RZ ;  /* 0xffffffad13007810 */ /* 0x000fc40007ffe0ff */
[----:B------:R-:W-:Y:S01]  /*19ba0*/  ISETP.GE.U32.AND P4, PT, R238, 0x7fffff72, PT ;  /* 0x7fffff72ee00780c */ /* 0x000fe20003f86070 */
[----:B----4-:R-:W-:Y:S01]  /*19bb0*/  VIADD R238, R239, 0xffffffa9 ;  /* 0xffffffa9efee7836 */ /* 0x010fe20000000000 */
[----:B------:R-:W-:Y:S01]  /*19bc0*/  ISETP.GE.U32.AND P5, PT, R0, 0x7fffff6e, PT ;  /* 0x7fffff6e0000780c */ /* 0x000fe20003fa6070 */
[----:B------:R-:W-:Y:S02]  /*19bd0*/  VIADD R0, R18, 0xffffffa5 ;  /* 0xffffffa512007836 */ /* 0x000fe40000000000 */
[----:B------:R-:W4:Y:S08]  /*19be0*/  LDC R19, c[0x0][0x230] ;  /* 0x00008c00ff137b82 */ /* 0x000f300000000800 */
[----:B------:R-:W4:Y:S08]  /*19bf0*/  LDC R18, c[0x0][0x230] ;  /* 0x00008c00ff127b82 */ /* 0x000f300000000800 */
[----:B------:R-:W4:Y:S01]  /*19c00*/  LDC R239, c[0x0][0x230] ;  /* 0x00008c00ffef7b82 */ /* 0x000f220000000800 */
[----:B---3--:R-:W-:-:S05]  /*19c10*/  IMAD.WIDE R52, R2, 0x4, R130 ;  /* 0x0000000402347825 */ /* 0x008fca00078e0282 */
[----:B------:R-:W-:Y:S04]  /*19c20*/  STL.64 [R1+0xdb0], R52 ;  /* 0x000db03401007387 */ /* 0x000fe80000100a00 */
[----:B------:R-:W-:Y:S01]  /*19c30*/  LDGSTS.E [R4+0x2fa00], desc[UR8][R52.64], !P6 ;  /* 0x2fa0000034047fae */ /* 0x000fe2000f121848 */
[----:B--2---:R-:W-:-:S05]  /*19c40*/  IMAD.WIDE R50, R2, 0x4, R50 ;  /* 0x0000000402327825 */ /* 0x004fca00078e0232 */
[----:B------:R2:W-:Y:S04]  /*19c50*/  STL.64 [R1+0xdb8], R50 ;  /* 0x000db83201007387 */ /* 0x0005e80000100a00 */
[----:B------:R-:W3:Y:S01]  /*19c60*/  LDL.LU.64 R130, [R1+0x6f8] ;  /* 0x0006f80001827983 */ /* 0x000ee20000300a00 */
[----:B-1----:R-:W-:-:S03]  /*19c70*/  IMAD.WIDE R36, R2, 0x4, R114 ;  /* 0x0000000402247825 */ /* 0x002fc600078e0272 */
[----:B------:R-:W-:Y:S01]  /*19c80*/  LDGSTS.E [R4+0x2fb00], desc[UR8][R50.64], !P6 ;  /* 0x2fb0000032047fae */ /* 0x000fe2000f121848 */
[----:B------:R-:W-:-:S03]  /*19c90*/  IMAD.WIDE R34, R2, 0x4, R66 ;  /* 0x0000000402227825 */ /* 0x000fc600078e0242 */
[----:B------:R-:W4:Y:S04]  /*19ca0*/  LDL.LU.64 R114, [R1+0x6f0] ;  /* 0x0006f00001727983 */ /* 0x000f280000300a00 */
[----:B------:R-:W-:Y:S04]  /*19cb0*/  STL.64 [R1+0x478], R36 ;  /* 0x0004782401007387 */ /* 0x000fe80000100a00 */
[----:B------:R1:W-:Y:S04]  /*19cc0*/  STL.64 [R1+0x498], R34 ;  /* 0x0004982201007387 */ /* 0x0003e80000100a00 */
[----:B------:R-:W4:Y:S04]  /*19cd0*/  LDL.LU.64 R66, [R1+0x6b8] ;  /* 0x0006b80001427983 */ /* 0x000f280000300a00 */
[----:B--2---:R-:W2:Y:S01]  /*19ce0*/  LDL.LU.64 R50, [R1+0x6b0] ;  /* 0x0006b00001327983 */ /* 0x004ea20000300a00 */
[----:B------:R-:W-:-:S03]  /*19cf0*/  ISETP.GE.U32.AND P6, PT, R238, 0x7fffff6a, PT ;  /* 0x7fffff6aee00780c */ /* 0x000fc60003fc6070 */
[----:B------:R-:W-:Y:S01]  /*19d00*/  LDGSTS.E [R5+0x28400], desc[UR8][R36.64], !P0 ;  /* 0x2840000024057fae */ /* 0x000fe2000c121848 */
[----:B------:R-:W-:-:S03]  /*19d10*/  IADD3 R238, R21, -0x5f, RZ ;  /* 0xffffffa115ee7810 */ /* 0x000fc60007ffe0ff */
[----:B------:R1:W-:Y:S01]  /*19d20*/  LDGSTS.E [R5+0x28500], desc[UR8][R34.64], !P0 ;  /* 0x2850000022057fae */ /* 0x0003e2000c121848 */
[----:B------:R-:W-:Y:S01]  /*19d30*/  ISETP.GE.U32.AND P0, PT, R0, 0x7fffff66, PT ;  /* 0x7fffff660000780c */ /* 0x000fe20003f06070 */
[----:B------:R-:W-:-:S04]  /*19d40*/  IMAD.WIDE R32, R2, 0x4, R32 ;  /* 0x0000000402207825 */ /* 0x000fc800078e0220 */
[----:B------:R-:W-:Y:S01]  /*19d50*/  IMAD.WIDE R16, R2, 0x4, R16 ;  /* 0x0000000402107825 */ /* 0x000fe200078e0210 */
[----:B------:R1:W-:Y:S03]  /*19d60*/  STL.64 [R1+0x4a8], R32 ;  /* 0x0004a82001007387 */ /* 0x0003e60000100a00 */
[----:B------:R-:W-:Y:S01]  /*19d70*/  VIADD R0, R20, 0xffffff9d ;  /* 0xffffff9d14007836 */ /* 0x000fe20000000000 */
[----:B------:R1:W-:Y:S04]  /*19d80*/  STL.64 [R1+0x4d0], R16 ;  /* 0x0004d01001007387 */ /* 0x0003e80000100a00 */
[----:B------:R-:W-:Y:S01]  /*19d90*/  LDGSTS.E [R5+0x28c00], desc[UR8][R32.64], !P1 ;  /* 0x28c0000020057fae */ /* 0x000fe2000c921848 */
[----:B-1----:R-:W-:-:S03]  /*19da0*/  IMAD.WIDE R34, R2, 0x4, R98 ;  /* 0x0000000402227825 */ /* 0x002fc600078e0262 */
[----:B------:R-:W-:Y:S01]  /*19db0*/  LDGSTS.E [R5+0x28d00], desc[UR8][R16.64], !P1 ;  /* 0x28d0000010057fae */ /* 0x000fe2000c921848 */
[----:B------:R-:W-:-:S03]  /*19dc0*/  IMAD.WIDE R20, R2, 0x4, R82 ;  /* 0x0000000402147825 */ /* 0x000fc600078e0252 */
[----:B------:R-:W2:Y:S04]  /*19dd0*/  LDL.LU.64 R98, [R1+0x678] ;  /* 0x0006780001627983 */ /* 0x000ea80000300a00 */
[----:B------:R-:W2:Y:S04]  /*19de0*/  LDL.LU.64 R82, [R1+0x670] ;  /* 0x0006700001527983 */ /* 0x000ea80000300a00 */
[----:B------:R-:W-:Y:S04]  /*19df0*/  STL.64 [R1+0x4d8], R34 ;  /* 0x0004d82201007387 */ /* 0x000fe80000100a00 */
[----:B------:R1:W-:Y:S04]  /*19e00*/  STL.64 [R1+0x4f0], R20 ;  /* 0x0004f01401007387 */ /* 0x0003e80000100a00 */
[----:B------:R-:W2:Y:S04]  /*19e10*/  LDL.LU.64 R32, [R1+0x638] ;  /* 0x0006380001207983 */ /* 0x000ea80000300a00 */
[----:B------:R-:W2:Y:S04]  /*19e20*/  LDL.LU.64 R16, [R1+0x630] ;  /* 0x0006300001107983 */ /* 0x000ea80000300a00 */
[----:B------:R-:W-:Y:S04]  /*19e30*/  LDGSTS.E [R5+0x29400], desc[UR8][R34.64], !P2 ;  /* 0x2940000022057fae */ /* 0x000fe8000d121848 */
[----:B------:R1:W-:Y:S01]  /*19e40*/  LDGSTS.E [R5+0x29500], desc[UR8][R20.64], !P2 ;  /* 0x2950000014057fae */ /* 0x0003e2000d121848 */
[----:B---3--:R-:W-:-:S04]  /*19e50*/  IMAD.WIDE R54, R2, 0x4, R130 ;  /* 0x0000000402367825 */ /* 0x008fc800078e0282 */
[C---:B----4-:R-:W-:Y:S01]  /*19e60*/  IMAD.WIDE R52, R2.reuse, 0x4, R114 ;  /* 0x0000000402347825 */ /* 0x050fe200078e0272 */
[----:B------:R3:W-:Y:S03]  /*19e70*/  STL.64 [R1+0x4f8], R54 ;  /* 0x0004f83601007387 */ /* 0x0007e60000100a00 */
[----:B------:R-:W-:Y:S01]  /*19e80*/  IMAD.WIDE R36, R2, 0x4, R66 ;  /* 0x0000000402247825 */ /* 0x000fe200078e0242 */
[----:B------:R4:W-:Y:S01]  /*19e90*/  STL.64 [R1+0x560], R52 ;  /* 0x0005603401007387 */ /* 0x0009e20000100a00 */
[----:B------:R-:W-:Y:S01]  /*19ea0*/  ISETP.GE.U32.AND P1, PT, R238, 0x7fffff62, PT ;  /* 0x7fffff62ee00780c */ /* 0x000fe20003f26070 */
[----:B-1----:R-:W1:Y:S01]  /*19eb0*/  LDC R20, c[0x0][0x230] ;  /* 0x00008c00ff147b82 */ /* 0x002e620000000800 */
[C---:B--2---:R-:W-:Y:S01]  /*19ec0*/  IMAD.WIDE R34, R2.reuse, 0x4, R50 ;  /* 0x0000000402227825 */ /* 0x044fe200078e0232 */
[----:B------:R-:W2:Y:S04]  /*19ed0*/  LDL.LU.64 R130, [R1+0x5f8] ;  /* 0x0005f80001827983 */ /* 0x000ea80000300a00 */
[----:B------:R-:W2:Y:S02]  /*19ee0*/  LDL.LU.64 R50, [R1+0x5f0] ;  /* 0x0005f00001327983 */ /* 0x000ea40000300a00 */
[----:B------:R-:W1:Y:S02]  /*19ef0*/  LDC R21, c[0x0][0x230] ;  /* 0x00008c00ff157b82 */ /* 0x000e640000000800 */
[----:B------:R4:W-:Y:S04]  /*19f00*/  STL.64 [R1+0x580], R36 ;  /* 0x0005802401007387 */ /* 0x0009e80000100a00 */
[----:B------:R4:W-:Y:S04]  /*19f10*/  STL.64 [R1+0x588], R34 ;  /* 0x0005882201007387 */ /* 0x0009e80000100a00 */
[----:B------:R-:W2:Y:S04]  /*19f20*/  LDL.LU.64 R114, [R1+0x5b8] ;  /* 0x0005b80001727983 */ /* 0x000ea80000300a00 */
[----:B------:R-:W2:Y:S04]  /*19f30*/  LDL.LU.64 R66, [R1+0x5b0] ;  /* 0x0005b00001427983 */ /* 0x000ea80000300a00 */
[----:B------:R3:W-:Y:S04]  /*19f40*/  LDGSTS.E [R5+0x29c00], desc[UR8][R54.64], !P4 ;  /* 0x29c0000036057fae */ /* 0x0007e8000e121848 */
[----:B------:R4:W-:Y:S04]  /*19f50*/  LDGSTS.E [R5+0x29d00], desc[UR8][R52.64], !P4 ;  /* 0x29d0000034057fae */ /* 0x0009e8000e121848 */
[----:B------:R1:W-:Y:S01]  /*19f60*/  LDGSTS.E [R5+0x2a400], desc[UR8][R36.64], !P5 ;  /* 0x2a40000024057fae */ /* 0x0003e2000e921848 */
[----:B---3--:R-:W-:-:S03]  /*19f70*/  IMAD.WIDE R54, R2, 0x4, R98 ;  /* 0x0000000402367825 */ /* 0x008fc600078e0262 */
[----:B------:R3:W-:Y:S01]  /*19f80*/  LDGSTS.E [R5+0x2a500], desc[UR8][R34.64], !P5 ;  /* 0x2a50000022057fae */ /* 0x0007e2000e921848 */
[----:B----4-:R-:W-:-:S03]  /*19f90*/  IMAD.WIDE R52, R2, 0x4, R82 ;  /* 0x0000000402347825 */ /* 0x010fc600078e0252 */
[----:B------:R-:W-:Y:S04]  /*19fa0*/  STL.64 [R1+0x5c8], R54 ;  /* 0x0005c83601007387 */ /* 0x000fe80000100a00 */
[----:B------:R2:W-:Y:S01]  /*19fb0*/  STL.64 [R1+0x730], R52 ;  /* 0x0007303401007387 */ /* 0x0005e20000100a00 */
[----:B-1----:R-:W-:-:S03]  /*19fc0*/  IMAD.WIDE R36, R2, 0x4, R32 ;  /* 0x0000000402247825 */ /* 0x002fc600078e0220 */
[----:B------:R-:W-:Y:S01]  /*19fd0*/  LDGSTS.E [R5+0x2ac00], desc[UR8][R54.64], !P6 ;  /* 0x2ac0000036057fae */ /* 0x000fe2000f121848 */
[----:B---3--:R-:W-:-:S03]  /*19fe0*/  IMAD.WIDE R34, R2, 0x4, R16 ;  /* 0x0000000402227825 */ /* 0x008fc600078e0210 */
[----:B------:R-:W3:Y:S04]  /*19ff0*/  LDL.LU.64 R32, [R1+0x578] ;  /* 0x0005780001207983 */ /* 0x000ee80000300a00 */
[----:B------:R-:W4:Y:S04]  /*1a000*/  LDL.LU.64 R16, [R1+0x570] ;  /* 0x0005700001107983 */ /* 0x000f280000300a00 */
[----:B------:R1:W-:Y:S04]  /*1a010*/  STL.64 [R1+0x738], R36 ;  /* 0x0007382401007387 */ /* 0x0003e80000100a00 */
[----:B------:R1:W-:Y:S04]  /*1a020*/  STL.64 [R1+0xb88], R34 ;  /* 0x000b882201007387 */ /* 0x0003e80000100a00 */
[----:B------:R-:W4:Y:S04]  /*1a030*/  LDL.LU.64 R98, [R1+0x548] ;  /* 0x0005480001627983 */ /* 0x000f280000300a00 */
[----:B------:R-:W4:Y:S04]  /*1a040*/  LDL.LU.64 R82, [R1+0x540] ;  /* 0x0005400001527983 */ /* 0x000f280000300a00 */
[----:B------:R2:W-:Y:S04]  /*1a050*/  LDGSTS.E [R5+0x2ad00], desc[UR8][R52.64], !P6 ;  /* 0x2ad0000034057fae */ /* 0x0005e8000f121848 */
[----:B------:R1:W-:Y:S04]  /*1a060*/  LDGSTS.E [R5+0x2b400], desc[UR8][R36.64], !P0 ;  /* 0x2b40000024057fae */ /* 0x0003e8000c121848 */
[----:B------:R1:W-:Y:S01]  /*1a070*/  LDGSTS.E [R5+0x2b500], desc[UR8][R34.64], !P0 ;  /* 0x2b50000022057fae */ /* 0x0003e2000c121848 */
[----:B------:R-:W-:Y:S01]  /*1a080*/  ISETP.GE.U32.AND P2, PT, R0, 0x7fffff5e, PT ;  /* 0x7fffff5e0000780c */ /* 0x000fe20003f46070 */
[----:B------:R-:W-:-:S02]  /*1a090*/  VIADD R238, R241, 0xffffff99 ;  /* 0xffffff99f1ee7836 */ /* 0x000fc40000000000 */
[----:B--2---:R-:W-:-:S04]  /*1a0a0*/  IMAD.WIDE R52, R2, 0x4, R130 ;  /* 0x0000000402347825 */ /* 0x004fc800078e0282 */
[C---:B------:R-:W-:Y:S01]  /*1a0b0*/  IMAD.WIDE R50, R2.reuse, 0x4, R50 ;  /* 0x0000000402327825 */ /* 0x040fe200078e0232 */
[----:B------:R-:W-:Y:S03]  /*1a0c0*/  STL.64 [R1+0xbc0], R52 ;  /* 0x000bc03401007387 */ /* 0x000fe60000100a00 */
[C---:B-1----:R-:W-:Y:S01]  /*1a0d0*/  IMAD.WIDE R36, R2.reuse, 0x4, R114 ;  /* 0x0000000402247825 */ /* 0x042fe200078e0272 */
[----:B------:R1:W-:Y:S03]  /*1a0e0*/  STL.64 [R1+0xbc8], R50 ;  /* 0x000bc83201007387 */ /* 0x0003e60000100a00 */
[C---:B------:R-:W-:Y:S01]  /*1a0f0*/  IMAD.WIDE R34, R2.reuse, 0x4, R66 ;  /* 0x0000000402227825 */ /* 0x040fe200078e0242 */
[----:B------:R-:W2:Y:S03]  /*1a100*/  LDL.LU.64 R130, [R1+0x518] ;  /* 0x0005180001827983 */ /* 0x000ea60000300a00 */
[C---:B---3--:R-:W-:Y:S01]  /*1a110*/  IMAD.WIDE R32, R2.reuse, 0x4, R32 ;  /* 0x0000000402207825 */ /* 0x048fe200078e0220 */
[----:B------:R-:W3:Y:S03]  /*1a120*/  LDL.LU.64 R114, [R1+0x510] ;  /* 0x0005100001727983 */ /* 0x000ee60000300a00 */
[----:B----4-:R-:W-:Y:S01]  /*1a130*/  IMAD.WIDE R16, R2, 0x4, R16 ;  /* 0x0000000402107825 */ /* 0x010fe200078e0210 */
[----:B------:R4:W-:Y:S01]  /*1a140*/  STL.64 [R1+0xc00], R36 ;  /* 0x000c002401007387 */ /* 0x0009e20000100a00 */
[----:B------:R-:W-:Y:S01]  /*1a150*/  IADD3 R0, R19, -0x6b, RZ ;  /* 0xffffff9513007810 */ /* 0x000fe20007ffe0ff */
[----:B------:R-:W3:Y:S02]  /*1a160*/  LDC R241, c[0x0][0x230] ;  /* 0x00008c00fff17b82 */ /* 0x000ee40000000800 */
[----:B------:R-:W-:Y:S04]  /*1a170*/  LDGSTS.E [R5+0x2bc00], desc[UR8][R52.64], !P1 ;  /* 0x2bc0000034057fae */ /* 0x000fe8000c921848 */
[----:B------:R4:W-:Y:S01]  /*1a180*/  STL.64 [R1+0xc08], R34 ;  /* 0x000c082201007387 */ /* 0x0009e20000100a00 */
[----:B------:R-:W-:Y:S01]  /*1a190*/  ISETP.GE.U32.AND P4, PT, R238, 0x7fffff5a, PT ;  /* 0x7fffff5aee00780c */ /* 0x000fe20003f86070 */
[----:B------:R-:W3:Y:S02]  /*1a1a0*/  LDC R19, c[0x0][0x230] ;  /* 0x00008c00ff137b82 */ /* 0x000ee40000000800 */
[----:B------:R-:W3:Y:S04]  /*1a1b0*/  LDL.LU.64 R66, [R1+0x4e8] ;  /* 0x0004e80001427983 */ /* 0x000ee80000300a00 */
[----:B------:R-:W-:Y:S04]  /*1a1c0*/  LDGSTS.E [R5+0x2bd00], desc[UR8][R50.64], !P1 ;  /* 0x2bd0000032057fae */ /* 0x000fe8000c921848 */
[----:B------:R4:W-:Y:S04]  /*1a1d0*/  LDGSTS.E [R5+0x2c400], desc[UR8][R36.64], !P2 ;  /* 0x2c40000024057fae */ /* 0x0009e8000d121848 */
[----:B------:R4:W-:Y:S04]  /*1a1e0*/  LDGSTS.E [R5+0x2c500], desc[UR8][R34.64], !P2 ;  /* 0x2c50000022057fae */ /* 0x0009e8000d121848 */
[----:B-1----:R-:W3:Y:S01]  /*1a1f0*/  LDL.LU.64 R50, [R1+0x4e0] ;  /* 0x0004e00001327983 */ /* 0x002ee20000300a00 */
[----:B----4-:R-:W-:-:S03]  /*1a200*/  IMAD.WIDE R36, R2, 0x4, R98 ;  /* 0x0000000402247825 */ /* 0x010fc600078e0262 */
[----:B------:R1:W-:Y:S01]  /*1a210*/  STL.64 [R1+0xc40], R32 ;  /* 0x000c402001007387 */ /* 0x0003e20000100a00 */
[----:B------:R-:W-:-:S03]  /*1a220*/  IMAD.WIDE R34, R2, 0x4, R82 ;  /* 0x0000000402227825 */ /* 0x000fc600078e0252 */
[----:B------:R4:W-:Y:S04]  /*1a230*/  STL.64 [R1+0xc48], R16 ;  /* 0x000c481001007387 */ /* 0x0009e80000100a00 */
[----:B------:R-:W3:Y:S04]  /*1a240*/  LDL.LU.64 R98, [R1+0x4b8] ;  /* 0x0004b80001627983 */ /* 0x000ee80000300a00 */
[----:B------:R-:W3:Y:S04]  /*1a250*/  LDL.LU.64 R82, [R1+0x4b0] ;  /* 0x0004b00001527983 */ /* 0x000ee80000300a00 */
[----:B------:R3:W-:Y:S04]  /*1a260*/  STL.64 [R1+0xc80], R36 ;  /* 0x000c802401007387 */ /* 0x0007e80000100a00 */
[----:B------:R-:W-:Y:S04]  /*1a270*/  LDGSTS.E [R5+0x2cc00], desc[UR8][R32.64], !P4 ;  /* 0x2cc0000020057fae */ /* 0x000fe8000e121848 */
[----:B------:R3:W-:Y:S04]  /*1a280*/  STL.64 [R1+0xc88], R34 ;  /* 0x000c882201007387 */ /* 0x0007e80000100a00 */
[----:B------:R-:W-:Y:S04]  /*1a290*/  LDGSTS.E [R5+0x2cd00], desc[UR8][R16.64], !P4 ;  /* 0x2cd0000010057fae */ /* 0x000fe8000e121848 */
[----:B-1----:R-:W3:Y:S04]  /*1a2a0*/  LDL.LU.64 R32, [R1+0x488] ;  /* 0x0004880001207983 */ /* 0x002ee80000300a00 */
[----:B----4-:R-:W4:Y:S01]  /*1a2b0*/  LDL.LU.64 R16, [R1+0x480] ;  /* 0x0004800001107983 */ /* 0x010f220000300a00 */
[----:B------:R-:W-:Y:S01]  /*1a2c0*/  ISETP.GE.U32.AND P5, PT, R0, 0x7fffff56, PT ;  /* 0x7fffff560000780c */ /* 0x000fe20003fa6070 */
[----:B------:R-:W-:-:S02]  /*1a2d0*/  VIADD R238, R240, 0xffffff91 ;  /* 0xffffff91f0ee7836 */ /* 0x000fc40000000000 */
[----:B------:R-:W-:Y:S01]  /*1a2e0*/  VIADD R0, R18, 0xffffff8d ;  /* 0xffffff8d12007836 */ /* 0x000fe20000000000 */
[----:B------:R-:W1:Y:S02]  /*1a2f0*/  LDC R240, c[0x0][0x230] ;  /* 0x00008c00fff07b82 */ /* 0x000e640000000800 */
[----:B------:R-:W-:Y:S02]  /*1a300*/  ISETP.GE.U32.AND P6, PT, R238, 0x7fffff52, PT ;  /* 0x7fffff52ee00780c */ /* 0x000fe40003fc6070 */
[----:B------:R-:W-:-:S05]  /*1a310*/  ISETP.GE.U32.AND P0, PT, R0, 0x7fffff4e, PT ;  /* 0x7fffff4e0000780c */ /* 0x000fca0003f06070 */
[----:B------:R3:W-:Y:S01]  /*1a320*/  LDGSTS.E [R5+0x2d400], desc[UR8][R36.64], !P5 ;  /* 0x2d40000024057fae */ /* 0x0007e2000e921848 */
[----:B------:R-:W1:Y:S03]  /*1a330*/  LDC R18, c[0x0][0x230] ;  /* 0x00008c00ff127b82 */ /* 0x000e660000000800 */
[----:B------:R3:W-:Y:S01]  /*1a340*/  LDGSTS.E [R5+0x2d500], desc[UR8][R34.64], !P5 ;  /* 0x2d50000022057fae */ /* 0x0007e2000e921848 */
[----:B------:R-:W-:Y:S01]  /*1a350*/  IADD3 R238, R239, -0x77, RZ ;  /* 0xffffff89efee7810 */ /* 0x000fe20007ffe0ff */
[----:B------:R-:W-:-:S03]  /*1a360*/  VIADD R0, R20, 0xffffff85 ;  /* 0xffffff8514007836 */ /* 0x000fc60000000000 */
[----:B------:R-:W-:Y:S01]  /*1a370*/  ISETP.GE.U32.AND P1, PT, R238, 0x7fffff4a, PT ;  /* 0x7fffff4aee00780c */ /* 0x000fe20003f26070 */
[----:B------:R-:W1:Y:S01]  /*1a380*/  LDC R20, c[0x0][0x230] ;  /* 0x00008c00ff147b82 */ /* 0x000e620000000800 */
[----:B------:R-:W-:Y:S01]  /*1a390*/  ISETP.GE.U32.AND P2, PT, R0, 0x7fffff46, PT ;  /* 0x7fffff460000780c */ /* 0x000fe20003f46070 */
[----:B--2---:R-:W-:-:S06]  /*1a3a0*/  IMAD.WIDE R54, R2, 0x4, R130 ;  /* 0x0000000402367825 */ /* 0x004fcc00078e0282 */
[----:B------:R-:W2:Y:S01]  /*1a3b0*/  LDC R239, c[0x0][0x230] ;  /* 0x00008c00ffef7b82 */ /* 0x000ea20000000800 */
[----:B------:R-:W-:Y:S04]  /*1a3c0*/  STL.64 [R1+0xcc0], R54 ;  /* 0x000cc03601007387 */ /* 0x000fe80000100a00 */
[----:B------:R-:W-:Y:S01]  /*1a3d0*/  LDGSTS.E [R5+0x2dc00], desc[UR8][R54.64], !P6 ;  /* 0x2dc0000036057fae */ /* 0x000fe2000f121848 */
[----:B---3--:R-:W-:-:S05]  /*1a3e0*/  IMAD.WIDE R52, R2, 0x4, R114 ;  /* 0x0000000402347825 */ /* 0x008fca00078e0272 */
[----:B------:R3:W-:Y:S04]  /*1a3f0*/  STL.64 [R1+0xcc8], R52 ;  /* 0x000cc83401007387 */ /* 0x0007e80000100a00 */
[----:B------:R-:W2:Y:S04]  /*1a400*/  LDL.LU.64 R130, [R1+0x458] ;  /* 0x0004580001827983 */ /* 0x000ea80000300a00 */
[----:B------:R3:W-:Y:S01]  /*1a410*/  LDGSTS.E [R5+0x2dd00], desc[UR8][R52.64], !P6 ;  /* 0x2dd0000034057fae */ /* 0x0007e2000f121848 */
[----:B------:R-:W-:-:S05]  /*1a420*/  IMAD.WIDE R36, R2, 0x4, R66 ;  /* 0x0000000402247825 */ /* 0x000fca00078e0242 */
[----:B------:R1:W-:Y:S01]  /*1a430*/  LDGSTS.E [R5+0x2e400], desc[UR8][R36.64], !P0 ;  /* 0x2e40000024057fae */ /* 0x0003e2000c121848 */
[----:B------:R-:W-:-:S03]  /*1a440*/  IMAD.WIDE R34, R2, 0x4, R50 ;  /* 0x0000000402227825 */ /* 0x000fc600078e0232 */
[----:B------:R-:W2:Y:S04]  /*1a450*/  LDL.LU.64 R50, [R1+0x450] ;  /* 0x0004500001327983 */ /* 0x000ea80000300a00 */
[----:B------:R1:W-:Y:S04]  /*1a460*/  STL.64 [R1+0xd00], R36 ;  /* 0x000d002401007387 */ /* 0x0003e80000100a00 */
[----:B------:R1:W-:Y:S04]  /*1a470*/  STL.64 [R1+0xd08], R34 ;  /* 0x000d082201007387 */ /* 0x0003e80000100a00 */
[----:B------:R-:W2:Y:S04]  /*1a480*/  LDL.LU.64 R114, [R1+0x7a8] ;  /* 0x0007a80001727983 */ /* 0x000ea80000300a00 */
[----:B------:R-:W2:Y:S01]  /*1a490*/  LDL.LU.64 R66, [R1+0x7a0] ;  /* 0x0007a00001427983 */ /* 0x000ea20000300a00 */
[----:B---3--:R-:W-:-:S03]  /*1a4a0*/  IMAD.WIDE R52, R2, 0x4, R98 ;  /* 0x0000000402347825 */ /* 0x008fc600078e0262 */
[----:B------:R3:W-:Y:S01]  /*1a4b0*/  LDGSTS.E [R5+0x2e500], desc[UR8][R34.64], !P0 ;  /* 0x2e50000022057fae */ /* 0x0007e2000c121848 */
[----:B-1----:R-:W-:-:S03]  /*1a4c0*/  IMAD.WIDE R36, R2, 0x4, R82 ;  /* 0x0000000402247825 */ /* 0x002fc600078e0252 */
[----:B------:R-:W-:Y:S04]  /*1a4d0*/  STL.64 [R1+0xd40], R52 ;  /* 0x000d403401007387 */ /* 0x000fe80000100a00 */
[----:B------:R-:W-:Y:S04]  /*1a4e0*/  STL.64 [R1+0xd48], R36 ;  /* 0x000d482401007387 */ /* 0x000fe80000100a00 */
[----:B------:R-:W2:Y:S01]  /*1a4f0*/  LDL.LU.64 R98, [R1+0x768] ;  /* 0x0007680001627983 */ /* 0x000ea20000300a00 */
[----:B---3--:R-:W-:-:S03]  /*1a500*/  IMAD.WIDE R34, R2, 0x4, R32 ;  /* 0x0000000402227825 */ /* 0x008fc600078e0220 */
[----:B------:R2:W-:Y:S04]  /*1a510*/  LDGSTS.E [R5+0x2ec00], desc[UR8][R52.64], !P1 ;  /* 0x2ec0000034057fae */ /* 0x0005e8000c921848 */
[----:B------:R1:W-:Y:S01]  /*1a520*/  LDGSTS.E [R5+0x2ed00], desc[UR8][R36.64], !P1 ;  /* 0x2ed0000024057fae */ /* 0x0003e2000c921848 */
[----:B----4-:R-:W-:-:S03]  /*1a530*/  IMAD.WIDE R32, R2, 0x4, R16 ;  /* 0x0000000402207825 */ /* 0x010fc600078e0210 */
[----:B------:R3:W-:Y:S04]  /*1a540*/  LDGSTS.E [R5+0x2f400], desc[UR8][R34.64], !P2 ;  /* 0x2f40000022057fae */ /* 0x0007e8000d121848 */
[----:B------:R-:W4:Y:S04]  /*1a550*/  LDL.LU.64 R16, [R1+0x760] ;  /* 0x0007600001107983 */ /* 0x000f280000300a00 */
[----:B------:R-:W-:Y:S04]  /*1a560*/  STL.64 [R1+0xd80], R34 ;  /* 0x000d802201007387 */ /* 0x000fe80000100a00 */
[----:B------:R1:W-:Y:S04]  /*1a570*/  STL.64 [R1+0xd88], R32 ;  /* 0x000d882001007387 */ /* 0x0003e80000100a00 */
[----:B------:R-:W4:Y:S04]  /*1a580*/  LDL.LU.64 R82, [R1+0x728] ;  /* 0x0007280001527983 */ /* 0x000f280000300a00 */
[----:B------:R-:W-:Y:S04]  /*1a590*/  LDGSTS.E [R5+0x2f500], desc[UR8][R32.64], !P2 ;  /* 0x2f50000020057fae */ /* 0x000fe8000d121848 */
[----:B-1----:R-:W4:Y:S01]  /*1a5a0*/  LDL.LU.64 R32, [R1+0x720] ;  /* 0x0007200001207983 */ /* 0x002f220000300a00 */
[----:B------:R-:W-:Y:S01]  /*1a5b0*/  VIADD R238, R241, 0xffffff81 ;  /* 0xffffff81f1ee7836 */ /* 0x000fe20000000000 */
[----:B------:R-:W-:Y:S01]  /*1a5c0*/  IADD3 R0, R19, -0x44, RZ ;  /* 0xffffffbc13007810 */ /* 0x000fe20007ffe0ff */
[----:B------:R-:W1:Y:S03]  /*1a5d0*/  LDC R241, c[0x0][0x230] ;  /* 0x00008c00fff17b82 */ /* 0x000e660000000800 */
[----:B------:R-:W-:-:S02]  /*1a5e0*/  ISETP.GE.U32.AND P4, PT, R238, 0x7fffff42, PT ;  /* 0x7fffff42ee00780c */ /* 0x000fc40003f86070 */
[----:B------:R-:W-:Y:S01]  /*1a5f0*/  ISETP.GE.U32.AND P5, PT, R0, 0x7fffff7d, PT ;  /* 0x7fffff7d0000780c */ /* 0x000fe20003fa6070 */
[----:B------:R-:W-:Y:S02]  /*1a600*/  VIADD R238, R21, 0xffffffb8 ;  /* 0xffffffb815ee7836 */ /* 0x000fe40000000000 */
[----:B------:R-:W1:Y:S03]  /*1a610*/  LDC R19, c[0x0][0x230] ;  /* 0x00008c00ff137b82 */ /* 0x000e660000000800 */
[----:B------:R-:W-:Y:S01]  /*1a620*/  ISETP.GE.U32.AND P6, PT, R238, 0x7fffff79, PT ;  /* 0x7fffff79ee00780c */ /* 0x000fe20003fc6070 */
[----:B--2---:R-:W-:-:S04]  /*1a630*/  IMAD.WIDE R52, R2, 0x4, R130 ;  /* 0x0000000402347825 */ /* 0x004fc800078e0282 */
[----:B------:R-:W2:Y:S01]  /*1a640*/  LDC R21, c[0x0][0x230] ;  /* 0x00008c00ff157b82 */ /* 0x000ea20000000800 */
[----:B------:R-:W-:Y:S04]  /*1a650*/  STL.64 [R1+0xdc0], R52 ;  /* 0x000dc03401007387 */ /* 0x000fe80000100a00 */
[----:B------:R1:W-:Y:S01]  /*1a660*/  LDGSTS.E [R5+0x2fc00], desc[UR8][R52.64], !P4 ;  /* 0x2fc0000034057fae */ /* 0x0003e2000e121848 */
[----:B------:R-:W-:-:S05]  /*1a670*/  IMAD.WIDE R50, R2, 0x4, R50 ;  /* 0x0000000402327825 */ /* 0x000fca00078e0232 */
[----:B------:R1:W-:Y:S04]  /*1a680*/  STL.64 [R1+0xdc8], R50 ;  /* 0x000dc83201007387 */ /* 0x0003e80000100a00 */
[----:B------:R-:W-:Y:S01]  /*1a690*/  LDGSTS.E [R5+0x2fd00], desc[UR8][R50.64], !P4 ;  /* 0x2fd0000032057fae */ /* 0x000fe2000e121848 */
[----:B------:R-:W-:-:S04]  /*1a6a0*/  IMAD.WIDE R36, R2, 0x4, R114 ;  /* 0x0000000402247825 */ /* 0x000fc800078e0272 */
[C---:B---3--:R-:W-:Y:S01]  /*1a6b0*/  IMAD.WIDE R34, R2.reuse, 0x4, R66 ;  /* 0x0000000402227825 */ /* 0x048fe200078e0242 */
[----:B------:R3:W-:Y:S04]  /*1a6c0*/  STL.64 [R1+0x450], R36 ;  /* 0x0004502401007387 */ /* 0x0007e80000100a00 */
[----:B-1----:R-:W2:Y:S04]  /*1a6d0*/  LDL.LU.64 R50, [R1+0x6e8] ;  /* 0x0006e80001327983 */ /* 0x002ea80000300a00 */
[----:B------:R1:W-:Y:S04]  /*1a6e0*/  STL.64 [R1+0x458], R34 ;  /* 0x0004582201007387 */ /* 0x0003e80000100a00 */
[----:B------:R-:W2:Y:S04]  /*1a6f0*/  LDL.LU.64 R162, [R1+0x6e0] ;  /* 0x0006e00001a27983 */ /* 0x000ea80000300a00 */
[----:B------:R-:W2:Y:S04]  /*1a700*/  LDL.LU.64 R146, [R1+0x6a8] ;  /* 0x0006a80001927983 */ /* 0x000ea80000300a00 */
[----:B------:R-:W2:Y:S01]  /*1a710*/  LDL.LU.64 R66, [R1+0x6a0] ;  /* 0x0006a00001427983 */ /* 0x000ea20000300a00 */
[----:B------:R-:W-:-:S03]  /*1a720*/  IMAD.WIDE R52, R2, 0x4, R98 ;  /* 0x0000000402347825 */ /* 0x000fc600078e0262 */
[----:B------:R3:W-:Y:S04]  /*1a730*/  LDGSTS.E [R242+0x28600], desc[UR8][R36.64], !P5 ;  /* 0x2860000024f27fae */ /* 0x0007e8000e921848 */
[----:B------:R-:W-:Y:S01]  /*1a740*/  STL.64 [R1+0x460], R52 ;  /* 0x0004603401007387 */ /* 0x000fe20000100a00 */
[----:B----4-:R-:W-:-:S03]  /*1a750*/  IMAD.WIDE R16, R2, 0x4, R16 ;  /* 0x0000000402107825 */ /* 0x010fc600078e0210 */
[----:B------:R1:W-:Y:S04]  /*1a760*/  LDGSTS.E [R242+0x28700], desc[UR8][R34.64], !P5 ;  /* 0x2870000022f27fae */ /* 0x0003e8000e921848 */
[----:B------:R-:W4:Y:S04]  /*1a770*/  LDL.LU.64 R130, [R1+0x668] ;  /* 0x0006680001827983 */ /* 0x000f280000300a00 */
[----:B------:R1:W-:Y:S01]  /*1a780*/  STL.64 [R1+0x468], R16 ;  /* 0x0004681001007387 */ /* 0x0003e20000100a00 */
[----:B---3--:R-:W-:-:S03]  /*1a790*/  IMAD.WIDE R36, R2, 0x4, R82 ;  /* 0x0000000402247825 */ /* 0x008fc600078e0252 */
[----:B------:R-:W3:Y:S04]  /*1a7a0*/  LDL.LU.64 R114, [R1+0x660] ;  /* 0x0006600001727983 */ /* 0x000ee80000300a00 */
[----:B------:R2:W-:Y:S04]  /*1a7b0*/  STL.64 [R1+0x470], R36 ;  /* 0x0004702401007387 */ /* 0x0005e80000100a00 */
[----:B------:R-:W-:Y:S04]  /*1a7c0*/  LDGSTS.E [R242+0x28e00], desc[UR8][R52.64], !P6 ;  /* 0x28e0000034f27fae */ /* 0x000fe8000f121848 */
[----:B------:R-:W-:Y:S01]  /*1a7d0*/  LDGSTS.E [R242+0x28f00], desc[UR8][R16.64], !P6 ;  /* 0x28f0000010f27fae */ /* 0x000fe2000f121848 */
[----:B-1----:R-:W-:-:S03]  /*1a7e0*/  IMAD.WIDE R34, R2, 0x4, R32 ;  /* 0x0000000402227825 */ /* 0x002fc600078e0220 */
[----:B------:R-:W3:Y:S04]  /*1a7f0*/  LDL.LU.64 R32, [R1+0x628] ;  /* 0x0006280001207983 */ /* 0x000ee80000300a00 */
[----:B------:R1:W-:Y:S04]  /*1a800*/  STL.64 [R1+0x490], R34 ;  /* 0x0004902201007387 */ /* 0x0003e80000100a00 */
[----:B------:R-:W3:Y:S04]  /*1a810*/  LDL.LU.64 R16, [R1+0x620] ;  /* 0x0006200001107983 */ /* 0x000ee80000300a00 */
[----:B------:R-:W3:Y:S01]  /*1a820*/  LDL.LU.64 R98, [R1+0x5e8] ;  /* 0x0005e80001627983 */ /* 0x000ee20000300a00 */
[----:B------:R-:W-:-:S02]  /*1a830*/  VIADD R0, R18, 0xffffffb4 ;  /* 0xffffffb412007836 */ /* 0x000fc40000000000 */
[----:B------:R-:W1:Y:S01]  /*1a840*/  LDC R18, c[0x0][0x230] ;  /* 0x00008c00ff127b82 */ /* 0x000e620000000800 */
[----:B------:R-:W-:Y:S01]  /*1a850*/  IADD3 R238, R240, -0x50, RZ ;  /* 0xffffffb0f0ee7810 */ /* 0x000fe20007ffe0ff */
[----:B------:R-:W3:Y:S01]  /*1a860*/  LDL.LU.64 R82, [R1+0x5e0] ;  /* 0x0005e00001527983 */ /* 0x000ee20000300a00 */
[----:B------:R-:W-:Y:S01]  /*1a870*/  ISETP.GE.U32.AND P0, PT, R0, 0x7fffff75, PT ;  /* 0x7fffff750000780c */ /* 0x000fe20003f06070 */
[----:B------:R-:W-:-:S04]  /*1a880*/  VIADD R0, R20, 0xffffffac ;  /* 0xffffffac14007836 */ /* 0x000fc80000000000 */
[----:B------:R-:W2:Y:S01]  /*1a890*/  LDC R20, c[0x0][0x230] ;  /* 0x00008c00ff147b82 */ /* 0x000ea20000000800 */
[----:B------:R-:W-:Y:S02]  /*1a8a0*/  ISETP.GE.U32.AND P2, PT, R0, 0x7fffff6d, PT ;  /* 0x7fffff6d0000780c */ /* 0x000fe40003f46070 */
[----:B------:R-:W-:Y:S02]  /*1a8b0*/  IADD3 R0, R19, -0x5c, RZ ;  /* 0xffffffa413007810 */ /* 0x000fe40007ffe0ff */
[----:B------:R-:W-:Y:S01]  /*1a8c0*/  ISETP.GE.U32.AND P1, PT, R238, 0x7fffff71, PT ;  /* 0x7fffff71ee00780c */ /* 0x000fe20003f26070 */
[----:B------:R-:W-:Y:S01]  /*1a8d0*/  VIADD R238, R239, 0xffffffa8 ;  /* 0xffffffa8efee7836 */ /* 0x000fe20000000000 */
[----:B------:R-:W-:Y:S01]  /*1a8e0*/  ISETP.GE.U32.AND P5, PT, R0, 0x7fffff65, PT ;  /* 0x7fffff650000780c */ /* 0x000fe20003fa6070 */
[----:B------:R2:W-:Y:S01]  /*1a8f0*/  LDGSTS.E [R242+0x29600], desc[UR8][R36.64], !P0 ;  /* 0x2960000024f27fae */ /* 0x0005e2000c121848 */
[----:B------:R-:W3:Y:S02]  /*1a900*/  LDC R19, c[0x0][0x230] ;  /* 0x00008c00ff137b82 */ /* 0x000ee40000000800 */
[----:B------:R-:W-:Y:S01]  /*1a910*/  ISETP.GE.U32.AND P4, PT, R238, 0x7fffff69, PT ;  /* 0x7fffff69ee00780c */ /* 0x000fe20003f86070 */
[----:B------:R2:W-:Y:S01]  /*1a920*/  LDGSTS.E [R242+0x29700], desc[UR8][R34.64], !P0 ;  /* 0x2970000022f27fae */ /* 0x0005e2000c121848 */
[----:B-1----:R-:W-:-:S04]  /*1a930*/  VIADD R0, R18, 0xffffff9c ;  /* 0xffffff9c12007836 */ /* 0x002fc80000000000 */
[----:B------:R-:W1:Y:S01]  /*1a940*/  LDC R240, c[0x0][0x230] ;  /* 0x00008c00fff07b82 */ /* 0x000e620000000800 */
[----:B--2---:R-:W-:Y:S01]  /*1a950*/  VIADD R238, R21, 0xffffffa0 ;  /* 0xffffffa015ee7836 */ /* 0x004fe20000000000 */
[----:B------:R-:W-:Y:S01]  /*1a960*/  ISETP.GE.U32.AND P0, PT, R0, 0x7fffff5d, PT ;  /* 0x7fffff5d0000780c */ /* 0x000fe20003f06070 */
[----:B------:R-:W-:-:S05]  /*1a970*/  VIADD R0, R20, 0xffffff94 ;  /* 0xffffff9414007836 */ /* 0x000fca0000000000 */
[----:B------:R-:W2:Y:S08]  /*1a980*/  LDC R18, c[0x0][0x230] ;  /* 0x00008c00ff127b82 */ /* 0x000eb00000000800 */
[----:B------:R-:W1:Y:S01]  /*1a990*/  LDC R239, c[0x0][0x230] ;  /* 0x00008c00ffef7b82 */ /* 0x000e620000000800 */
[----:B------:R-:W-:-:S04]  /*1a9a0*/  IMAD.WIDE R50, R2, 0x4, R50 ;  /* 0x0000000402327825 */ /* 0x000fc800078e0232 */
[C---:B------:R-:W-:Y:S01]  /*1a9b0*/  IMAD.WIDE R36, R2.reuse, 0x4, R162 ;  /* 0x0000000402247825 */ /* 0x040fe200078e02a2 */
[----:B------:R1:W-:Y:S03]  /*1a9c0*/  STL.64 [R1+0x4a0], R50 ;  /* 0x0004a03201007387 */ /* 0x0003e60000100a00 */
[C---:B------:R-:W-:Y:S01]  /*1a9d0*/  IMAD.WIDE R34, R2.reuse, 0x4, R146 ;  /* 0x0000000402227825 */ /* 0x040fe200078e0292 */
[----:B------:R3:W-:Y:S03]  /*1a9e0*/  STL.64 [R1+0x4b0], R36 ;  /* 0x0004b02401007387 */ /* 0x0007e60000100a00 */
[C---:B------:R-:W-:Y:S01]  /*1a9f0*/  IMAD.WIDE R20, R2.reuse, 0x4, R66 ;  /* 0x0000000402147825 */ /* 0x040fe200078e0242 */
[----:B------:R2:W-:Y:S04]  /*1aa00*/  STL.64 [R1+0x4b8], R34 ;  /* 0x0004b82201007387 */ /* 0x0005e80000100a00 */
[----:B------:R-:W2:Y:S04]  /*1aa10*/  LDL.LU.64 R66, [R1+0x5a8] ;  /* 0x0005a80001427983 */ /* 0x000ea80000300a00 */
[----:B------:R-:W-:Y:S04]  /*1aa20*/  LDGSTS.E [R242+0x29e00], desc[UR8][R50.64], !P1 ;  /* 0x29e0000032f27fae */ /* 0x000fe8000c921848 */
[----:B------:R2:W-:Y:S01]  /*1aa30*/  STL.64 [R1+0x4e0], R20 ;  /* 0x0004e01401007387 */ /* 0x0005e20000100a00 */
[----:B----4-:R-:W-:-:S03]  /*1aa40*/  IMAD.WIDE R52, R2, 0x4, R130 ;  /* 0x0000000402347825 */ /* 0x010fc600078e0282 */
[----:B------:R3:W-:Y:S04]  /*1aa50*/  LDGSTS.E [R242+0x29f00], desc[UR8][R36.64], !P1 ;  /* 0x29f0000024f27fae */ /* 0x0007e8000c921848 */
[----:B-1----:R-:W4:Y:S04]  /*1aa60*/  LDL.LU.64 R50, [R1+0x5a0] ;  /* 0x0005a00001327983 */ /* 0x002f280000300a00 */
[----:B------:R2:W-:Y:S01]  /*1aa70*/  LDGSTS.E [R242+0x2a600], desc[UR8][R34.64], !P2 ;  /* 0x2a60000022f27fae */ /* 0x0005e2000d121848 */
[----:B---3--:R-:W-:-:S03]  /*1aa80*/  IMAD.WIDE R36, R2, 0x4, R114 ;  /* 0x0000000402247825 */ /* 0x008fc600078e0272 */
[----:B------:R-:W-:Y:S04]  /*1aa90*/  STL.64 [R1+0x4e8], R52 ;  /* 0x0004e83401007387 */ /* 0x000fe80000100a00 */
[----:B------:R1:W-:Y:S04]  /*1aaa0*/  LDGSTS.E [R242+0x2a700], desc[UR8][R20.64], !P2 ;  /* 0x2a70000014f27fae */ /* 0x0003e8000d121848 */
[----:B------:R-:W-:Y:S01]  /*1aab0*/  LDGSTS.E [R242+0x2ae00], desc[UR8][R52.64], !P4 ;  /* 0x2ae0000034f27fae */ /* 0x000fe2000e121848 */
[----:B--2---:R-:W-:-:S03]  /*1aac0*/  IMAD.WIDE R34, R2, 0x4, R32 ;  /* 0x0000000402227825 */ /* 0x004fc600078e0220 */
[----:B------:R2:W-:Y:S04]  /*1aad0*/  LDGSTS.E [R242+0x2af00], desc[UR8][R36.64], !P4 ;  /* 0x2af0000024f27fae */ /* 0x0005e8000e121848 */
[----:B------:R-:W3:Y:S01]  /*1aae0*/  LDL.LU.64 R32, [R1+0x7f8] ;  /* 0x0007f80001207983 */ /* 0x000ee20000300a00 */
[----:B-1----:R-:W-:-:S03]  /*1aaf0*/  IMAD.WIDE R20, R2, 0x4, R16 ;  /* 0x0000000402147825 */ /* 0x002fc600078e0210 */
[----:B------:R2:W-:Y:S04]  /*1ab00*/  STL.64 [R1+0x538], R36 ;  /* 0x0005382401007387 */ /* 0x0005e80000100a00 */
[----:B------:R-:W3:Y:S04]  /*1ab10*/  LDL.LU.64 R16, [R1+0x7f0] ;  /* 0x0007f00001107983 */ /* 0x000ee80000300a00 */
[----:B------:R1:W-:Y:S01]  /*1ab20*/  STL.64 [R1+0x540], R34 ;  /* 0x0005402201007387 */ /* 0x0003e20000100a00 */
[----:B--2---:R-:W-:-:S03]  /*1ab30*/  IMAD.WIDE R36, R2, 0x4, R98 ;  /* 0x0000000402247825 */ /* 0x004fc600078e0262 */
[----:B------:R2:W-:Y:S04]  /*1ab40*/  STL.64 [R1+0x548], R20 ;  /* 0x0005481401007387 */ /* 0x0005e80000100a00 */
[----:B------:R-:W3:Y:S04]  /*1ab50*/  LDL.LU.64 R210, [R1+0x448] ;  /* 0x0004480001d27983 */ /* 0x000ee80000300a00 */
[----:B------:R-:W3:Y:S04]  /*1ab60*/  LDL.LU.64 R194, [R1+0x408] ;  /* 0x0004080001c27983 */ /* 0x000ee80000300a00 */
[----:B------:R-:W-:Y:S04]  /*1ab70*/  STL.64 [R1+0x5c0], R36 ;  /* 0x0005c02401007387 */ /* 0x000fe80000100a00 */
[----:B------:R-:W3:Y:S01]  /*1ab80*/  LDL.LU.64 R178, [R1+0x3c8] ;  /* 0x0003c80001b27983 */ /* 0x000ee20000300a00 */
[----:B------:R-:W-:-:S02]  /*1ab90*/  ISETP.GE.U32.AND P6, PT, R238, 0x7fffff61, PT ;  /* 0x7fffff61ee00780c */ /* 0x000fc40003fc6070 */
[----:B------:R-:W-:Y:S01]  /*1aba0*/  IADD3 R238, R241, -0x68, RZ ;  /* 0xffffff98f1ee7810 */ /* 0x000fe20007ffe0ff */
[----:B------:R1:W-:Y:S01]  /*1abb0*/  LDGSTS.E [R242+0x2b600], desc[UR8][R34.64], !P5 ;  /* 0x2b60000022f27fae */ /* 0x0003e2000e921848 */
[----:B------:R-:W-:Y:S01]  /*1abc0*/  ISETP.GE.U32.AND P2, PT, R0, 0x7fffff55, PT ;  /* 0x7fffff550000780c */ /* 0x000fe20003f46070 */
[----:B------:R-:W3:Y:S01]  /*1abd0*/  LDC R241, c[0x0][0x230] ;  /* 0x00008c00fff17b82 */ /* 0x000ee20000000800 */
[----:B------:R-:W-:Y:S01]  /*1abe0*/  IADD3 R0, R19, -0x74, RZ ;  /* 0xffffff8c13007810 */ /* 0x000fe20007ffe0ff */
[----:B------:R2:W-:Y:S03]  /*1abf0*/  LDGSTS.E [R242+0x2b700], desc[UR8][R20.64], !P5 ;  /* 0x2b70000014f27fae */ /* 0x0005e6000e921848 */
[----:B------:R-:W-:Y:S01]  /*1ac00*/  ISETP.GE.U32.AND P5, PT, R0, 0x7fffff4d, PT ;  /* 0x7fffff4d0000780c */ /* 0x000fe20003fa6070 */
[----:B------:R-:W-:Y:S01]  /*1ac10*/  VIADD R0, R18, 0xffffff84 ;  /* 0xffffff8412007836 */ /* 0x000fe20000000000 */
[----:B------:R-:W-:Y:S01]  /*1ac20*/  ISETP.GE.U32.AND P1, PT, R238, 0x7fffff59, PT ;  /* 0x7fffff59ee00780c */ /* 0x000fe20003f26070 */
[----:B------:R-:W-:Y:S01]  /*1ac30*/  LDGSTS.E [R242+0x2be00], desc[UR8][R36.64], !P6 ;  /* 0x2be0000024f27fae */ /* 0x000fe2000f121848 */
[----:B-1----:R-:W-:-:S05]  /*1ac40*/  IMAD.WIDE R34, R2, 0x4, R82 ;  /* 0x0000000402227825 */ /* 0x002fca00078e0252 */
[----:B------:R-:W-:Y:S04]  /*1ac50*/  STL.64 [R1+0x5f0], R34 ;  /* 0x0005f02201007387 */ /* 0x000fe80000100a00 */
[----:B------:R-:W3:Y:S04]  /*1ac60*/  LDL.LU.64 R162, [R1+0x388] ;  /* 0x0003880001a27983 */ /* 0x000ee80000300a00 */
[----:B------:R-:W3:Y:S04]  /*1ac70*/  LDL.LU.64 R146, [R1+0x348] ;  /* 0x0003480001927983 */ /* 0x000ee80000300a00 */
[----:B------:R-:W-:Y:S01]  /*1ac80*/  LDGSTS.E [R242+0x2bf00], desc[UR8][R34.64], !P6 ;  /* 0x2bf0000022f27fae */ /* 0x000fe2000f121848 */
[----:B--2---:R-:W-:-:S05]  /*1ac90*/  IMAD.WIDE R20, R2, 0x4, R66 ;  /* 0x0000000402147825 */ /* 0x004fca00078e0242 */
[----:B------:R3:W-:Y:S04]  /*1aca0*/  STL.64 [R1+0x5f8], R20 ;  /* 0x0005f81401007387 */ /* 0x0007e80000100a00 */
[----:B------:R-:W2:Y:S04]  /*1acb0*/  LDL.LU.64 R130, [R1+0x308] ;  /* 0x0003080001827983 */ /* 0x000ea80000300a00 */
[----:B------:R3:W-:Y:S01]  /*1acc0*/  LDGSTS.E [R242+0x2c600], desc[UR8][R20.64], !P0 ;  /* 0x2c60000014f27fae */ /* 0x0007e2000c121848 */
[----:B----4-:R-:W-:-:S05]  /*1acd0*/  IMAD.WIDE R18, R2, 0x4, R50 ;  /* 0x0000000402127825 */ /* 0x010fca00078e0232 */
[----:B------:R1:W-:Y:S04]  /*1ace0*/  STL.64 [R1+0x6a0], R18 ;  /* 0x0006a01201007387 */ /* 0x0003e80000100a00 */
[----:B------:R-:W4:Y:S04]  /*1acf0*/  LDL.LU.64 R114, [R1+0x2c8] ;  /* 0x0002c80001727983 */ /* 0x000f280000300a00 */
[----:B------:R-:W4:Y:S04]  /*1ad00*/  LDL.LU.64 R98, [R1+0x288] ;  /* 0x0002880001627983 */ /* 0x000f280000300a00 */
[----:B------:R1:W-:Y:S01]  /*1ad10*/  LDGSTS.E [R242+0x2c700], desc[UR8][R18.64], !P0 ;  /* 0x2c70000012f27fae */ /* 0x0003e2000c121848 */
[----:B------:R-:W-:-:S03]  /*1ad20*/  ISETP.GE.U32.AND P0, PT, R0, 0x7fffff45, PT ;  /* 0x7fffff450000780c */ /* 0x000fc60003f06070 */
[----:B------:R-:W4:Y:S01]  /*1ad30*/  LDL.LU.64 R82, [R1+0x248] ;  /* 0x0002480001527983 */ /* 0x000f220000300a00 */
[----:B------:R-:W-:Y:S01]  /*1ad40*/  SHF.L.U32 R0, R247, 0x6, RZ ;  /* 0x00000006f7007819 */ /* 0x000fe200000006ff */
[C---:B---3--:R-:W-:Y:S02]  /*1ad50*/  IMAD.WIDE R20, R2.reuse, 0x4, R32 ;  /* 0x0000000402147825 */ /* 0x048fe400078e0220 */
[----:B------:R-:W3:Y:S04]  /*1ad60*/  LDL.LU.64 R66, [R1+0x208] ;  /* 0x0002080001427983 */ /* 0x000ee80000300a00 */
[----:B------:R-:W3:Y:S01]  /*1ad70*/  LDL.LU.64 R50, [R1+0x1c8] ;  /* 0x0001c80001327983 */ /* 0x000ee20000300a00 */
[----:B------:R-:W-:-:S03]  /*1ad80*/  IMAD.WIDE R16, R2, 0x4, R16 ;  /* 0x0000000402107825 */ /* 0x000fc600078e0210 */
[----:B------:R-:W-:Y:S01]  /*1ad90*/  STL.64 [R1+0x6a8], R20 ;  /* 0x0006a81401007387 */ /* 0x000fe20000100a00 */
[----:B-1----:R-:W-:-:S03]  /*1ada0*/  VIADD R18, R241, 0xffffff80 ;  /* 0xffffff80f1127836 */ /* 0x002fc60000000000 */
[----:B------:R-:W-:Y:S04]  /*1adb0*/  STL [R1+0x780], RZ ;  /* 0x000780ff01007387 */ /* 0x000fe80000100800 */
[----:B------:R1:W-:Y:S01]  /*1adc0*/  STL.64 [R1+0xc58], R16 ;  /* 0x000c581001007387 */ /* 0x0003e20000100a00 */
[----:B------:R-:W-:-:S03]  /*1add0*/  IMAD.WIDE R210, R0, 0x4, R210 ;  /* 0x0000000400d27825 */ /* 0x000fc600078e02d2 */
[----:B------:R-:W-:Y:S01]  /*1ade0*/  STL [R1+0x784], RZ ;  /* 0x000784ff01007387 */ /* 0x000fe20000100800 */
[----:B------:R-:W-:-:S03]  /*1adf0*/  IMAD.WIDE R194, R0, 0x4, R194 ;  /* 0x0000000400c27825 */ /* 0x000fc600078e02c2 */
[----:B------:R-:W-:Y:S04]  /*1ae00*/  LDGSTS.E [R242+0x2ce00], desc[UR8][R20.64], !P1 ;  /* 0x2ce0000014f27fae */ /* 0x000fe8000c921848 */
[----:B------:R-:W3:Y:S01]  /*1ae10*/  LDL.LU.64 R32, [R1+0x188] ;  /* 0x0001880001207983 */ /* 0x000ee20000300a00 */
[----:B------:R-:W-:-:S03]  /*1ae20*/  IMAD.WIDE R178, R0, 0x4, R178 ;  /* 0x0000000400b27825 */ /* 0x000fc600078e02b2 */
[----:B------:R3:W-:Y:S01]  /*1ae30*/  LDGSTS.E [R242+0x2cf00], desc[UR8][R16.64], !P1 ;  /* 0x2cf0000010f27fae */ /* 0x0007e2000c921848 */
[----:B------:R-:W-:-:S03]  /*1ae40*/  ISETP.GE.U32.AND P1, PT, R18, 0x7fffff41, PT ;  /* 0x7fffff411200780c */ /* 0x000fc60003f26070 */
[----:B-1----:R-:W3:Y:S04]  /*1ae50*/  LDL.LU.64 R16, [R1+0x148] ;  /* 0x0001480001107983 */ /* 0x002ee80000300a00 */
[----:B------:R-:W3:Y:S04]  /*1ae60*/  LDL.LU.64 R250, [R1+0x108] ;  /* 0x0001080001fa7983 */ /* 0x000ee80000300a00 */
[----:B------:R-:W-:Y:S04]  /*1ae70*/  STL.64 [R1+0xde0], R210 ;  /* 0x000de0d201007387 */ /* 0x000fe80000100a00 */
[----:B------:R-:W3:Y:S04]  /*1ae80*/  LDL.LU.64 R18, [R1+0xc8] ;  /* 0x0000c80001127983 */ /* 0x000ee80000300a00 */
[----:B------:R-:W-:Y:S04]  /*1ae90*/  STL.64 [R1+0xe20], R194 ;  /* 0x000e20c201007387 */ /* 0x000fe80000100a00 */
[----:B------:R-:W-:Y:S04]  /*1aea0*/  STL.64 [R1+0xe60], R178 ;  /* 0x000e60b201007387 */ /* 0x000fe80000100a00 */
[----:B------:R-:W3:Y:S01]  /*1aeb0*/  LDL.LU.64 R226, [R1+0x88] ;  /* 0x0000880001e27983 */ /* 0x000ee20000300a00 */
[----:B------:R-:W-:-:S04]  /*1aec0*/  IMAD.WIDE R162, R0, 0x4, R162 ;  /* 0x0000000400a27825 */ /* 0x000fc800078e02a2 */
[C---:B------:R-:W-:Y:S01]  /*1aed0*/  IMAD.WIDE R146, R0.reuse, 0x4, R146 ;  /* 0x0000000400927825 */ /* 0x040fe200078e0292 */
[----:B------:R-:W-:Y:S04]  /*1aee0*/  STL.64 [R1+0xea0], R162 ;  /* 0x000ea0a201007387 */ /* 0x000fe80000100a00 */
[----:B------:R-:W3:Y:S04]  /*1aef0*/  LDL.LU.64 R84, [R1+0x48] ;  /* 0x0000480001547983 */ /* 0x000ee80000300a00 */
[----:B------:R-:W3:Y:S04]  /*1af00*/  LDL.LU.64 R68, [R1+0x8] ;  /* 0x0000080001447983 */ /* 0x000ee80000300a00 */
[----:B------:R-:W-:Y:S01]  /*1af10*/  STL.64 [R1+0xee0], R146 ;  /* 0x000ee09201007387 */ /* 0x000fe20000100a00 */
[----:B--2---:R-:W-:-:S05]  /*1af20*/  IMAD.WIDE R130, R0, 0x4, R130 ;  /* 0x0000000400827825 */ /* 0x004fca00078e0282 */
[----:B------:R-:W-:Y:S01]  /*1af30*/  STL.64 [R1+0xf20], R130 ;  /* 0x000f208201007387 */ /* 0x000fe20000100a00 */
[----:B----4-:R-:W-:-:S04]  /*1af40*/  IMAD.WIDE R114, R0, 0x4, R114 ;  /* 0x0000000400727825 */ /* 0x010fc800078e0272 */
[C---:B------:R-:W-:Y:S01]  /*1af50*/  IMAD.WIDE R98, R0.reuse, 0x4, R98 ;  /* 0x0000000400627825 */ /* 0x040fe200078e0262 */
[----:B------:R-:W-:Y:S04]  /*1af60*/  STL.64 [R1+0xf60], R114 ;  /* 0x000f607201007387 */ /* 0x000fe80000100a00 */
[----:B------:R-:W2:Y:S01]  /*1af70*/  LDL.LU.64 R36, [R1+0x838] ;  /* 0x0008380001247983 */ /* 0x000ea20000300a00 */
[----:B------:R-:W-:-:S03]  /*1af80*/  IMAD.WIDE R82, R0, 0x4, R82 ;  /* 0x0000000400527825 */ /* 0x000fc600078e0252 */
[----:B------:R-:W4:Y:S04]  /*1af90*/  LDL.LU.64 R20, [R1+0x828] ;  /* 0x0008280001147983 */ /* 0x000f280000300a00 */
[----:B------:R-:W-:Y:S01]  /*1afa0*/  STL.64 [R1+0xfa0], R98 ;  /* 0x000fa06201007387 */ /* 0x000fe20000100a00 */
[----:B---3--:R-:W-:-:S03]  /*1afb0*/  IMAD.WIDE R66, R0, 0x4, R66 ;  /* 0x0000000400427825 */ /* 0x008fc600078e0242 */
[----:B------:R-:W3:Y:S01]  /*1afc0*/  LDL.LU.64 R248, [R1+0x818] ;  /* 0x0008180001f87983 */ /* 0x000ee20000300a00 */
[----:B------:R-:W-:-:S03]  /*1afd0*/  IMAD.WIDE R50, R0, 0x4, R50 ;  /* 0x0000000400327825 */ /* 0x000fc600078e0232 */
[----:B------:R-:W-:Y:S04]  /*1afe0*/  STL.64 [R1+0xfe0], R82 ;  /* 0x000fe05201007387 */ /* 0x000fe80000100a00 */
[----:B------:R-:W3:Y:S04]  /*1aff0*/  LDL.LU.64 R228, [R1+0x808] ;  /* 0x0008080001e47983 */ /* 0x000ee80000300a00 */
[----:B------:R-:W3:Y:S04]  /*1b000*/  LDL.LU.64 R196, [R1+0x7e8] ;  /* 0x0007e80001c47983 */ /* 0x000ee80000300a00 */
[----:B------:R-:W3:Y:S04]  /*1b010*/  LDL.LU.64 R164, [R1+0x7d8] ;  /* 0x0007d80001a47983 */ /* 0x000ee80000300a00 */
[----:B------:R-:W3:Y:S04]  /*1b020*/  LDL.LU.64 R212, [R1+0x830] ;  /* 0x0008300001d47983 */ /* 0x000ee80000300a00 */
[----:B------:R-:W-:Y:S01]  /*1b030*/  STL.64 [R1+0x1020], R66 ;  /* 0x0010204201007387 */ /* 0x000fe20000100a00 */
[----:B------:R-:W-:-:S03]  /*1b040*/  IMAD.WIDE R32, R0, 0x4, R32 ;  /* 0x0000000400207825 */ /* 0x000fc600078e0220 */
[----:B------:R-:W3:Y:S04]  /*1b050*/  LDL.LU.64 R180, [R1+0x820] ;  /* 0x0008200001b47983 */ /* 0x000ee80000300a00 */
[----:B------:R-:W3:Y:S04]  /*1b060*/  LDL.LU.64 R52, [R1+0x810] ;  /* 0x0008100001347983 */ /* 0x000ee80000300a00 */
[----:B------:R-:W-:Y:S04]  /*1b070*/  STL.64 [R1+0x1060], R50 ;  /* 0x0010603201007387 */ /* 0x000fe80000100a00 */
[----:B------:R-:W3:Y:S01]  /*1b080*/  LDL.LU.64 R34, [R1+0x800] ;  /* 0x0008000001227983 */ /* 0x000ee20000300a00 */
[----:B------:R-:W-:-:S03]  /*1b090*/  IMAD.WIDE R148, R0, 0x4, R18 ;  /* 0x0000000400947825 */ /* 0x000fc600078e0212 */
[----:B------:R-:W3:Y:S04]  /*1b0a0*/  LDL.LU.64 R18, [R1+0x7e0] ;  /* 0x0007e00001127983 */ /* 0x000ee80000300a00 */
[----:B------:R-:W-:Y:S01]  /*1b0b0*/  STL.64 [R1+0x10a0], R32 ;  /* 0x0010a02001007387 */ /* 0x000fe20000100a00 */
[----:B------:R-:W-:-:S03]  /*1b0c0*/  IMAD.WIDE R132, R0, 0x4, R226 ;  /* 0x0000000400847825 */ /* 0x000fc600078e02e2 */
[----:B------:R-:W3:Y:S01]  /*1b0d0*/  LDL.LU.64 R226, [R1+0x7d0] ;  /* 0x0007d00001e27983 */ /* 0x000ee20000300a00 */
[----:B------:R-:W-:-:S04]  /*1b0e0*/  IMAD.WIDE R16, R0, 0x4, R16 ;  /* 0x0000000400107825 */ /* 0x000fc800078e0210 */
[C---:B------:R-:W-:Y:S01]  /*1b0f0*/  IMAD.WIDE R250, R0.reuse, 0x4, R250 ;  /* 0x0000000400fa7825 */ /* 0x040fe200078e02fa */
[----:B------:R-:W-:Y:S03]  /*1b100*/  STL.64 [R1+0x10e0], R16 ;  /* 0x0010e01001007387 */ /* 0x000fe60000100a00 */
[C---:B------:R-:W-:Y:S01]  /*1b110*/  IMAD.WIDE R116, R0.reuse, 0x4, R84 ;  /* 0x0000000400747825 */ /* 0x040fe200078e0254 */
[----:B------:R-:W-:Y:S03]  /*1b120*/  STL.64 [R1+0x1120], R250 ;  /* 0x001120fa01007387 */ /* 0x000fe60000100a00 */
[C---:B------:R-:W-:Y:S01]  /*1b130*/  IMAD.WIDE R100, R0.reuse, 0x4, R68 ;  /* 0x0000000400647825 */ /* 0x040fe200078e0244 */
[----:B------:R-:W-:Y:S03]  /*1b140*/  STL.64 [R1+0x1160], R148 ;  /* 0x0011609401007387 */ /* 0x000fe60000100a00 */
[C---:B------:R-:W-:Y:S01]  /*1b150*/  IMAD.WIDE R84, R0.reuse, 0x4, R14 ;  /* 0x0000000400547825 */ /* 0x040fe200078e020e */
[----:B------:R-:W-:Y:S03]  /*1b160*/  STL.64 [R1+0x11a0], R132 ;  /* 0x0011a08401007387 */ /* 0x000fe60000100a00 */
[----:B------:R-:W-:Y:S01]  /*1b170*/  IMAD.WIDE R68, R0, 0x4, R30 ;  /* 0x0000000400447825 */ /* 0x000fe200078e021e */
[----:B------:R-:W-:Y:S03]  /*1b180*/  STL.64 [R1+0x11e0], R116 ;  /* 0x0011e07401007387 */ /* 0x000fe60000100a00 */
[----:B------:R-:W-:Y:S01]  /*1b190*/  VIADD R238, R240, 0xffffff90 ;  /* 0xffffff90f0ee7836 */ /* 0x000fe20000000000 */
[----:B------:R-:W-:Y:S04]  /*1b1a0*/  STL.64 [R1+0x1220], R100 ;  /* 0x0012206401007387 */ /* 0x000fe80000100a00 */
[----:B------:R-:W-:Y:S04]  /*1b1b0*/  STL.64 [R1+0x1260], R84 ;  /* 0x0012605401007387 */ /* 0x000fe80000100a00 */
[----:B------:R-:W-:Y:S01]  /*1b1c0*/  STL.64 [R1+0x12a0], R68 ;  /* 0x0012a04401007387 */ /* 0x000fe20000100a00 */
[----:B------:R-:W-:Y:S01]  /*1b1d0*/  ISETP.GE.U32.AND P4, PT, R238, 0x7fffff51, PT ;  /* 0x7fffff51ee00780c */ /* 0x000fe20003f86070 */
[----:B------:R-:W-:-:S02]  /*1b1e0*/  VIADD R238, R239, 0xffffff88 ;  /* 0xffffff88efee7836 */ /* 0x000fc40000000000 */
[----:B------:R-:W-:-:S03]  /*1b1f0*/  IMAD.WIDE R48, R0, 0x4, R48 ;  /* 0x0000000400307825 */ /* 0x000fc600078e0230 */
[----:B------:R-:W-:Y:S01]  /*1b200*/  ISETP.GE.U32.AND P6, PT, R238, 0x7fffff49, PT ;  /* 0x7fffff49ee00780c */ /* 0x000fe20003fc6070 */
[----:B------:R-:W-:-:S04]  /*1b210*/  IMAD.WIDE R240, R0, 0x4, R112 ;  /* 0x0000000400f07825 */ /* 0x000fc800078e0270 */
[----:B------:R-:W-:-:S04]  /*1b220*/  IMAD.WIDE R238, R0, 0x4, R128 ;  /* 0x0000000400ee7825 */ /* 0x000fc800078e0280 */
[----:B------:R-:W-:-:S04]  /*1b230*/  IMAD.WIDE R144, R0, 0x4, R144 ;  /* 0x0000000400907825 */ /* 0x000fc800078e0290 */
[----:B------:R-:W-:-:S04]  /*1b240*/  IMAD.WIDE R160, R0, 0x4, R160 ;  /* 0x0000000400a07825 */ /* 0x000fc800078e02a0 */
[----:B------:R-:W-:-:S04]  /*1b250*/  IMAD.WIDE R176, R0, 0x4, R176 ;  /* 0x0000000400b07825 */ /* 0x000fc800078e02b0 */
[----:B------:R-:W-:-:S04]  /*1b260*/  IMAD.WIDE R192, R0, 0x4, R192 ;  /* 0x0000000400c07825 */ /* 0x000fc800078e02c0 */
[----:B------:R-:W-:-:S04]  /*1b270*/  IMAD.WIDE R208, R0, 0x4, R208 ;  /* 0x0000000400d07825 */ /* 0x000fc800078e02d0 */
[----:B------:R-:W-:-:S04]  /*1b280*/  IMAD.WIDE R224, R0, 0x4, R224 ;  /* 0x0000000400e07825 */ /* 0x000fc800078e02e0 */
[----:B--2---:R-:W-:-:S04]  /*1b290*/  IMAD.WIDE R30, R2, 0x4, R36 ;  /* 0x00000004021e7825 */ /* 0x004fc800078e0224 */
[C---:B----4-:R-:W-:Y:S01]  /*1b2a0*/  IMAD.WIDE R54, R2.reuse, 0x4, R20 ;  /* 0x0000000402367825 */ /* 0x050fe200078e0214 */
[----:B------:R-:W-:Y:S03]  /*1b2b0*/  LDGSTS.E [R242+0x2d600], desc[UR8][R30.64], !P2 ;  /* 0x2d6000001ef27fae */ /* 0x000fe6000d121848 */
[C---:B---3--:R-:W-:Y:S01]  /*1b2c0*/  IMAD.WIDE R20, R2.reuse, 0x4, R248 ;  /* 0x0000000402147825 */ /* 0x048fe200078e02f8 */
[----:B------:R1:W-:Y:S03]  /*1b2d0*/  STL.64 [R1+0x48], R54 ;  /* 0x0000483601007387 */ /* 0x0003e60000100a00 */
[C---:B------:R-:W-:Y:S01]  /*1b2e0*/  IMAD.WIDE R228, R2.reuse, 0x4, R228 ;  /* 0x0000000402e47825 */ /* 0x040fe200078e02e4 */
[----:B------:R-:W-:Y:S03]  /*1b2f0*/  STL.64 [R1+0xc8], R20 ;  /* 0x0000c81401007387 */ /* 0x000fe60000100a00 */
[C---:B------:R-:W-:Y:S01]  /*1b300*/  IMAD.WIDE R196, R2.reuse, 0x4, R196 ;  /* 0x0000000402c47825 */ /* 0x040fe200078e02c4 */
[----:B------:R-:W-:Y:S03]  /*1b310*/  STL.64 [R1+0x408], R228 ;  /* 0x000408e401007387 */ /* 0x000fe60000100a00 */
[C---:B------:R-:W-:Y:S01]  /*1b320*/  IMAD.WIDE R164, R2.reuse, 0x4, R164 ;  /* 0x0000000402a47825 */ /* 0x040fe200078e02a4 */
[----:B------:R-:W-:Y:S03]  /*1b330*/  STL.64 [R1+0xd90], R196 ;  /* 0x000d90c401007387 */ /* 0x000fe60000100a00 */
[C---:B------:R-:W-:Y:S01]  /*1b340*/  IMAD.WIDE R14, R2.reuse, 0x4, R212 ;  /* 0x00000004020e7825 */ /* 0x040fe200078e02d4 */
[----:B------:R-:W-:Y:S04]  /*1b350*/  STL.64 [R1+0xdd0], R164 ;  /* 0x000dd0a401007387 */ /* 0x000fe80000100a00 */
[----:B------:R-:W-:Y:S01]  /*1b360*/  LDGSTS.E [R242+0x2d700], desc[UR8][R14.64], !P2 ;  /* 0x2d7000000ef27fae */ /* 0x000fe2000d121848 */
[----:B------:R-:W-:-:S03]  /*1b370*/  IMAD.WIDE R36, R2, 0x4, R180 ;  /* 0x0000000402247825 */ /* 0x000fc600078e02b4 */
[----:B------:R-:W-:Y:S01]  /*1b380*/  LDGSTS.E [R242+0x2de00], desc[UR8][R54.64], !P4 ;  /* 0x2de0000036f27fae */ /* 0x000fe2000e121848 */
[----:B------:R-:W-:-:S03]  /*1b390*/  IMAD.WIDE R248, R2, 0x4, R52 ;  /* 0x0000000402f87825 */ /* 0x000fc600078e0234 */
[----:B------:R2:W-:Y:S01]  /*1b3a0*/  STL.64 [R1+0x8], R36 ;  /* 0x0000082401007387 */ /* 0x0005e20000100a00 */
[----:B------:R-:W-:-:S04]  /*1b3b0*/  IMAD.WIDE R52, R0, 0x4, R64 ;  /* 0x0000000400347825 */ /* 0x000fc800078e0240 */
[----:B------:R-:W-:Y:S01]  /*1b3c0*/  IMAD.WIDE R212, R2, 0x4, R34 ;  /* 0x0000000402d47825 */ /* 0x000fe200078e0222 */
[----:B------:R3:W-:Y:S03]  /*1b3d0*/  STL.64 [R1+0x88], R248 ;  /* 0x000088f801007387 */ /* 0x0007e60000100a00 */
[----:B------:R-:W-:Y:S01]  /*1b3e0*/  IMAD.WIDE R34, R0, 0x4, R80 ;  /* 0x0000000400227825 */ /* 0x000fe200078e0250 */
[----:B------:R4:W-:Y:S04]  /*1b3f0*/  STL.64 [R1+0x108], R212 ;  /* 0x000108d401007387 */ /* 0x0009e80000100a00 */
[----:B------:R-:W-:Y:S04]  /*1b400*/  LDGSTS.E [R242+0x2df00], desc[UR8][R36.64], !P4 ;  /* 0x2df0000024f27fae */ /* 0x000fe8000e121848 */
[----:B------:R-:W-:Y:S01]  /*1b410*/  LDGSTS.E [R242+0x2e600], desc[UR8][R20.64], !P5 ;  /* 0x2e60000014f27fae */ /* 0x000fe2000e921848 */
[----:B------:R-:W-:-:S03]  /*1b420*/  IMAD.WIDE R180, R2, 0x4, R18 ;  /* 0x0000000402b47825 */ /* 0x000fc600078e0212 */
[----:B------:R-:W-:Y:S01]  /*1b430*/  LDGSTS.E [R242+0x2e700], desc[UR8][R248.64], !P5 ;  /* 0x2e700000f8f27fae */ /* 0x000fe2000e921848 */
[----:B------:R-:W-:-:S03]  /*1b440*/  IMAD.WIDE R18, R0, 0x4, R96 ;  /* 0x0000000400127825 */ /* 0x000fc600078e0260 */
[----:B------:R4:W-:Y:S04]  /*1b450*/  STL.64 [R1+0x448], R180 ;  /* 0x000448b401007387 */ /* 0x0009e80000100a00 */
[----:B------:R-:W-:Y:S01]  /*1b460*/  LDGSTS.E [R242+0x2ee00], desc[UR8][R228.64], !P6 ;  /* 0x2ee00000e4f27fae */ /* 0x000fe2000f121848 */
[----:B------:R-:W-:-:S03]  /*1b470*/  IMAD.WIDE R226, R2, 0x4, R226 ;  /* 0x0000000402e27825 */ /* 0x000fc600078e02e2 */
[----:B------:R-:W-:Y:S04]  /*1b480*/  LDGSTS.E [R242+0x2ef00], desc[UR8][R212.64], !P6 ;  /* 0x2ef00000d4f27fae */ /* 0x000fe8000f121848 */
[----:B------:R4:W-:Y:S04]  /*1b490*/  STL.64 [R1+0xdd8], R226 ;  /* 0x000dd8e201007387 */ /* 0x0009e80000100a00 */
[----:B------:R-:W-:Y:S04]  /*1b4a0*/  STL.64 [R1+0x12e0], R48 ;  /* 0x0012e03001007387 */ /* 0x000fe80000100a00 */
[----:B------:R4:W-:Y:S04]  /*1b4b0*/  STL.64 [R1+0x1320], R52 ;  /* 0x0013203401007387 */ /* 0x0009e80000100a00 */
[----:B------:R4:W-:Y:S04]  /*1b4c0*/  STL.64 [R1+0x1360], R34 ;  /* 0x0013602201007387 */ /* 0x0009e80000100a00 */
[----:B------:R4:W-:Y:S04]  /*1b4d0*/  STL.64 [R1+0x13a0], R18 ;  /* 0x0013a01201007387 */ /* 0x0009e80000100a00 */
[----:B------:R4:W-:Y:S04]  /*1b4e0*/  STL.64 [R1+0x13e0], R240 ;  /* 0x0013e0f001007387 */ /* 0x0009e80000100a00 */
[----:B------:R4:W-:Y:S04]  /*1b4f0*/  STL.64 [R1+0x1420], R238 ;  /* 0x001420ee01007387 */ /* 0x0009e80000100a00 */
[----:B------:R-:W-:Y:S04]  /*1b500*/  STL.64 [R1+0x1460], R144 ;  /* 0x0014609001007387 */ /* 0x000fe80000100a00 */
[----:B------:R-:W-:Y:S04]  /*1b510*/  STL.64 [R1+0x14a0], R160 ;  /* 0x0014a0a001007387 */ /* 0x000fe80000100a00 */
[----:B------:R4:W-:Y:S04]  /*1b520*/  STL.64 [R1+0x14e0], R176 ;  /* 0x0014e0b001007387 */ /* 0x0009e80000100a00 */
[----:B------:R-:W-:Y:S04]  /*1b530*/  STL.64 [R1+0x1520], R192 ;  /* 0x001520c001007387 */ /* 0x000fe80000100a00 */
[----:B------:R4:W-:Y:S04]  /*1b540*/  STL.64 [R1+0x1560], R208 ;  /* 0x001560d001007387 */ /* 0x0009e80000100a00 */
[----:B-1----:R-:W4:Y:S04]  /*1b550*/  LDL.LU.64 R54, [R1+0x16e8] ;  /* 0x0016e80001367983 */ /* 0x002f280000300a00 */
[----:B------:R1:W-:Y:S04]  /*1b560*/  STL.64 [R1+0x15a0], R224 ;  /* 0x0015a0e001007387 */ /* 0x0003e80000100a00 */
[----:B--2---:R-:W2:Y:S04]  /*1b570*/  LDL.LU.64 R36, [R1+0x16e0] ;  /* 0x0016e00001247983 */ /* 0x004ea80000300a00 */
[----:B------:R-:W2:Y:S04]  /*1b580*/  LDL.LU.64 R20, [R1+0x16d8] ;  /* 0x0016d80001147983 */ /* 0x000ea80000300a00 */
[----:B---3--:R-:W3:Y:S04]  /*1b590*/  LDL.LU.64 R248, [R1+0x16d0] ;  /* 0x0016d00001f87983 */ /* 0x008ee80000300a00 */
[----:B------:R-:W2:Y:S04]  /*1b5a0*/  LDL.LU.64 R228, [R1+0x16c8] ;  /* 0x0016c80001e47983 */ /* 0x000ea80000300a00 */
[----:B------:R-:W-:Y:S04]  /*1b5b0*/  LDGSTS.E [R242+0x2f600], desc[UR8][R196.64], !P0 ;  /* 0x2f600000c4f27fae */ /* 0x000fe8000c121848 */
[----:B----4-:R-:W4:Y:S04]  /*1b5c0*/  LDL.LU.64 R212, [R1+0x16c0] ;  /* 0x0016c00001d47983 */ /* 0x010f280000300a00 */
[----:B------:R-:W-:Y:S04]  /*1b5d0*/  LDGSTS.E [R242+0x2f700], desc[UR8][R180.64], !P0 ;  /* 0x2f700000b4f27fae */ /* 0x000fe8000c121848 */
[----:B------:R-:W3:Y:S04]  /*1b5e0*/  LDL.LU.64 R196, [R1+0x16b8] ;  /* 0x0016b80001c47983 */ /* 0x000ee80000300a00 */
[----:B------:R-:W-:Y:S04]  /*1b5f0*/  LDGSTS.E [R242+0x2fe00], desc[UR8][R164.64], !P1 ;  /* 0x2fe00000a4f27fae */ /* 0x000fe8000c921848 */
[----:B------:R-:W2:Y:S04]  /*1b600*/  LDL.LU.64 R180, [R1+0x16b0] ;  /* 0x0016b00001b47983 */ /* 0x000ea80000300a00 */
[----:B------:R1:W-:Y:S04]  /*1b610*/  LDGSTS.E [R242+0x2ff00], desc[UR8][R226.64], !P1 ;  /* 0x2ff00000e2f27fae */ /* 0x0003e8000c921848 */
[----:B------:R-:W4:Y:S04]  /*1b620*/  LDL.LU.64 R164, [R1+0x16a8] ;  /* 0x0016a80001a47983 */ /* 0x000f280000300a00 */
[----:B------:R-:W0:Y:S04]  /*1b630*/  LDGDEPBAR ;  /* 0x00000000000079af */ /* 0x000e280000000000 */
[----:B------:R-:W1:Y:S04]  /*1b640*/  LDL.LU.64 R226, [R1+0x16a0] ;  /* 0x0016a00001e27983 */ /* 0x000e680000300a00 */
[----:B------:R1:W-:Y:S04]  /*1b650*/  LDGSTS.E [R3+0x10000], desc[UR8][R210.64], P3 ;  /* 0x10000000d2037fae */ /* 0x0003e80009921848 */
[----:B------:R1:W-:Y:S04]  /*1b660*/  LDGSTS.E [R3+0x10800], desc[UR8][R194.64], P3 ;  /* 0x10800000c2037fae */ /* 0x0003e80009921848 */
[----:B------:R1:W-:Y:S04]  /*1b670*/  LDGSTS.E [R3+0x11000], desc[UR8][R178.64], P3 ;  /* 0x11000000b2037fae */ /* 0x0003e80009921848 */
[----:B------:R-:W3:Y:S04]  /*1b680*/  LDL.LU.64 R210, [R1+0x1698] ;  /* 0x0016980001d27983 */ /* 0x000ee80000300a00 */
[----:B------:R-:W2:Y:S04]  /*1b690*/  LDL.LU.64 R194, [R1+0x1690] ;  /* 0x0016900001c27983 */ /* 0x000ea80000300a00 */
[----:B------:R-:W4:Y:S04]  /*1b6a0*/  LDL.LU.64 R178, [R1+0x1688] ;  /* 0x0016880001b27983 */ /* 0x000f280000300a00 */
[----:B------:R4:W-:Y:S04]  /*1b6b0*/  LDGSTS.E [R3+0x11800], desc[UR8][R162.64], P3 ;  /* 0x11800000a2037fae */ /* 0x0009e80009921848 */
[----:B------:R4:W-:Y:S04]  /*1b6c0*/  LDGSTS.E [R3+0x12000], desc[UR8][R146.64], P3 ;  /* 0x1200000092037fae */ /* 0x0009e80009921848 */
[----:B------:R4:W-:Y:S04]  /*1b6d0*/  LDGSTS.E [R3+0x12800], desc[UR8][R130.64], P3 ;  /* 0x1280000082037fae */ /* 0x0009e80009921848 */
[----:B------:R-:W4:Y:S04]  /*1b6e0*/  LDL.LU.64 R162, [R1+0x1680] ;  /* 0x0016800001a27983 */ /* 0x000f280000300a00 */
[----:B------:R-:W4:Y:S04]  /*1b6f0*/  LDL.LU.64 R146, [R1+0x1678] ;  /* 0x0016780001927983 */ /* 0x000f280000300a00 */
[----:B------:R-:W4:Y:S04]  /*1b700*/  LDL.LU.64 R130, [R1+0x1670] ;  /* 0x0016700001827983 */ /* 0x000f280000300a00 */
[----:B------:R4:W-:Y:S04]  /*1b710*/  LDGSTS.E [R3+0x13000], desc[UR8][R114.64], P3 ;  /* 0x1300000072037fae */ /* 0x0009e80009921848 */
[----:B------:R-:W-:Y:S04]  /*1b720*/  LDGSTS.E [R3+0x13800], desc[UR8][R98.64], P3 ;  /* 0x1380000062037fae */ /* 0x000fe80009921848 */
[----:B------:R-:W-:Y:S04]  /*1b730*/  LDGSTS.E [R3+0x14000], desc[UR8][R82.64], P3 ;  /* 0x1400000052037fae */ /* 0x000fe80009921848 */
[----:B------:R-:W4:Y:S04]  /*1b740*/  LDL.LU.64 R114, [R1+0x1668] ;  /* 0x0016680001727983 */ /* 0x000f280000300a00 */
[----:B------:R-:W4:Y:S04]  /*1b750*/  LDL.LU.64 R98, [R1+0x1660] ;  /* 0x0016600001627983 */ /* 0x000f280000300a00 */
[----:B------:R-:W4:Y:S04]  /*1b760*/  LDL.LU.64 R82, [R1+0x1658] ;  /* 0x0016580001527983 */ /* 0x000f280000300a00 */
[----:B------:R-:W-:Y:S04]  /*1b770*/  LDGSTS.E [R3+0x14800], desc[UR8][R66.64], P3 ;  /* 0x1480000042037fae */ /* 0x000fe80009921848 */
        /* <DEDUP_REMOVED lines=36> */
[----:B------:R-:W4:Y:S04]  /*1b9c0*/  LDL.LU.64 R80, [R1+0x80] ;  /* 0x0000800001507983 */ /* 0x000f280000300a00 */
[----:B------:R-:W4:Y:S04]  /*1b9d0*/  LDL.LU.64 R64, [R1+0x40] ;  /* 0x0000400001407983 */ /* 0x000f280000300a00 */
[----:B------:R-:W4:Y:S04]  /*1b9e0*/  LDL.LU.64 R48, [R1] ;  /* 0x0000000001307983 */ /* 0x000f280000300a00 */
[----:B------:R-:W-:Y:S04]  /*1b9f0*/  LDGSTS.E [R3+0x1d800], desc[UR8][R160.64], P3 ;  /* 0x1d800000a0037fae */ /* 0x000fe80009921848 */
[----:B------:R4:W-:Y:S04]  /*1ba00*/  LDGSTS.E [R3+0x1e000], desc[UR8][R176.64], P3 ;  /* 0x1e000000b0037fae */ /* 0x0009e80009921848 */
[----:B------:R-:W-:Y:S04]  /*1ba10*/  LDGSTS.E [R3+0x1e800], desc[UR8][R192.64], P3 ;  /* 0x1e800000c0037fae */ /* 0x000fe80009921848 */
[----:B------:R4:W-:Y:S04]  /*1ba20*/  LDGSTS.E [R3+0x1f000], desc[UR8][R208.64], P3 ;  /* 0x1f000000d0037fae */ /* 0x0009e80009921848 */
[----:B------:R4:W-:Y:S01]  /*1ba30*/  LDGSTS.E [R3+0x1f800], desc[UR8][R224.64], P3 ;  /* 0x1f800000e0037fae */ /* 0x0009e20009921848 */
[----:B-1----:R-:W-:-:S04]  /*1ba40*/  IMAD.WIDE R226, R0, 0x4, R226 ;  /* 0x0000000400e27825 */ /* 0x002fc800078e02e2 */
[----:B---3--:R-:W-:-:S04]  /*1ba50*/  IMAD.WIDE R210, R0, 0x4, R210 ;  /* 0x0000000400d27825 */ /* 0x008fc800078e02d2 */
[----:B--2---:R-:W-:-:S04]  /*1ba60*/  IMAD.WIDE R194, R0, 0x4, R194 ;  /* 0x0000000400c27825 */ /* 0x004fc800078e02c2 */
[----:B----4-:R-:W-:-:S04]  /*1ba70*/  IMAD.WIDE R178, R0, 0x4, R178 ;  /* 0x0000000400b27825 */ /* 0x010fc800078e02b2 */
[----:B------:R-:W-:-:S04]  /*1ba80*/  IMAD.WIDE R162, R0, 0x4, R162 ;  /* 0x0000000400a27825 */ /* 0x000fc800078e02a2 */
[----:B------:R-:W-:-:S04]  /*1ba90*/  IMAD.WIDE R146, R0, 0x4, R146 ;  /* 0x0000000400927825 */ /* 0x000fc800078e0292 */
[----:B------:R-:W-:-:S04]  /*1baa0*/  IMAD.WIDE R130, R0, 0x4, R130 ;  /* 0x0000000400827825 */ /* 0x000fc800078e0282 */
[----:B------:R-:W-:-:S04]  /*1bab0*/  IMAD.WIDE R114, R0, 0x4, R114 ;  /* 0x0000000400727825 */ /* 0x000fc800078e0272 */
[----:B------:R-:W-:-:S04]  /*1bac0*/  IMAD.WIDE R176, R0, 0x4, R66 ;  /* 0x0000000400b07825 */ /* 0x000fc800078e0242 */
[----:B------:R-:W-:-:S04]  /*1bad0*/  IMAD.WIDE R208, R0, 0x4, R32 ;  /* 0x0000000400d07825 */ /* 0x000fc800078e0220 */
[----:B------:R-:W-:-:S05]  /*1bae0*/  IMAD.WIDE R160, R0, 0x4, R128 ;  /* 0x0000000400a07825 */ /* 0x000fca00078e0280 */
[----:B------:R-:W-:Y:S01]  /*1baf0*/  LDGSTS.E [R243+0x10100], desc[UR8][R160.64], P3 ;  /* 0x10100000a0f37fae */ /* 0x000fe20009921848 */
[----:B------:R-:W-:-:S04]  /*1bb00*/  IMAD.WIDE R148, R0, 0x4, R148 ;  /* 0x0000000400947825 */ /* 0x000fc800078e0294 */
[C---:B------:R-:W-:Y:S01]  /*1bb10*/  IMAD.WIDE R132, R0.reuse, 0x4, R132 ;  /* 0x0000000400847825 */ /* 0x040fe200078e0284 */
[----:B------:R1:W-:Y:S03]  /*1bb20*/  STL.64 [R1+0x400], R148 ;  /* 0x0004009401007387 */ /* 0x0003e60000100a00 */
[C---:B------:R-:W-:Y:S01]  /*1bb30*/  IMAD.WIDE R116, R0.reuse, 0x4, R116 ;  /* 0x0000000400747825 */ /* 0x040fe200078e0274 */
[----:B------:R2:W-:Y:S03]  /*1bb40*/  STL.64 [R1+0x440], R132 ;  /* 0x0004408401007387 */ /* 0x0005e60000100a00 */
[C---:B------:R-:W-:Y:S01]  /*1bb50*/  IMAD.WIDE R100, R0.reuse, 0x4, R100 ;  /* 0x0000000400647825 */ /* 0x040fe200078e0264 */
[----:B------:R3:W-:Y:S03]  /*1bb60*/  STL.64 [R1+0xee8], R116 ;  /* 0x000ee87401007387 */ /* 0x0007e60000100a00 */
[C---:B------:R-:W-:Y:S01]  /*1bb70*/  IMAD.WIDE R84, R0.reuse, 0x4, R84 ;  /* 0x0000000400547825 */ /* 0x040fe200078e0254 */
[----:B------:R4:W-:Y:S03]  /*1bb80*/  STL.64 [R1+0xf28], R100 ;  /* 0x000f286401007387 */ /* 0x0009e60000100a00 */
[C---:B------:R-:W-:Y:S01]  /*1bb90*/  IMAD.WIDE R68, R0.reuse, 0x4, R68 ;  /* 0x0000000400447825 */ /* 0x040fe200078e0244 */
[----:B------:R4:W-:Y:S04]  /*1bba0*/  STL.64 [R1+0xf68], R84 ;  /* 0x000f685401007387 */ /* 0x0009e80000100a00 */
[----:B------:R4:W-:Y:S01]  /*1bbb0*/  STL.64 [R1+0xfa8], R68 ;  /* 0x000fa84401007387 */ /* 0x0009e20000100a00 */
[----:B------:R-:W-:-:S05]  /*1bbc0*/  IMAD.WIDE R224, R0, 0x4, R112 ;  /* 0x0000000400e07825 */ /* 0x000fca00078e0270 */
[----:B------:R-:W-:Y:S04]  /*1bbd0*/  LDGSTS.E [R243+0x10900], desc[UR8][R224.64], P3 ;  /* 0x10900000e0f37fae */ /* 0x000fe80009921848 */
[----:B------:R-:W-:Y:S01]  /*1bbe0*/  LDGSTS.E [R243+0x11100], desc[UR8][R148.64], P3 ;  /* 0x1110000094f37fae */ /* 0x000fe20009921848 */
[----:B------:R-:W-:-:S03]  /*1bbf0*/  IMAD.WIDE R52, R0, 0x4, R52 ;  /* 0x0000000400347825 */ /* 0x000fc600078e0234 */
[----:B------:R-:W-:Y:S01]  /*1bc00*/  LDGSTS.E [R243+0x11900], desc[UR8][R132.64], P3 ;  /* 0x1190000084f37fae */ /* 0x000fe20009921848 */
[----:B------:R-:W-:-:S04]  /*1bc10*/  IMAD.WIDE R34, R0, 0x4, R34 ;  /* 0x0000000400227825 */ /* 0x000fc800078e0222 */
[C---:B------:R-:W-:Y:S01]  /*1bc20*/  IMAD.WIDE R18, R0.reuse, 0x4, R18 ;  /* 0x0000000400127825 */ /* 0x040fe200078e0212 */
[----:B------:R4:W-:Y:S04]  /*1bc30*/  STL.64 [R1+0xfe8], R52 ;  /* 0x000fe83401007387 */ /* 0x0009e80000100a00 */
[----:B------:R4:W-:Y:S01]  /*1bc40*/  STL.64 [R1+0x1028], R34 ;  /* 0x0010282201007387 */ /* 0x0009e20000100a00 */
[----:B------:R-:W-:-:S03]  /*1bc50*/  IMAD.WIDE R250, R0, 0x4, R250 ;  /* 0x0000000400fa7825 */ /* 0x000fc600078e02fa */
[----:B------:R4:W-:Y:S01]  /*1bc60*/  STL.64 [R1+0x1068], R18 ;  /* 0x0010681201007387 */ /* 0x0009e20000100a00 */
[----:B------:R-:W-:-:S03]  /*1bc70*/  IMAD.WIDE R240, R0, 0x4, R240 ;  /* 0x0000000400f07825 */ /* 0x000fc600078e02f0 */
[----:B------:R4:W-:Y:S01]  /*1bc80*/  STL.64 [R1+0x10a8], R250 ;  /* 0x0010a8fa01007387 */ /* 0x0009e20000100a00 */
[----:B------:R-:W-:-:S03]  /*1bc90*/  IMAD.WIDE R238, R0, 0x4, R238 ;  /* 0x0000000400ee7825 */ /* 0x000fc600078e02ee */
[----:B------:R-:W-:Y:S01]  /*1bca0*/  STL.64 [R1+0x10e8], R240 ;  /* 0x0010e8f001007387 */ /* 0x000fe20000100a00 */
[----:B------:R-:W-:-:S03]  /*1bcb0*/  IMAD.WIDE R192, R0, 0x4, R96 ;  /* 0x0000000400c07825 */ /* 0x000fc600078e0260 */
[----:B------:R-:W-:Y:S01]  /*1bcc0*/  STL.64 [R1+0x1128], R238 ;  /* 0x001128ee01007387 */ /* 0x000fe20000100a00 */
[----:B------:R-:W-:-:S03]  /*1bcd0*/  IMAD.WIDE R144, R0, 0x4, R80 ;  /* 0x0000000400907825 */ /* 0x000fc600078e0250 */
[----:B------:R4:W-:Y:S01]  /*1bce0*/  STL.64 [R1+0x1168], R192 ;  /* 0x001168c001007387 */ /* 0x0009e20000100a00 */
        /* <DEDUP_REMOVED lines=11> */
[----:B------:R4:W-:Y:S04]  /*1bda0*/  STL.64 [R1+0x12e8], R80 ;  /* 0x0012e85001007387 */ /* 0x0009e80000100a00 */
[----:B------:R4:W-:Y:S04]  /*1bdb0*/  STL.64 [R1+0x1328], R176 ;  /* 0x001328b001007387 */ /* 0x0009e80000100a00 */
[----:B------:R4:W-:Y:S04]  /*1bdc0*/  STL.64 [R1+0x1368], R64 ;  /* 0x0013684001007387 */ /* 0x0009e80000100a00 */
[----:B------:R4:W-:Y:S04]  /*1bdd0*/  STL.64 [R1+0x13a8], R48 ;  /* 0x0013a83001007387 */ /* 0x0009e80000100a00 */
[----:B------:R-:W-:Y:S04]  /*1bde0*/  STL.64 [R1+0x13e8], R114 ;  /* 0x0013e87201007387 */ /* 0x000fe80000100a00 */
[----:B------:R-:W-:Y:S04]  /*1bdf0*/  STL.64 [R1+0x1428], R130 ;  /* 0x0014288201007387 */ /* 0x000fe80000100a00 */
[----:B------:R-:W-:Y:S04]  /*1be00*/  STL.64 [R1+0x1468], R146 ;  /* 0x0014689201007387 */ /* 0x000fe80000100a00 */
[----:B------:R-:W-:Y:S04]  /*1be10*/  STL.64 [R1+0x14a8], R162 ;  /* 0x0014a8a201007387 */ /* 0x000fe80000100a00 */
[----:B------:R-:W-:Y:S04]  /*1be20*/  STL.64 [R1+0x14e8], R178 ;  /* 0x0014e8b201007387 */ /* 0x000fe80000100a00 */
[----:B------:R4:W-:Y:S04]  /*1be30*/  STL.64 [R1+0x1528], R194 ;  /* 0x001528c201007387 */ /* 0x0009e80000100a00 */
[----:B------:R-:W-:Y:S04]  /*1be40*/  STL.64 [R1+0x1568], R210 ;  /* 0x001568d201007387 */ /* 0x000fe80000100a00 */
[----:B-1----:R-:W4:Y:S04]  /*1be50*/  LDL.LU.64 R148, [R1+0x1630] ;  /* 0x0016300001947983 */ /* 0x002f280000300a00 */
[----:B------:R1:W-:Y:S04]  /*1be60*/  STL.64 [R1+0x15a8], R226 ;  /* 0x0015a8e201007387 */ /* 0x0003e80000100a00 */
[----:B--2---:R-:W2:Y:S04]  /*1be70*/  LDL.LU.64 R132, [R1+0x1628] ;  /* 0x0016280001847983 */ /* 0x004ea80000300a00 */
[----:B------:R-:W-:Y:S04]  /*1be80*/  LDGSTS.E [R243+0x12100], desc[UR8][R116.64], P3 ;  /* 0x1210000074f37fae */ /* 0x000fe80009921848 */
[----:B------:R-:W-:Y:S04]  /*1be90*/  LDGSTS.E [R243+0x12900], desc[UR8][R100.64], P3 ;  /* 0x1290000064f37fae */ /* 0x000fe80009921848 */
[----:B------:R-:W-:Y:S04]  /*1bea0*/  LDGSTS.E [R243+0x13100], desc[UR8][R84.64], P3 ;  /* 0x1310000054f37fae */ /* 0x000fe80009921848 */
[----:B---3--:R-:W3:Y:S04]  /*1beb0*/  LDL.LU.64 R116, [R1+0x1620] ;  /* 0x0016200001747983 */ /* 0x008ee80000300a00 */
[----:B----4-:R-:W4:Y:S04]  /*1bec0*/  LDL.LU.64 R100, [R1+0x1618] ;  /* 0x0016180001647983 */ /* 0x010f280000300a00 */
        /* <DEDUP_REMOVED lines=19> */
[----:B------:R-:W1:Y:S04]  /*1c000*/  LDL.LU.64 R32, [R1+0x338] ;  /* 0x0003380001207983 */ /* 0x000e680000300a00 */
        /* <DEDUP_REMOVED lines=20> */
[----:B------:R-:W4:Y:S04]  /*1c150*/  LDL.LU.64 R238, [R1+0x38] ;  /* 0x0000380001ee7983 */ /* 0x000f280000300a00 */
[----:B------:R-:W-:Y:S04]  /*1c160*/  LDGSTS.E [R243+0x1c900], desc[UR8][R130.64], P3 ;  /* 0x1c90000082f37fae */ /* 0x000fe80009921848 */
[----:B------:R-:W-:Y:S04]  /*1c170*/  LDGSTS.E [R243+0x1d100], desc[UR8][R146.64], P3 ;  /* 0x1d10000092f37fae */ /* 0x000fe80009921848 */
[----:B------:R-:W-:Y:S04]  /*1c180*/  LDGSTS.E [R243+0x1d900], desc[UR8][R162.64], P3 ;  /* 0x1d900000a2f37fae */ /* 0x000fe80009921848 */
[----:B------:R-:W-:Y:S04]  /*1c190*/  LDGSTS.E [R243+0x1e100], desc[UR8][R178.64], P3 ;  /* 0x1e100000b2f37fae */ /* 0x000fe80009921848 */
[----:B------:R2:W-:Y:S04]  /*1c1a0*/  LDGSTS.E [R243+0x1e900], desc[UR8][R194.64], P3 ;  /* 0x1e900000c2f37fae */ /* 0x0005e80009921848 */
[----:B------:R-:W-:Y:S04]  /*1c1b0*/  LDGSTS.E [R243+0x1f100], desc[UR8][R210.64], P3 ;  /* 0x1f100000d2f37fae */ /* 0x000fe80009921848 */
[----:B------:R1:W-:Y:S01]  /*1c1c0*/  LDGSTS.E [R243+0x1f900], desc[UR8][R226.64], P3 ;  /* 0x1f900000e2f37fae */ /* 0x0003e20009921848 */
[----:B------:R-:W-:-:S04]  /*1c1d0*/  IMAD.WIDE R164, R0, 0x4, R164 ;  /* 0x0000000400a47825 */ /* 0x000fc800078e02a4 */
[----:B------:R-:W-:-:S04]  /*1c1e0*/  IMAD.WIDE R180, R0, 0x4, R180 ;  /* 0x0000000400b47825 */ /* 0x000fc800078e02b4 */
[----:B--2---:R-:W-:-:S04]  /*1c1f0*/  IMAD.WIDE R194, R0, 0x4, R196 ;  /* 0x0000000400c27825 */ /* 0x004fc800078e02c4 */
[----:B------:R-:W-:-:S04]  /*1c200*/  IMAD.WIDE R178, R0, 0x4, R212 ;  /* 0x0000000400b27825 */ /* 0x000fc800078e02d4 */
[----:B------:R-:W-:-:S04]  /*1c210*/  IMAD.WIDE R162, R0, 0x4, R228 ;  /* 0x0000000400a27825 */ /* 0x000fc800078e02e4 */
[----:B------:R-:W-:-:S04]  /*1c220*/  IMAD.WIDE R148, R0, 0x4, R148 ;  /* 0x0000000400947825 */ /* 0x000fc800078e0294 */
[----:B------:R-:W-:-:S04]  /*1c230*/  IMAD.WIDE R132, R0, 0x4, R132 ;  /* 0x0000000400847825 */ /* 0x000fc800078e0284 */
[----:B---3--:R-:W-:-:S04]  /*1c240*/  IMAD.WIDE R116, R0, 0x4, R116 ;  /* 0x0000000400747825 */ /* 0x008fc800078e0274 */
[----:B----4-:R-:W-:-:S04]  /*1c250*/  IMAD.WIDE R100, R0, 0x4, R100 ;  /* 0x0000000400647825 */ /* 0x010fc800078e0264 */
[----:B------:R-:W-:-:S04]  /*1c260*/  IMAD.WIDE R84, R0, 0x4, R84 ;  /* 0x0000000400547825 */ /* 0x000fc800078e0254 */
[----:B------:R-:W-:-:S04]  /*1c270*/  IMAD.WIDE R68, R0, 0x4, R68 ;  /* 0x0000000400447825 */ /* 0x000fc800078e0244 */
[----:B------:R-:W-:-:S04]  /*1c280*/  IMAD.WIDE R52, R0, 0x4, R52 ;  /* 0x0000000400347825 */ /* 0x000fc800078e0234 */
[----:B------:R-:W-:-:S04]  /*1c290*/  IMAD.WIDE R34, R0, 0x4, R34 ;  /* 0x0000000400227825 */ /* 0x000fc800078e0222 */
[----:B------:R-:W-:-:S04]  /*1c2a0*/  IMAD.WIDE R114, R0, 0x4, R82 ;  /* 0x0000000400727825 */ /* 0x000fc800078e0252 */
[C---:B------:R-:W-:Y:S01]  /*1c2b0*/  IMAD.WIDE R18, R0.reuse, 0x4, R18 ;  /* 0x0000000400127825 */ /* 0x040fe200078e0212 */
[----:B------:R-:W-:Y:S03]  /*1c2c0*/  LDGSTS.E [R4+0x10200], desc[UR8][R114.64], P3 ;  /* 0x1020000072047fae */ /* 0x000fe60009921848 */
[----:B------:R-:W-:-:S05]  /*1c2d0*/  IMAD.WIDE R130, R0, 0x4, R66 ;  /* 0x0000000400827825 */ /* 0x000fca00078e0242 */
[----:B------:R-:W-:Y:S01]  /*1c2e0*/  LDGSTS.E [R4+0x10a00], desc[UR8][R130.64], P3 ;  /* 0x10a0000082047fae */ /* 0x000fe20009921848 */
[----:B------:R-:W-:-:S05]  /*1c2f0*/  IMAD.WIDE R146, R0, 0x4, R50 ;  /* 0x0000000400927825 */ /* 0x000fca00078e0232 */
[----:B------:R-:W-:Y:S01]  /*1c300*/  LDGSTS.E [R4+0x11200], desc[UR8][R146.64], P3 ;  /* 0x1120000092047fae */ /* 0x000fe20009921848 */
[----:B------:R-:W-:-:S04]  /*1c310*/  IMAD.WIDE R144, R0, 0x4, R144 ;  /* 0x0000000400907825 */ /* 0x000fc800078e0290 */
[C---:B------:R-:W-:Y:S01]  /*1c320*/  IMAD.WIDE R128, R0.reuse, 0x4, R128 ;  /* 0x0000000400807825 */ /* 0x040fe200078e0280 */
[----:B------:R-:W-:Y:S03]  /*1c330*/  STL.64 [R1], R144 ;  /* 0x0000009001007387 */ /* 0x000fe60000100a00 */
[C---:B------:R-:W-:Y:S01]  /*1c340*/  IMAD.WIDE R112, R0.reuse, 0x4, R112 ;  /* 0x0000000400707825 */ /* 0x040fe200078e0270 */
[----:B------:R-:W-:Y:S03]  /*1c350*/  STL.64 [R1+0x40], R128 ;  /* 0x0000408001007387 */ /* 0x000fe60000100a00 */
[C---:B------:R-:W-:Y:S01]  /*1c360*/  IMAD.WIDE R98, R0.reuse, 0x4, R16 ;  /* 0x0000000400627825 */ /* 0x040fe200078e0210 */
[----:B------:R-:W-:Y:S03]  /*1c370*/  STL.64 [R1+0x80], R112 ;  /* 0x0000807001007387 */ /* 0x000fe60000100a00 */
[C---:B------:R-:W-:Y:S01]  /*1c380*/  IMAD.WIDE R96, R0.reuse, 0x4, R96 ;  /* 0x0000000400607825 */ /* 0x040fe200078e0260 */
[----:B------:R2:W-:Y:S03]  /*1c390*/  STL.64 [R1+0xc0], R98 ;  /* 0x0000c06201007387 */ /* 0x0005e60000100a00 */
[C---:B-1----:R-:W-:Y:S01]  /*1c3a0*/  IMAD.WIDE R226, R0.reuse, 0x4, R32 ;  /* 0x0000000400e27825 */ /* 0x042fe200078e0220 */
[----:B------:R-:W-:Y:S03]  /*1c3b0*/  STL.64 [R1+0x100], R96 ;  /* 0x0001006001007387 */ /* 0x000fe60000100a00 */
[----:B------:R-:W-:-:S04]  /*1c3c0*/  IMAD.WIDE R16, R0, 0x4, R250 ;  /* 0x0000000400107825 */ /* 0x000fc800078e02fa */
[----:B------:R-:W-:-:S04]  /*1c3d0*/  IMAD.WIDE R82, R0, 0x4, R208 ;  /* 0x0000000400527825 */ /* 0x000fc800078e02d0 */
[C---:B------:R-:W-:Y:S01]  /*1c3e0*/  IMAD.WIDE R80, R0.reuse, 0x4, R80 ;  /* 0x0000000400507825 */ /* 0x040fe200078e0250 */
[----:B------:R1:W-:Y:S03]  /*1c3f0*/  STL.64 [R1+0x3f8], R82 ;  /* 0x0003f85201007387 */ /* 0x0003e60000100a00 */
[C---:B------:R-:W-:Y:S01]  /*1c400*/  IMAD.WIDE R66, R0.reuse, 0x4, R176 ;  /* 0x0000000400427825 */ /* 0x040fe200078e02b0 */
[----:B------:R-:W-:Y:S04]  /*1c410*/  STL.64 [R1+0x438], R80 ;  /* 0x0004385001007387 */ /* 0x000fe80000100a00 */
[----:B------:R3:W-:Y:S01]  /*1c420*/  STL.64 [R1+0x10f0], R66 ;  /* 0x0010f04201007387 */ /* 0x0007e20000100a00 */
[----:B------:R-:W-:-:S04]  /*1c430*/  IMAD.WIDE R64, R0, 0x4, R64 ;  /* 0x0000000400407825 */ /* 0x000fc800078e0240 */
[C---:B------:R-:W-:Y:S01]  /*1c440*/  IMAD.WIDE R50, R0.reuse, 0x4, R48 ;  /* 0x0000000400327825 */ /* 0x040fe200078e0230 */
[----:B------:R-:W-:Y:S03]  /*1c450*/  STL.64 [R1+0x1130], R64 ;  /* 0x0011304001007387 */ /* 0x000fe60000100a00 */
[C---:B------:R-:W-:Y:S01]  /*1c460*/  IMAD.WIDE R48, R0.reuse, 0x4, R240 ;  /* 0x0000000400307825 */ /* 0x040fe200078e02f0 */
[----:B------:R4:W-:Y:S03]  /*1c470*/  STL.64 [R1+0x1170], R50 ;  /* 0x0011703201007387 */ /* 0x0009e60000100a00 */
[C---:B------:R-:W-:Y:S01]  /*1c480*/  IMAD.WIDE R32, R0.reuse, 0x4, R238 ;  /* 0x0000000400207825 */ /* 0x040fe200078e02ee */
[----:B------:R-:W-:Y:S04]  /*1c490*/  STL.64 [R1+0x11b0], R48 ;  /* 0x0011b03001007387 */ /* 0x000fe80000100a00 */
[----:B------:R4:W-:Y:S01]  /*1c4a0*/  STL.64 [R1+0x11f0], R32 ;  /* 0x0011f02001007387 */ /* 0x0009e20000100a00 */
[----:B------:R-:W-:-:S03]  /*1c4b0*/  IMAD.WIDE R192, R0, 0x4, R192 ;  /* 0x0000000400c07825 */ /* 0x000fc600078e02c0 */
[----:B------:R4:W-:Y:S04]  /*1c4c0*/  STL.64 [R1+0x1230], R16 ;  /* 0x0012301001007387 */ /* 0x0009e80000100a00 */
[----:B------:R-:W-:Y:S04]  /*1c4d0*/  STL.64 [R1+0x1270], R18 ;  /* 0x0012701201007387 */ /* 0x000fe80000100a00 */
[----:B------:R-:W-:Y:S04]  /*1c4e0*/  STL.64 [R1+0x12b0], R34 ;  /* 0x0012b02201007387 */ /* 0x000fe80000100a00 */
[----:B------:R-:W-:Y:S04]  /*1c4f0*/  STL.64 [R1+0x12f0], R52 ;  /* 0x0012f03401007387 */ /* 0x000fe80000100a00 */
[----:B------:R-:W-:Y:S04]  /*1c500*/  STL.64 [R1+0x1330], R68 ;  /* 0x0013304401007387 */ /* 0x000fe80000100a00 */
[----:B------:R-:W-:Y:S04]  /*1c510*/  STL.64 [R1+0x1370], R84 ;  /* 0x0013705401007387 */ /* 0x000fe80000100a00 */
[----:B------:R-:W-:Y:S04]  /*1c520*/  STL.64 [R1+0x13b0], R100 ;  /* 0x0013b06401007387 */ /* 0x000fe80000100a00 */
[----:B------:R-:W-:Y:S04]  /*1c530*/  STL.64 [R1+0x13f0], R116 ;  /* 0x0013f07401007387 */ /* 0x000fe80000100a00 */
[----:B------:R4:W-:Y:S04]  /*1c540*/  STL.64 [R1+0x1430], R132 ;  /* 0x0014308401007387 */ /* 0x0009e80000100a00 */
        /* <DEDUP_REMOVED lines=11> */
[----:B------:R4:W-:Y:S04]  /*1c600*/  STL.64 [R1+0x15b0], R162 ;  /* 0x0015b0a201007387 */ /* 0x0009e80000100a00 */
[----:B------:R-:W-:Y:S04]  /*1c610*/  LDGSTS.E [R4+0x14a00], desc[UR8][R96.64], P3 ;  /* 0x14a0000060047fae */ /* 0x000fe80009921848 */
[----:B------:R-:W-:Y:S04]  /*1c620*/  LDGSTS.E [R4+0x15200], desc[UR8][R82.64], P3 ;  /* 0x1520000052047fae */ /* 0x000fe80009921848 */
[----:B--2---:R-:W2:Y:S04]  /*1c630*/  LDL.LU.64 R98, [R1+0x430] ;  /* 0x0004300001627983 */ /* 0x004ea80000300a00 */
[----:B------:R-:W-:Y:S04]  /*1c640*/  LDGSTS.E [R4+0x15a00], desc[UR8][R80.64], P3 ;  /* 0x15a0000050047fae */ /* 0x000fe80009921848 */
[----:B-1----:R-:W2:Y:S04]  /*1c650*/  LDL.LU.64 R82, [R1+0x3f0] ;  /* 0x0003f00001527983 */ /* 0x002ea80000300a00 */
[----:B------:R-:W-:Y:S04]  /*1c660*/  LDGSTS.E [R4+0x16200], desc[UR8][R66.64], P3 ;  /* 0x1620000042047fae */ /* 0x000fe80009921848 */
[----:B------:R-:W2:Y:S04]  /*1c670*/  LDL.LU.64 R112, [R1+0x3b0] ;  /* 0x0003b00001707983 */ /* 0x000ea80000300a00 */
[----:B------:R-:W-:Y:S04]  /*1c680*/  LDGSTS.E [R4+0x16a00], desc[UR8][R64.64], P3 ;  /* 0x16a0000040047fae */ /* 0x000fe80009921848 */
[----:B------:R-:W2:Y:S04]  /*1c690*/  LDL.LU.64 R128, [R1+0x370] ;  /* 0x0003700001807983 */ /* 0x000ea80000300a00 */
[----:B------:R-:W-:Y:S04]  /*1c6a0*/  LDGSTS.E [R4+0x17200], desc[UR8][R50.64], P3 ;  /* 0x1720000032047fae */ /* 0x000fe80009921848 */
[----:B------:R-:W2:Y:S04]  /*1c6b0*/  LDL.LU.64 R144, [R1+0x330] ;  /* 0x0003300001907983 */ /* 0x000ea80000300a00 */
[----:B------:R-:W-:Y:S04]  /*1c6c0*/  LDGSTS.E [R4+0x17a00], desc[UR8][R48.64], P3 ;  /* 0x17a0000030047fae */ /* 0x000fe80009921848 */
[----:B---3--:R-:W3:Y:S04]  /*1c6d0*/  LDL.LU.64 R66, [R1+0x2f0] ;  /* 0x0002f00001427983 */ /* 0x008ee80000300a00 */
[----:B------:R-:W-:Y:S04]  /*1c6e0*/  LDGSTS.E [R4+0x18200], desc[UR8][R32.64], P3 ;  /* 0x1820000020047fae */ /* 0x000fe80009921848 */
[----:B----4-:R-:W4:Y:S04]  /*1c6f0*/  LDL.LU.64 R50, [R1+0x2b0] ;  /* 0x0002b00001327983 */ /* 0x010f280000300a00 */
[----:B------:R-:W-:Y:S04]  /*1c700*/  LDGSTS.E [R4+0x18a00], desc[UR8][R16.64], P3 ;  /* 0x18a0000010047fae */ /* 0x000fe80009921848 */
[----:B------:R-:W4:Y:S04]  /*1c710*/  LDL.LU.64 R32, [R1+0x270] ;  /* 0x0002700001207983 */ /* 0x000f280000300a00 */
[----:B------:R-:W-:Y:S04]  /*1c720*/  LDGSTS.E [R4+0x19200], desc[UR8][R18.64], P3 ;  /* 0x1920000012047fae */ /* 0x000fe80009921848 */
[----:B------:R-:W4:Y:S04]  /*1c730*/  LDL.LU.64 R16, [R1+0x230] ;  /* 0x0002300001107983 */ /* 0x000f280000300a00 */
        /* <DEDUP_REMOVED lines=12> */
[----:B------:R-:W-:Y:S04]  /*1c800*/  LDGSTS.E [R4+0x1ba00], desc[UR8][R100.64], P3 ;  /* 0x1ba0000064047fae */ /* 0x000fe80009921848 */
[----:B------:R-:W-:Y:S04]  /*1c810*/  LDGSTS.E [R4+0x1c200], desc[UR8][R116.64], P3 ;  /* 0x1c20000074047fae */ /* 0x000fe80009921848 */
[----:B------:R1:W-:Y:S04]  /*1c820*/  LDGSTS.E [R4+0x1ca00], desc[UR8][R132.64], P3 ;  /* 0x1ca0000084047fae */ /* 0x0003e80009921848 */
[----:B------:R-:W-:Y:S04]  /*1c830*/  LDGSTS.E [R4+0x1d200], desc[UR8][R148.64], P3 ;  /* 0x1d20000094047fae */ /* 0x000fe80009921848 */
[----:B------:R-:W-:Y:S04]  /*1c840*/  LDGSTS.E [R4+0x1da00], desc[UR8][R164.64], P3 ;  /* 0x1da00000a4047fae */ /* 0x000fe80009921848 */
[----:B------:R-:W-:Y:S04]  /*1c850*/  LDGSTS.E [R4+0x1e200], desc[UR8][R180.64], P3 ;  /* 0x1e200000b4047fae */ /* 0x000fe80009921848 */
[----:B------:R-:W-:Y:S04]  /*1c860*/  LDGSTS.E [R4+0x1ea00], desc[UR8][R194.64], P3 ;  /* 0x1ea00000c2047fae */ /* 0x000fe80009921848 */
[----:B------:R-:W-:Y:S04]  /*1c870*/  LDGSTS.E [R4+0x1f200], desc[UR8][R178.64], P3 ;  /* 0x1f200000b2047fae */ /* 0x000fe80009921848 */
[----:B------:R3:W-:Y:S01]  /*1c880*/  LDGSTS.E [R4+0x1fa00], desc[UR8][R162.64], P3 ;  /* 0x1fa00000a2047fae */ /* 0x0007e20009921848 */
        /* <DEDUP_REMOVED lines=8> */
[----:B-1----:R-:W-:-:S04]  /*1c910*/  IMAD.WIDE R132, R0, 0x4, R150 ;  /* 0x0000000400847825 */ /* 0x002fc800078e0296 */
[----:B------:R-:W-:-:S04]  /*1c920*/  IMAD.WIDE R116, R0, 0x4, R166 ;  /* 0x0000000400747825 */ /* 0x000fc800078e02a6 */
[----:B------:R-:W-:-:S04]  /*1c930*/  IMAD.WIDE R100, R0, 0x4, R182 ;  /* 0x0000000400647825 */ /* 0x000fc800078e02b6 */
[----:B------:R-:W-:-:S04]  /*1c940*/  IMAD.WIDE R68, R0, 0x4, R198 ;  /* 0x0000000400447825 */ /* 0x000fc800078e02c6 */
[----:B------:R-:W-:-:S04]  /*1c950*/  IMAD.WIDE R52, R0, 0x4, R214 ;  /* 0x0000000400347825 */ /* 0x000fc800078e02d6 */
[----:B------:R-:W-:-:S04]  /*1c960*/  IMAD.WIDE R34, R0, 0x4, R230 ;  /* 0x0000000400227825 */ /* 0x000fc800078e02e6 */
[----:B--2---:R-:W-:-:S05]  /*1c970*/  IMAD.WIDE R84, R0, 0x4, R98 ;  /* 0x0000000400547825 */ /* 0x004fca00078e0262 */
[----:B------:R-:W-:Y:S01]  /*1c980*/  LDGSTS.E [R244+0x10300], desc[UR8][R84.64], P3 ;  /* 0x1030000054f47fae */ /* 0x000fe20009921848 */
[----:B------:R-:W-:-:S05]  /*1c990*/  IMAD.WIDE R98, R0, 0x4, R82 ;  /* 0x0000000400627825 */ /* 0x000fca00078e0252 */
[----:B------:R-:W-:Y:S01]  /*1c9a0*/  LDGSTS.E [R244+0x10b00], desc[UR8][R98.64], P3 ;  /* 0x10b0000062f47fae */ /* 0x000fe20009921848 */
[----:B------:R-:W-:-:S05]  /*1c9b0*/  IMAD.WIDE R112, R0, 0x4, R112 ;  /* 0x0000000400707825 */ /* 0x000fca00078e0270 */
[----:B------:R-:W-:Y:S01]  /*1c9c0*/  LDGSTS.E [R244+0x11300], desc[UR8][R112.64], P3 ;  /* 0x1130000070f47fae */ /* 0x000fe20009921848 */
[----:B------:R-:W-:-:S05]  /*1c9d0*/  IMAD.WIDE R128, R0, 0x4, R128 ;  /* 0x0000000400807825 */ /* 0x000fca00078e0280 */
[----:B------:R-:W-:Y:S01]  /*1c9e0*/  LDGSTS.E [R244+0x11b00], desc[UR8][R128.64], P3 ;  /* 0x11b0000080f47fae */ /* 0x000fe20009921848 */
[----:B---3--:R-:W-:-:S04]  /*1c9f0*/  IMAD.WIDE R162, R0, 0x4, R66 ;  /* 0x0000000400a27825 */ /* 0x008fc800078e0242 */
[----:B----4-:R-:W-:-:S04]  /*1ca00*/  IMAD.WIDE R196, R0, 0x4, R50 ;  /* 0x0000000400c47825 */ /* 0x010fc800078e0232 */
[----:B------:R-:W-:-:S04]  /*1ca10*/  IMAD.WIDE R212, R0, 0x4, R32 ;  /* 0x0000000400d47825 */ /* 0x000fc800078e0220 */
[----:B------:R-:W-:-:S04]  /*1ca20*/  IMAD.WIDE R144, R0, 0x4, R144 ;  /* 0x0000000400907825 */ /* 0x000fc800078e0290 */
[C---:B------:R-:W-:Y:S01]  /*1ca30*/  IMAD.WIDE R228, R0.reuse, 0x4, R16 ;  /* 0x0000000400e47825 */ /* 0x040fe200078e0210 */
[----:B------:R-:W-:Y:S03]  /*1ca40*/  LDGSTS.E [R244+0x12300], desc[UR8][R144.64], P3 ;  /* 0x1230000090f47fae */ /* 0x000fe60009921848 */
[C---:B------:R-:W-:Y:S01]  /*1ca50*/  IMAD.WIDE R80, R0.reuse, 0x4, R80 ;  /* 0x0000000400507825 */ /* 0x040fe200078e0250 */
[----:B------:R-:W-:Y:S03]  /*1ca60*/  LDGSTS.E [R244+0x12b00], desc[UR8][R162.64], P3 ;  /* 0x12b00000a2f47fae */ /* 0x000fe60009921848 */
        /* <DEDUP_REMOVED lines=13> */
[----:B------:R1:W-:Y:S04]  /*1cb40*/  STL.64 [R1+0x11f8], R18 ;  /* 0x0011f81201007387 */ /* 0x0003e80000100a00 */
[----:B------:R2:W-:Y:S01]  /*1cb50*/  STL.64 [R1+0x1238], R16 ;  /* 0x0012381001007387 */ /* 0x0005e20000100a00 */
[----:B------:R-:W-:-:S03]  /*1cb60*/  IMAD.WIDE R250, R0, 0x4, R208 ;  /* 0x0000000400fa7825 */ /* 0x000fc600078e02d0 */
[----:B------:R-:W-:Y:S04]  /*1cb70*/  STL.64 [R1+0x1278], R20 ;  /* 0x0012781401007387 */ /* 0x000fe80000100a00 */
[----:B------:R-:W-:Y:S04]  /*1cb80*/  STL.64 [R1+0x12b8], R36 ;  /* 0x0012b82401007387 */ /* 0x000fe80000100a00 */
[----:B------:R-:W-:Y:S04]  /*1cb90*/  STL.64 [R1+0x12f8], R54 ;  /* 0x0012f83601007387 */ /* 0x000fe80000100a00 */
        /* <DEDUP_REMOVED lines=20> */
[----:B------:R4:W-:Y:S04]  /*1cce0*/  STL.64 [R1+0x15b8], R34 ;  /* 0x0015b82201007387 */ /* 0x0009e80000100a00 */
[----:B------:R-:W-:Y:S04]  /*1ccf0*/  LDGSTS.E [R244+0x18300], desc[UR8][R18.64], P3 ;  /* 0x1830000012f47fae */ /* 0x000fe80009921848 */
[----:B------:R-:W-:Y:S04]  /*1cd00*/  LDGSTS.E [R244+0x18b00], desc[UR8][R16.64], P3 ;  /* 0x18b0000010f47fae */ /* 0x000fe80009921848 */
[----:B------:R-:W-:Y:S04]  /*1cd10*/  LDGSTS.E [R244+0x19300], desc[UR8][R20.64], P3 ;  /* 0x1930000014f47fae */ /* 0x000fe80009921848 */
[----:B-1----:R-:W4:Y:S04]  /*1cd20*/  LDL.LU.64 R18, [R1+0x428] ;  /* 0x0004280001127983 */ /* 0x002f280000300a00 */
        /* <DEDUP_REMOVED lines=9> */
[----:B--2---:R-:W2:Y:S04]  /*1cdc0*/  LDL.LU.64 R16, [R1+0x1a8] ;  /* 0x0001a80001107983 */ /* 0x004ea80000300a00 */
[----:B------:R-:W2:Y:S04]  /*1cdd0*/  LDL.LU.64 R208, [R1+0x168] ;  /* 0x0001680001d07983 */ /* 0x000ea80000300a00 */
[----:B------:R-:W2:Y:S04]  /*1cde0*/  LDL.LU.64 R176, [R1+0x128] ;  /* 0x0001280001b07983 */ /* 0x000ea80000300a00 */
[----:B------:R-:W2:Y:S04]  /*1cdf0*/  LDL.LU.64 R80, [R1+0xe8] ;  /* 0x0000e80001507983 */ /* 0x000ea80000300a00 */
[----:B------:R-:W2:Y:S04]  /*1ce00*/  LDL.LU.64 R48, [R1+0xa8] ;  /* 0x0000a80001307983 */ /* 0x000ea80000300a00 */
        /* <DEDUP_REMOVED lines=13> */
[----:B------:R4:W-:Y:S04]  /*1cee0*/  LDGSTS.E [R244+0x1f300], desc[UR8][R52.64], P3 ;  /* 0x1f30000034f47fae */ /* 0x0009e80009921848 */
        /* <DEDUP_REMOVED lines=10> */
[----:B---3--:R-:W-:-:S04]  /*1cf90*/  IMAD.WIDE R134, R0, 0x4, R152 ;  /* 0x0000000400867825 */ /* 0x008fc800078e0298 */
[----:B------:R-:W-:-:S04]  /*1cfa0*/  IMAD.WIDE R118, R0, 0x4, R168 ;  /* 0x0000000400767825 */ /* 0x000fc800078e02a8 */
[----:B------:R-:W-:-:S04]  /*1cfb0*/  IMAD.WIDE R86, R0, 0x4, R184 ;  /* 0x0000000400567825 */ /* 0x000fc800078e02b8 */
[----:B------:R-:W-:-:S04]  /*1cfc0*/  IMAD.WIDE R54, R0, 0x4, R200 ;  /* 0x0000000400367825 */ /* 0x000fc800078e02c8 */
[----:B------:R-:W-:-:S04]  /*1cfd0*/  IMAD.WIDE R36, R0, 0x4, R216 ;  /* 0x0000000400247825 */ /* 0x000fc800078e02d8 */
[----:B------:R-:W-:-:S04]  /*1cfe0*/  IMAD.WIDE R20, R0, 0x4, R232 ;  /* 0x0000000400147825 */ /* 0x000fc800078e02e8 */
[----:B----4-:R-:W-:-:S04]  /*1cff0*/  IMAD.WIDE R52, R0, 0x4, R18 ;  /* 0x0000000400347825 */ /* 0x010fc800078e0212 */
[C---:B------:R-:W-:Y:S01]  /*1d000*/  IMAD.WIDE R64, R0.reuse, 0x4, R64 ;  /* 0x0000000400407825 */ /* 0x040fe200078e0240 */
[----:B------:R-:W-:Y:S03]  /*1d010*/  LDGSTS.E [R5+0x10400], desc[UR8][R52.64], P3 ;  /* 0x1040000034057fae */ /* 0x000fe60009921848 */
        /* <DEDUP_REMOVED lines=14> */
[----:B--2---:R-:W-:-:S04]  /*1d100*/  IMAD.WIDE R214, R0, 0x4, R16 ;  /* 0x0000000400d67825 */ /* 0x004fc800078e0210 */
[----:B-1----:R-:W-:-:S04]  /*1d110*/  IMAD.WIDE R34, R0, 0x4, R80 ;  /* 0x0000000400227825 */ /* 0x002fc800078e0250 */
[C---:B------:R-:W-:Y:S01]  /*1d120*/  IMAD.WIDE R32, R0.reuse, 0x4, R48 ;  /* 0x0000000400207825 */ /* 0x040fe200078e0230 */
[----:B------:R1:W-:Y:S03]  /*1d130*/  STL.64 [R1+0x70], R34 ;  /* 0x0000702201007387 */ /* 0x0003e60000100a00 */
[C---:B------:R-:W-:Y:S01]  /*1d140*/  IMAD.WIDE R18, R0.reuse, 0x4, R240 ;  /* 0x0000000400127825 */ /* 0x040fe200078e02f0 */
[----:B------:R-:W-:Y:S03]  /*1d150*/  STL.64 [R1+0xa8], R32 ;  /* 0x0000a82001007387 */ /* 0x000fe60000100a00 */
[C---:B------:R-:W-:Y:S01]  /*1d160*/  IMAD.WIDE R16, R0.reuse, 0x4, R238 ;  /* 0x0000000400107825 */ /* 0x040fe200078e02ee */
[----:B------:R2:W-:Y:S04]  /*1d170*/  STL.64 [R1+0x68], R18 ;  /* 0x0000681201007387 */ /* 0x0005e80000100a00 */
[----:B------:R3:W-:Y:S04]  /*1d180*/  STL.64 [R1+0xe8], R16 ;  /* 0x0000e81001007387 */ /* 0x0007e80000100a00 */
[----:B------:R-:W-:Y:S01]  /*1d190*/  STL.64 [R1+0x428], R6 ;  /* 0x0004280601007387 */ /* 0x000fe20000100a00 */
[----:B------:R-:W-:-:S03]  /*1d1a0*/  IMAD.WIDE R194, R0, 0x4, R50 ;  /* 0x0000000400c27825 */ /* 0x000fc600078e0232 */
[----:B------:R-:W-:Y:S04]  /*1d1b0*/  STL.64 [R1+0x1280], R22 ;  /* 0x0012801601007387 */ /* 0x000fe80000100a00 */
[----:B------:R-:W-:Y:S04]  /*1d1c0*/  STL.64 [R1+0x12c0], R38 ;  /* 0x0012c02601007387 */ /* 0x000fe80000100a00 */
[----:B------:R-:W-:Y:S01]  /*1d1d0*/  STL.64 [R1+0x1300], R56 ;  /* 0x0013003801007387 */ /* 0x000fe20000100a00 */
[----:B------:R-:W-:-:S03]  /*1d1e0*/  IMAD.WIDE R230, R0, 0x4, R208 ;  /* 0x0000000400e67825 */ /* 0x000fc600078e02d0 */
[----:B------:R-:W-:Y:S01]  /*1d1f0*/  STL.64 [R1+0x1340], R72 ;  /* 0x0013404801007387 */ /* 0x000fe20000100a00 */
[----:B------:R-:W-:-:S03]  /*1d200*/  IMAD.WIDE R248, R0, 0x4, R176 ;  /* 0x0000000400f87825 */ /* 0x000fc600078e02b0 */
[----:B------:R-:W-:Y:S04]  /*1d210*/  STL.64 [R1+0x1380], R88 ;  /* 0x0013805801007387 */ /* 0x000fe80000100a00 */
[----:B------:R-:W-:Y:S04]  /*1d220*/  STL.64 [R1+0x13c0], R104 ;  /* 0x0013c06801007387 */ /* 0x000fe80000100a00 */
[----:B------:R4:W-:Y:S04]  /*1d230*/  STL.64 [R1+0x1400], R120 ;  /* 0x0014007801007387 */ /* 0x0009e80000100a00 */
[----:B------:R-:W-:Y:S04]  /*1d240*/  STL.64 [R1+0x1440], R136 ;  /* 0x0014408801007387 */ /* 0x000fe80000100a00 */
        /* <DEDUP_REMOVED lines=23> */
[----:B------:R-:W-:Y:S04]  /*1d3c0*/  LDGSTS.E [R5+0x18400], desc[UR8][R16.64], P3 ;  /* 0x1840000010057fae */ /* 0x000fe80009921848 */
[----:B------:R-:W2:Y:S04]  /*1d3d0*/  LDL.LU.64 R32, [R1+0x1e0] ;  /* 0x0001e00001207983 */ /* 0x000ea80000300a00 */
[----:B------:R-:W-:Y:S04]  /*1d3e0*/  LDGSTS.E [R5+0x18c00], desc[UR8][R6.64], P3 ;  /* 0x18c0000006057fae */ /* 0x000fe80009921848 */
[----:B---3--:R-:W3:Y:S04]  /*1d3f0*/  LDL.LU.64 R16, [R1+0x1a0] ;  /* 0x0001a00001107983 */ /* 0x008ee80000300a00 */
[----:B------:R-:W3:Y:S04]  /*1d400*/  LDL.LU.64 R208, [R1+0x160] ;  /* 0x0001600001d07983 */ /* 0x000ee80000300a00 */
[----:B------:R-:W3:Y:S04]  /*1d410*/  LDL.LU.64 R176, [R1+0x120] ;  /* 0x0001200001b07983 */ /* 0x000ee80000300a00 */
[----:B------:R-:W3:Y:S04]  /*1d420*/  LDL.LU.64 R80, [R1+0xe0] ;  /* 0x0000e00001507983 */ /* 0x000ee80000300a00 */
[----:B------:R-:W3:Y:S04]  /*1d430*/  LDL.LU.64 R48, [R1+0xa0] ;  /* 0x0000a00001307983 */ /* 0x000ee80000300a00 */
[----:B------:R-:W3:Y:S04]  /*1d440*/  LDL.LU.64 R240, [R1+0x60] ;  /* 0x0000600001f07983 */ /* 0x000ee80000300a00 */
[----:B------:R-:W3:Y:S04]  /*1d450*/  LDL.LU.64 R238, [R1+0x20] ;  /* 0x0000200001ee7983 */ /* 0x000ee80000300a00 */
[----:B------:R-:W-:Y:S04]  /*1d460*/  LDGSTS.E [R5+0x19400], desc[UR8][R22.64], P3 ;  /* 0x1940000016057fae */ /* 0x000fe80009921848 */
[----:B------:R-:W-:Y:S04]  /*1d470*/  LDGSTS.E [R5+0x19c00], desc[UR8][R38.64], P3 ;  /* 0x19c0000026057fae */ /* 0x000fe80009921848 */
[----:B------:R-:W-:Y:S01]  /*1d480*/  LDGSTS.E [R5+0x1a400], desc[UR8][R56.64], P3 ;  /* 0x1a40000038057fae */ /* 0x000fe20009921848 */
[----:B------:R-:W-:-:S03]  /*1d490*/  IMAD.WIDE R8, R0, 0x4, R8 ;  /* 0x0000000400087825 */ /* 0x000fc600078e0208 */
[----:B------:R-:W-:Y:S01]  /*1d4a0*/  LDGSTS.E [R5+0x1ac00], desc[UR8][R72.64], P3 ;  /* 0x1ac0000048057fae */ /* 0x000fe20009921848 */
[----:B------:R-:W-:-:S03]  /*1d4b0*/  IMAD.WIDE R24, R0, 0x4, R24 ;  /* 0x0000000400187825 */ /* 0x000fc600078e0218 */
[----:B------:R-:W-:Y:S01]  /*1d4c0*/  LDGSTS.E [R5+0x1b400], desc[UR8][R88.64], P3 ;  /* 0x1b40000058057fae */ /* 0x000fe20009921848 */
[----:B------:R-:W-:-:S03]  /*1d4d0*/  IMAD.WIDE R40, R0, 0x4, R40 ;  /* 0x0000000400287825 */ /* 0x000fc600078e0228 */
[----:B------:R-:W-:Y:S01]  /*1d4e0*/  LDGSTS.E [R5+0x1bc00], desc[UR8][R104.64], P3 ;  /* 0x1bc0000068057fae */ /* 0x000fe20009921848 */
[----:B------:R-:W-:-:S03]  /*1d4f0*/  IMAD.WIDE R58, R0, 0x4, R58 ;  /* 0x00000004003a7825 */ /* 0x000fc600078e023a */
[----:B------:R4:W-:Y:S01]  /*1d500*/  LDGSTS.E [R5+0x1c400], desc[UR8][R120.64], P3 ;  /* 0x1c40000078057fae */ /* 0x0009e20009921848 */
[----:B------:R-:W-:-:S03]  /*1d510*/  IMAD.WIDE R74, R0, 0x4, R74 ;  /* 0x00000004004a7825 */ /* 0x000fc600078e024a */
[----:B------:R-:W-:Y:S01]  /*1d520*/  LDGSTS.E [R5+0x1cc00], desc[UR8][R136.64], P3 ;  /* 0x1cc0000088057fae */ /* 0x000fe20009921848 */
[----:B------:R-:W-:-:S03]  /*1d530*/  IMAD.WIDE R90, R0, 0x4, R90 ;  /* 0x00000004005a7825 */ /* 0x000fc600078e025a */
[----:B------:R-:W-:Y:S01]  /*1d540*/  LDGSTS.E [R5+0x1d400], desc[UR8][R134.64], P3 ;  /* 0x1d40000086057fae */ /* 0x000fe20009921848 */
[----:B------:R-:W-:-:S03]  /*1d550*/  IMAD.WIDE R106, R0, 0x4, R106 ;  /* 0x00000004006a7825 */ /* 0x000fc600078e026a */
[----:B------:R-:W-:Y:S01]  /*1d560*/  LDGSTS.E [R5+0x1dc00], desc[UR8][R118.64], P3 ;  /* 0x1dc0000076057fae */ /* 0x000fe20009921848 */
[----:B------:R-:W-:-:S03]  /*1d570*/  IMAD.WIDE R122, R0, 0x4, R122 ;  /* 0x00000004007a7825 */ /* 0x000fc600078e027a */
[----:B------:R-:W-:Y:S01]  /*1d580*/  LDGSTS.E [R5+0x1e400], desc[UR8][R86.64], P3 ;  /* 0x1e40000056057fae */ /* 0x000fe20009921848 */
[----:B----4-:R-:W-:-:S03]  /*1d590*/  IMAD.WIDE R120, R0, 0x4, R138 ;  /* 0x0000000400787825 */ /* 0x010fc600078e028a */
[----:B------:R1:W-:Y:S01]  /*1d5a0*/  LDGSTS.E [R5+0x1ec00], desc[UR8][R54.64], P3 ;  /* 0x1ec0000036057fae */ /* 0x0003e20009921848 */
[----:B------:R-:W-:-:S03]  /*1d5b0*/  IMAD.WIDE R88, R0, 0x4, R154 ;  /* 0x0000000400587825 */ /* 0x000fc600078e029a */
[----:B------:R-:W-:Y:S01]  /*1d5c0*/  LDGSTS.E [R5+0x1f400], desc[UR8][R36.64], P3 ;  /* 0x1f40000024057fae */ /* 0x000fe20009921848 */
[----:B------:R-:W-:-:S03]  /*1d5d0*/  IMAD.WIDE R72, R0, 0x4, R170 ;  /* 0x0000000400487825 */ /* 0x000fc600078e02aa */
[----:B------:R4:W-:Y:S01]  /*1d5e0*/  LDGSTS.E [R5+0x1fc00], desc[UR8][R20.64], P3 ;  /* 0x1fc0000014057fae */ /* 0x0009e20009921848 */
[----:B------:R-:W-:-:S04]  /*1d5f0*/  IMAD.WIDE R22, R0, 0x4, R202 ;  /* 0x0000000400167825 */ /* 0x000fc800078e02ca */
[----:B-1----:R-:W-:-:S04]  /*1d600*/  IMAD.WIDE R54, R0, 0x4, R186 ;  /* 0x0000000400367825 */ /* 0x002fc800078e02ba */
[----:B------:R-:W-:-:S04]  /*1d610*/  IMAD.WIDE R6, R0, 0x4, R218 ;  /* 0x0000000400067825 */ /* 0x000fc800078e02da */
[----:B----4-:R-:W-:-:S04]  /*1d620*/  IMAD.WIDE R4, R0, 0x4, R234 ;  /* 0x0000000400047825 */ /* 0x010fc800078e02ea */
[----:B------:R-:W-:-:S04]  /*1d630*/  IMAD.WIDE R34, R0, 0x4, R34 ;  /* 0x0000000400227825 */ /* 0x000fc800078e0222 */
[C---:B------:R-:W-:Y:S01]  /*1d640*/  IMAD.WIDE R38, R0.reuse, 0x4, R100 ;  /* 0x0000000400267825 */ /* 0x040fe200078e0264 */
[----:B------:R-:W-:Y:S03]  /*1d650*/  LDGSTS.E [R245+0x10500], desc[UR8][R34.64], P3 ;  /* 0x1050000022f57fae */ /* 0x000fe60009921848 */
[C---:B------:R-:W-:Y:S01]  /*1d660*/  IMAD.WIDE R50, R0.reuse, 0x4, R50 ;  /* 0x0000000400327825 */ /* 0x040fe200078e0232 */
[----:B------:R-:W-:Y:S03]  /*1d670*/  LDGSTS.E [R245+0x10d00], desc[UR8][R38.64], P3 ;  /* 0x10d0000026f57fae */ /* 0x000fe60009921848 */
[C---:B------:R-:W-:Y:S01]  /*1d680*/  IMAD.WIDE R56, R0.reuse, 0x4, R68 ;  /* 0x0000000400387825 */ /* 0x040fe200078e0244 */
[----:B------:R-:W-:Y:S03]  /*1d690*/  LDGSTS.E [R245+0x11500], desc[UR8][R50.64], P3 ;  /* 0x1150000032f57fae */ /* 0x000fe60009921848 */
[C---:B--2---:R-:W-:Y:S01]  /*1d6a0*/  IMAD.WIDE R68, R0.reuse, 0x4, R18 ;  /* 0x0000000400447825 */ /* 0x044fe200078e0212 */
        /* <DEDUP_REMOVED lines=8> */
[----:B------:R-:W-:Y:S04]  /*1d730*/  LDGSTS.E [R245+0x13d00], desc[UR8][R104.64], P3 ;  /* 0x13d0000068f57fae */ /* 0x000fe80009921848 */
[----:B------:R-:W-:Y:S01]  /*1d740*/  LDGSTS.E [R245+0x14500], desc[UR8][R118.64], P3 ;  /* 0x1450000076f57fae */ /* 0x000fe20009921848 */
[----:B---3--:R-:W-:-:S04]  /*1d750*/  IMAD.WIDE R150, R0, 0x4, R16 ;  /* 0x0000000400967825 */ /* 0x008fc800078e0210 */
[----:B------:R-:W-:-:S04]  /*1d760*/  IMAD.WIDE R18, R0, 0x4, R240 ;  /* 0x0000000400127825 */ /* 0x000fc800078e02f0 */
[C---:B------:R-:W-:Y:S01]  /*1d770*/  IMAD.WIDE R16, R0.reuse, 0x4, R238 ;  /* 0x0000000400107825 */ /* 0x040fe200078e02ee */
[----:B------:R1:W-:Y:S04]  /*1d780*/  STL.64 [R1+0x28], R18 ;  /* 0x0000281201007387 */ /* 0x0003e80000100a00 */
[----:B------:R2:W-:Y:S04]  /*1d790*/  STL.64 [R1+0x20], R16 ;  /* 0x0000201001007387 */ /* 0x0005e80000100a00 */
[----:B------:R-:W-:Y:S04]  /*1d7a0*/  STL.64 [R1+0x60], R8 ;  /* 0x0000600801007387 */ /* 0x000fe80000100a00 */
[----:B------:R-:W-:Y:S04]  /*1d7b0*/  STL.64 [R1+0xb0], R24 ;  /* 0x0000b01801007387 */ /* 0x000fe80000100a00 */
[----:B------:R-:W-:Y:S04]  /*1d7c0*/  STL.64 [R1+0x420], R40 ;  /* 0x0004202801007387 */ /* 0x000fe80000100a00 */
[----:B------:R-:W-:Y:S04]  /*1d7d0*/  STL.64 [R1+0x1308], R58 ;  /* 0x0013083a01007387 */ /* 0x000fe80000100a00 */
[----:B------:R-:W-:Y:S04]  /*1d7e0*/  STL.64 [R1+0x1348], R74 ;  /* 0x0013484a01007387 */ /* 0x000fe80000100a00 */
[----:B------:R-:W-:Y:S04]  /*1d7f0*/  STL.64 [R1+0x1388], R90 ;  /* 0x0013885a01007387 */ /* 0x000fe80000100a00 */
[----:B------:R-:W-:Y:S01]  /*1d800*/  STL.64 [R1+0x13c8], R106 ;  /* 0x0013c86a01007387 */ /* 0x000fe20000100a00 */
[----:B------:R-:W-:-:S03]  /*1d810*/  IMAD.WIDE R134, R0, 0x4, R32 ;  /* 0x0000000400867825 */ /* 0x000fc600078e0220 */
[----:B------:R-:W-:Y:S04]  /*1d820*/  STL.64 [R1+0x1408], R122 ;  /* 0x0014087a01007387 */ /* 0x000fe80000100a00 */
[----:B------:R-:W-:Y:S01]  /*1d830*/  STL.64 [R1+0x1448], R120 ;  /* 0x0014487801007387 */ /* 0x000fe20000100a00 */
[----:B------:R-:W-:-:S03]  /*1d840*/  IMAD.WIDE R152, R0, 0x4, R208 ;  /* 0x0000000400987825 */ /* 0x000fc600078e02d0 */
[----:B------:R-:W-:Y:S01]  /*1d850*/  STL.64 [R1+0x1488], R88 ;  /* 0x0014885801007387 */ /* 0x000fe20000100a00 */
[----:B------:R-:W-:-:S03]  /*1d860*/  IMAD.WIDE R200, R0, 0x4, R176 ;  /* 0x0000000400c87825 */ /* 0x000fc600078e02b0 */
[----:B------:R-:W-:Y:S01]  /*1d870*/  STL.64 [R1+0x14c8], R72 ;  /* 0x0014c84801007387 */ /* 0x000fe20000100a00 */
[----:B------:R-:W-:-:S03]  /*1d880*/  IMAD.WIDE R216, R0, 0x4, R80 ;  /* 0x0000000400d87825 */ /* 0x000fc600078e0250 */
[----:B------:R-:W-:Y:S01]  /*1d890*/  STL.64 [R1+0x1508], R54 ;  /* 0x0015083601007387 */ /* 0x000fe20000100a00 */
[----:B------:R-:W-:-:S03]  /*1d8a0*/  IMAD.WIDE R232, R0, 0x4, R48 ;  /* 0x0000000400e87825 */ /* 0x000fc600078e0230 */
[----:B------:R-:W-:Y:S04]  /*1d8b0*/  STL.64 [R1+0x1548], R22 ;  /* 0x0015481601007387 */ /* 0x000fe80000100a00 */
[----:B------:R3:W-:Y:S04]  /*1d8c0*/  STL.64 [R1+0x1588], R6 ;  /* 0x0015880601007387 */ /* 0x0007e80000100a00 */
[----:B------:R4:W-:Y:S04]  /*1d8d0*/  STL.64 [R1+0x15c8], R4 ;  /* 0x0015c80401007387 */ /* 0x0009e80000100a00 */
        /* <DEDUP_REMOVED lines=39> */
[----:B------:R-:W2:Y:S01]  /*1db50*/  LDL.LU.64 R184, [R1+0x410] ;  /* 0x0004100001b87983 */ /* 0x000ea20000300a00 */
[----:B------:R-:W-:-:S03]  /*1db60*/  IMAD.WIDE R26, R0, 0x4, R26 ;  /* 0x00000004001a7825 */ /* 0x000fc600078e021a */
[----:B------:R4:W-:Y:S04]  /*1db70*/  LDGSTS.E [R245+0x1fd00], desc[UR8][R4.64], P3 ;  /* 0x1fd0000004f57fae */ /* 0x0009e80009921848 */
[----:B---3--:R-:W3:Y:S04]  /*1db80*/  LDL.LU.64 R6, [R1+0x3d0] ;  /* 0x0003d00001067983 */ /* 0x008ee80000300a00 */
[----:B------:R-:W3:Y:S04]  /*1db90*/  LDL.LU.64 R168, [R1+0x390] ;  /* 0x0003900001a87983 */ /* 0x000ee80000300a00 */
[----:B------:R-:W3:Y:S04]  /*1dba0*/  LDL.LU.64 R182, [R1+0x350] ;  /* 0x0003500001b67983 */ /* 0x000ee80000300a00 */
[----:B------:R-:W3:Y:S01]  /*1dbb0*/  LDL.LU.64 R166, [R1+0x310] ;  /* 0x0003100001a67983 */ /* 0x000ee20000300a00 */
        /* <DEDUP_REMOVED lines=9> */
[----:B----4-:R-:W-:-:S04]  /*1dc50*/  IMAD.WIDE R4, R0, 0x4, R236 ;  /* 0x0000000400047825 */ /* 0x010fc800078e02ec */
[----:B------:R-:W-:-:S04]  /*1dc60*/  IMAD.WIDE R22, R0, 0x4, R36 ;  /* 0x0000000400167825 */ /* 0x000fc800078e0224 */
[C---:B------:R-:W-:Y:S02]  /*1dc70*/  IMAD.WIDE R36, R0.reuse, 0x4, R180 ;  /* 0x0000000400247825 */ /* 0x040fe400078e02b4 */
[----:B------:R-:W4:Y:S02]  /*1dc80*/  LDL.LU.64 R180, [R1+0x2d0] ;  /* 0x0002d00001b47983 */ /* 0x000f240000300a00 */
[C---:B------:R-:W-:Y:S02]  /*1dc90*/  IMAD.WIDE R54, R0.reuse, 0x4, R164 ;  /* 0x0000000400367825 */ /* 0x040fe400078e02a4 */
[----:B------:R-:W4:Y:S02]  /*1dca0*/  LDL.LU.64 R164, [R1+0x290] ;  /* 0x0002900001a47983 */ /* 0x000f240000300a00 */
[C---:B------:R-:W-:Y:S02]  /*1dcb0*/  IMAD.WIDE R72, R0.reuse, 0x4, R18 ;  /* 0x0000000400487825 */ /* 0x040fe400078e0212 */
[----:B------:R-:W4:Y:S02]  /*1dcc0*/  LDL.LU.64 R18, [R1+0x250] ;  /* 0x0002500001127983 */ /* 0x000f240000300a00 */
[----:B------:R-:W-:-:S02]  /*1dcd0*/  IMAD.WIDE R88, R0, 0x4, R210 ;  /* 0x0000000400587825 */ /* 0x000fc400078e02d2 */
[----:B------:R-:W4:Y:S02]  /*1dce0*/  LDL.LU.64 R210, [R1+0x210] ;  /* 0x0002100001d27983 */ /* 0x000f240000300a00 */
[C---:B------:R-:W-:Y:S02]  /*1dcf0*/  IMAD.WIDE R90, R0.reuse, 0x4, R178 ;  /* 0x00000004005a7825 */ /* 0x040fe400078e02b2 */
[----:B------:R-:W4:Y:S02]  /*1dd00*/  LDL.LU.64 R178, [R1+0x1d0] ;  /* 0x0001d00001b27983 */ /* 0x000f240000300a00 */
[C---:B------:R-:W-:Y:S02]  /*1dd10*/  IMAD.WIDE R106, R0.reuse, 0x4, R82 ;  /* 0x00000004006a7825 */ /* 0x040fe400078e0252 */
[----:B------:R-:W4:Y:S02]  /*1dd20*/  LDL.LU.64 R82, [R1+0x190] ;  /* 0x0001900001527983 */ /* 0x000f240000300a00 */
[----:B--2---:R-:W-:-:S02]  /*1dd30*/  IMAD.WIDE R120, R0, 0x4, R16 ;  /* 0x0000000400787825 */ /* 0x004fc400078e0210 */
[----:B------:R-:W2:Y:S02]  /*1dd40*/  LDL.LU.64 R16, [R1+0x150] ;  /* 0x0001500001107983 */ /* 0x000ea40000300a00 */
[C---:B------:R-:W-:Y:S02]  /*1dd50*/  IMAD.WIDE R136, R0.reuse, 0x4, R208 ;  /* 0x0000000400887825 */ /* 0x040fe400078e02d0 */
[----:B------:R-:W2:Y:S02]  /*1dd60*/  LDL.LU.64 R208, [R1+0x110] ;  /* 0x0001100001d07983 */ /* 0x000ea40000300a00 */
[C---:B------:R-:W-:Y:S02]  /*1dd70*/  IMAD.WIDE R138, R0.reuse, 0x4, R176 ;  /* 0x00000004008a7825 */ /* 0x040fe400078e02b0 */
[----:B------:R-:W3:Y:S02]  /*1dd80*/  LDL.LU.64 R176, [R1+0xd0] ;  /* 0x0000d00001b07983 */ /* 0x000ee40000300a00 */
[----:B------:R-:W-:-:S02]  /*1dd90*/  IMAD.WIDE R154, R0, 0x4, R80 ;  /* 0x00000004009a7825 */ /* 0x000fc400078e0250 */
[----:B------:R-:W2:Y:S02]  /*1dda0*/  LDL.LU.64 R80, [R1+0x90] ;  /* 0x0000900001507983 */ /* 0x000ea40000300a00 */
[C---:B------:R-:W-:Y:S02]  /*1ddb0*/  IMAD.WIDE R202, R0.reuse, 0x4, R240 ;  /* 0x0000000400ca7825 */ /* 0x040fe400078e02f0 */
[----:B------:R-:W2:Y:S02]  /*1ddc0*/  LDL.LU.64 R240, [R1+0x50] ;  /* 0x0000500001f07983 */ /* 0x000ea40000300a00 */
[C---:B------:R-:W-:Y:S02]  /*1ddd0*/  IMAD.WIDE R218, R0.reuse, 0x4, R238 ;  /* 0x0000000400da7825 */ /* 0x040fe400078e02ee */
[----:B------:R-:W2:Y:S04]  /*1dde0*/  LDL.LU.64 R238, [R1+0x10] ;  /* 0x0000100001ee7983 */ /* 0x000ea80000300a00 */
[----:B------:R-:W-:Y:S04]  /*1ddf0*/  STL.64 [R1+0x18], R26 ;  /* 0x0000181a01007387 */ /* 0x000fe80000100a00 */
        /* <DEDUP_REMOVED lines=9> */
[----:B------:R1:W-:Y:S04]  /*1de90*/  STL.64 [R1+0x15d0], R4 ;  /* 0x0015d00401007387 */ /* 0x0003e80000100a00 */
[----:B------:R1:W-:Y:S04]  /*1dea0*/  STL [R1+0x788], RZ ;  /* 0x000788ff01007387 */ /* 0x0003e80000100800 */
        /* <DEDUP_REMOVED lines=399> */
[----:B------:R1:W-:Y:S01]  /*1f7a0*/  STL [R1+0x208], RZ ;  /* 0x000208ff01007387 */ /* 0x0003e20000100800 */
[----:B------:R-:W-:-:S03]  /*1f7b0*/  IMAD.WIDE R20, R0, 0x4, R20 ;  /* 0x0000000400147825 */ /* 0x000fc600078e0214 */
        /* <DEDUP_REMOVED lines=10> */
[----:B------:R1:W-:Y:S04]  /*1f860*/  STL [R1+0x1e8], RZ ;  /* 0x0001e8ff01007387 */ /* 0x0003e80000100800 */
[----:B------:R-:W-:Y:S04]  /*1f870*/  LDGSTS.E [R242+0x10600], desc[UR8][R20.64], P3 ;  /* 0x1060000014f27fae */ /* 0x000fe80009921848 */
        /* <DEDUP_REMOVED lines=16> */
[----:B------:R1:W-:Y:S01]  /*1f980*/  STL [R1+0x1cc], RZ ;  /* 0x0001ccff01007387 */ /* 0x0003e20000100800 */
[----:B------:R-:W-:-:S03]  /*1f990*/  IMAD.WIDE R234, R0, 0x4, R10 ;  /* 0x0000000400ea7825 */ /* 0x000fc600078e020a */
        /* <DEDUP_REMOVED lines=24> */
[----:B------:R1:W-:Y:S01]  /*1fb20*/  STL [R1+0x19c], RZ ;  /* 0x00019cff01007387 */ /* 0x0003e20000100800 */
[----:B------:R-:W-:-:S03]  /*1fb30*/  IMAD.WIDE R204, R0, 0x4, R204 ;  /* 0x0000000400cc7825 */ /* 0x000fc600078e02cc */
[----:B------:R-:W-:Y:S04]  /*1fb40*/  LDGSTS.E [R242+0x1ae00], desc[UR8][R76.64], P3 ;  /* 0x1ae000004cf27fae */ /* 0x000fe80009921848 */
[----:B------:R1:W-:Y:S01]  /*1fb50*/  STL [R1+0x180], RZ ;  /* 0x000180ff01007387 */ /* 0x0003e20000100800 */
[----:B------:R-:W-:-:S03]  /*1fb60*/  IMAD.WIDE R220, R0, 0x4, R220 ;  /* 0x0000000400dc7825 */ /* 0x000fc600078e02dc */
[----:B------:R-:W-:Y:S04]  /*1fb70*/  LDGSTS.E [R242+0x1b600], desc[UR8][R92.64], P3 ;  /* 0x1b6000005cf27fae */ /* 0x000fe80009921848 */
[----:B------:R1:W-:Y:S04]  /*1fb80*/  STL [R1+0x184], RZ ;  /* 0x000184ff01007387 */ /* 0x0003e80000100800 */
[----:B------:R-:W-:Y:S04]  /*1fb90*/  LDGSTS.E [R242+0x1be00], desc[UR8][R74.64], P3 ;  /* 0x1be000004af27fae */ /* 0x000fe80009921848 */
[----:B------:R1:W-:Y:S01]  /*1fba0*/  STL [R1+0x188], RZ ;  /* 0x000188ff01007387 */ /* 0x0003e20000100800 */
[----:B---3--:R-:W-:-:S02]  /*1fbb0*/  IMAD.WIDE R108, R0, 0x4, R176 ;  /* 0x00000004006c7825 */ /* 0x008fc400078e02b0 */
[----:B------:R-:W3:Y:S01]  /*1fbc0*/  LDC R177, c[0x0][0x230] ;  /* 0x00008c00ffb17b82 */ /* 0x000ee20000000800 */
[----:B------:R-:W-:Y:S04]  /*1fbd0*/  LDGSTS.E [R242+0x1c600], desc[UR8][R58.64], P3 ;  /* 0x1c6000003af27fae */ /* 0x000fe80009921848 */
[----:B------:R1:W-:Y:S04]  /*1fbe0*/  STL [R1+0x18c], RZ ;  /* 0x00018cff01007387 */ /* 0x0003e80000100800 */
[----:B------:R-:W-:Y:S04]  /*1fbf0*/  LDGSTS.E [R242+0x1ce00], desc[UR8][R40.64], P3 ;  /* 0x1ce0000028f27fae */ /* 0x000fe80009921848 */
[----:B------:R1:W-:Y:S04]  /*1fc00*/  STL [R1+0x170], RZ ;  /* 0x000170ff01007387 */ /* 0x0003e80000100800 */
[----:B------:R-:W-:Y:S04]  /*1fc10*/  LDGSTS.E [R242+0x1d600], desc[UR8][R24.64], P3 ;  /* 0x1d60000018f27fae */ /* 0x000fe80009921848 */
[----:B------:R1:W-:Y:S04]  /*1fc20*/  STL [R1+0x174], RZ ;  /* 0x000174ff01007387 */ /* 0x0003e80000100800 */
[----:B------:R1:W-:Y:S04]  /*1fc30*/  LDGSTS.E [R242+0x1de00], desc[UR8][R8.64], P3 ;  /* 0x1de0000008f27fae */ /* 0x0003e80009921848 */
        /* <DEDUP_REMOVED lines=8> */
[----:B-1----:R-:W-:-:S03]  /*1fcc0*/  IMAD.WIDE R8, R0, 0x4, R168 ;  /* 0x0000000400087825 */ /* 0x002fc600078e02a8 */
[----:B------:R1:W-:Y:S04]  /*1fcd0*/  LDGSTS.E [R242+0x1fe00], desc[UR8][R4.64], P3 ;  /* 0x1fe0000004f27fae */ /* 0x0003e80009921848 */
[----:B------:R1:W-:Y:S01]  /*1fce0*/  STL [R1+0x168], RZ ;  /* 0x000168ff01007387 */ /* 0x0003e20000100800 */
[----:B------:R-:W-:-:S03]  /*1fcf0*/  IMAD.WIDE R10, R0, 0x4, R182 ;  /* 0x00000004000a7825 */ /* 0x000fc600078e02b6 */
[----:B------:R2:W-:Y:S01]  /*1fd00*/  STL [R1+0x16c], RZ ;  /* 0x00016cff01007387 */ /* 0x0005e20000100800 */
[----:B-1----:R-:W-:-:S03]  /*1fd10*/  IMAD.WIDE R4, R0, 0x4, R184 ;  /* 0x0000000400047825 */ /* 0x002fc600078e02b8 */
[----:B------:R1:W-:Y:S04]  /*1fd20*/  STL [R1+0x150], RZ ;  /* 0x000150ff01007387 */ /* 0x0003e80000100800 */
[----:B------:R1:W-:Y:S01]  /*1fd30*/  STL [R1+0x154], RZ ;  /* 0x000154ff01007387 */ /* 0x0003e20000100800 */
[----:B------:R-:W-:-:S03]  /*1fd40*/  IMAD.WIDE R24, R0, 0x4, R166 ;  /* 0x0000000400187825 */ /* 0x000fc600078e02a6 */
[----:B------:R1:W-:Y:S01]  /*1fd50*/  STL [R1+0x158], RZ ;  /* 0x000158ff01007387 */ /* 0x0003e20000100800 */
[----:B----4-:R-:W-:-:S03]  /*1fd60*/  IMAD.WIDE R26, R0, 0x4, R180 ;  /* 0x00000004001a7825 */ /* 0x010fc600078e02b4 */
[----:B------:R1:W-:Y:S01]  /*1fd70*/  STL [R1+0x15c], RZ ;  /* 0x00015cff01007387 */ /* 0x0003e20000100800 */
[----:B------:R-:W-:-:S03]  /*1fd80*/  IMAD.WIDE R40, R0, 0x4, R164 ;  /* 0x0000000400287825 */ /* 0x000fc600078e02a4 */
[----:B------:R-:W-:Y:S01]  /*1fd90*/  LDGSTS.E [R246+0x10700], desc[UR8][R4.64], P3 ;  /* 0x1070000004f67fae */ /* 0x000fe20009921848 */
[----:B------:R-:W-:-:S03]  /*1fda0*/  IMAD.WIDE R44, R0, 0x4, R18 ;  /* 0x00000004002c7825 */ /* 0x000fc600078e0212 */
[----:B------:R1:W-:Y:S01]  /*1fdb0*/  STL [R1+0x130], RZ ;  /* 0x000130ff01007387 */ /* 0x0003e20000100800 */
[----:B------:R-:W-:-:S03]  /*1fdc0*/  IMAD.WIDE R58, R0, 0x4, R210 ;  /* 0x00000004003a7825 */ /* 0x000fc600078e02d2 */
[----:B------:R-:W-:Y:S01]  /*1fdd0*/  LDGSTS.E [R246+0x10f00], desc[UR8][R6.64], P3 ;  /* 0x10f0000006f67fae */ /* 0x000fe20009921848 */
[----:B------:R-:W-:-:S03]  /*1fde0*/  IMAD.WIDE R60, R0, 0x4, R178 ;  /* 0x00000004003c7825 */ /* 0x000fc600078e02b2 */
[----:B------:R1:W-:Y:S01]  /*1fdf0*/  STL [R1+0x134], RZ ;  /* 0x000134ff01007387 */ /* 0x0003e20000100800 */
[----:B------:R-:W-:-:S03]  /*1fe00*/  IMAD.WIDE R74, R0, 0x4, R82 ;  /* 0x00000004004a7825 */ /* 0x000fc600078e0252 */
[----:B------:R-:W-:Y:S04]  /*1fe10*/  LDGSTS.E [R246+0x11700], desc[UR8][R8.64], P3 ;  /* 0x1170000008f67fae */ /* 0x000fe80009921848 */
[----:B------:R1:W-:Y:S01]  /*1fe20*/  STL [R1+0x138], RZ ;  /* 0x000138ff01007387 */ /* 0x0003e20000100800 */
[----:B--2---:R-:W-:-:S03]  /*1fe30*/  IMAD.WIDE R76, R0, 0x4, R16 ;  /* 0x00000004004c7825 */ /* 0x004fc600078e0210 */
[----:B------:R-:W-:Y:S04]  /*1fe40*/  LDGSTS.E [R246+0x11f00], desc[UR8][R10.64], P3 ;  /* 0x11f000000af67fae */ /* 0x000fe80009921848 */
[----:B------:R1:W-:Y:S01]  /*1fe50*/  STL [R1+0x13c], RZ ;  /* 0x00013cff01007387 */ /* 0x0003e20000100800 */
[----:B------:R-:W-:-:S03]  /*1fe60*/  IMAD.WIDE R92, R0, 0x4, R208 ;  /* 0x00000004005c7825 */ /* 0x000fc600078e02d0 */
        /* <DEDUP_REMOVED lines=23> */
[----:B------:R-:W-:Y:S01]  /*1ffe0*/  LDGSTS.E [R246+0x16700], desc[UR8][R92.64], P3 ;  /* 0x167000005cf67fae */ /* 0x000fe20009921848 */
[----:B---3--:R-:W-:-:S03]  /*1fff0*/  VIADD R177, R177, 0x3f ;  /* 0x0000003fb1b17836 */ /* 0x008fc60000000000 */
        /* <DEDUP_REMOVED lines=12> */
[----:B------:R-:W-:-:S03]  /*200c0*/  IMAD.WIDE R142, R0, 0x4, R142 ;  /* 0x00000004008e7825 */ /* 0x000fc600078e028e */
[----:B------:R-:W-:Y:S01]  /*200d0*/  LDGSTS.E [R246+0x18f00], desc[UR8][R12.64], P3 ;  /* 0x18f000000cf67fae */ /* 0x000fe20009921848 */
[----:B------:R-:W-:-:S03]  /*200e0*/  ISETP.GE.AND P0, PT, R177, 0x40, PT ;  /* 0x00000040b100780c */ /* 0x000fc60003f06270 */
        /* <DEDUP_REMOVED lines=12> */
[----:B------:R-:W-:Y:S04]  /*201b0*/  LDGSTS.E [R246+0x1c700], desc[UR8][R126.64], P3 ;  /* 0x1c7000007ef67fae */ /* 0x000fe80009921848 */
[----:B------:R-:W-:Y:S04]  /*201c0*/  LDGSTS.E [R246+0x1cf00], desc[UR8][R142.64], P3 ;  /* 0x1cf000008ef67fae */ /* 0x000fe80009921848 */
[----:B------:R-:W-:Y:S04]  /*201d0*/  LDGSTS.E [R246+0x1d700], desc[UR8][R158.64], P3 ;  /* 0x1d7000009ef67fae */ /* 0x000fe80009921848 */
[----:B------:R-:W-:Y:S04]  /*201e0*/  LDGSTS.E [R246+0x1df00], desc[UR8][R156.64], P3 ;  /* 0x1df000009cf67fae */ /* 0x000fe80009921848 */
[----:B------:R-:W-:Y:S04]  /*201f0*/  LDGSTS.E [R246+0x1e700], desc[UR8][R190.64], P3 ;  /* 0x1e700000bef67fae */ /* 0x000fe80009921848 */
[----:B------:R-:W-:Y:S04]  /*20200*/  LDGSTS.E [R246+0x1ef00], desc[UR8][R206.64], P3 ;  /* 0x1ef00000cef67fae */ /* 0x000fe80009921848 */
[----:B------:R-:W-:Y:S04]  /*20210*/  LDGSTS.E [R246+0x1f700], desc[UR8][R222.64], P3 ;  /* 0x1f700000def67fae */ /* 0x000fe80009921848 */
[----:B------:R2:W-:Y:S01]  /*20220*/  LDGSTS.E [R246+0x1ff00], desc[UR8][R42.64], P3 ;  /* 0x1ff000002af67fae */ /* 0x0005e20009921848 */
[----:B------:R-:W-:-:S03]  /*20230*/  CS2R R244, SRZ ;  /* 0x0000000000f47805 */ /* 0x000fc6000001ff00 */
[----:B------:R-:W0:Y:S01]  /*20240*/  LDGDEPBAR ;  /* 0x00000000000079af */ /* 0x000e220000000000 */
[----:B------:R-:W-:Y:S02]  /*20250*/  CS2R R240, SRZ ;  /* 0x0000000000f07805 */ /* 0x000fe4000001ff00 */
[----:B------:R-:W-:Y:S02]  /*20260*/  CS2R R242, SRZ ;  /* 0x0000000000f27805 */ /* 0x000fe4000001ff00 */
[----:B------:R-:W-:Y:S02]  /*20270*/  CS2R R236, SRZ ;  /* 0x0000000000ec7805 */ /* 0x000fe4000001ff00 */
[----:B------:R-:W-:Y:S02]  /*20280*/  CS2R R238, SRZ ;  /* 0x0000000000ee7805 */ /* 0x000fe4000001ff00 */
[----:B------:R-:W-:Y:S02]  /*20290*/  CS2R R208, SRZ ;  /* 0x0000000000d07805 */ /* 0x000fe4000001ff00 */
[----:B------:R-:W-:-:S02]  /*202a0*/  CS2R R210, SRZ ;  /* 0x0000000000d27805 */ /* 0x000fc4000001ff00 */
[----:B------:R-:W-:Y:S02]  /*202b0*/  CS2R R80, SRZ ;  /* 0x0000000000507805 */ /* 0x000fe4000001ff00 */
[----:B--2---:R-:W-:Y:S02]  /*202c0*/  CS2R R246, SRZ ;  /* 0x0000000000f67805 */ /* 0x004fe4000001ff00 */
[----:B------:R-:W-:Y:S02]  /*202d0*/  CS2R R82, SRZ ;  /* 0x0000000000527805 */ /* 0x000fe4000001ff00 */
[----:B------:R-:W-:Y:S02]  /*202e0*/  CS2R R16, SRZ ;  /* 0x0000000000107805 */ /* 0x000fe4000001ff00 */
[----:B------:R-:W-:Y:S02]  /*202f0*/  CS2R R18, SRZ ;  /* 0x0000000000127805 */ /* 0x000fe4000001ff00 */
[----:B------:R-:W-:-:S02]  /*20300*/  CS2R R184, SRZ ;  /* 0x0000000000b87805 */ /* 0x000fc4000001ff00 */
[----:B------:R-:W-:Y:S02]  /*20310*/  CS2R R186, SRZ ;  /* 0x0000000000ba7805 */ /* 0x000fe4000001ff00 */
[----:B------:R-:W-:Y:S02]  /*20320*/  CS2R R180, SRZ ;  /* 0x0000000000b47805 */ /* 0x000fe4000001ff00 */
        /* <DEDUP_REMOVED lines=8> */
[----:B------:R-:W-:Y:S01]  /*203b0*/  CS2R R166, SRZ ;  /* 0x0000000000a67805 */ /* 0x000fe2000001ff00 */
[----:B-1----:R-:W-:Y:S06]  /*203c0*/  @!P0 BRA `(.L_x_0) ;  /* 0x0000032800b48947 */ /* 0x002fec0003800000 */
[----:B------:R-:W2:Y:S04]  /*203d0*/  LDL.LU.64 R166, [R1+0x9e0] ;  /* 0x0009e00001a67983 */ /* 0x000ea80000300a00 */
[----:B------:R-:W3:Y:S04]  /*203e0*/  LDL.LU.64 R178, [R1+0x9e8] ;  /* 0x0009e80001b27983 */ /* 0x000ee80000300a00 */
        /* <DEDUP_REMOVED lines=9> */
[----:B--2---:R1:W-:Y:S01]  /*20480*/  STL [R1+0x9dc], R166 ;  /* 0x0009dca601007387 */ /* 0x0043e20000100800 */
[----:B------:R-:W-:-:S03]  /*20490*/  MOV R3, R167 ;  /* 0x000000a700037202 */ /* 0x000fc60000000f00 */
[----:B-1----:R-:W2:Y:S04]  /*204a0*/  LDL.LU.64 R166, [R1+0x568] ;  /* 0x0005680001a67983 */ /* 0x002ea80000300a00 */
[----:B------:R1:W-:Y:S04]  /*204b0*/  STL [R1+0x9d8], R3 ;  /* 0x0009d80301007387 */ /* 0x0003e80000100800 */
[----:B---3--:R3:W-:Y:S01]  /*204c0*/  STL [R1+0x9e4], R178 ;  /* 0x0009e4b201007387 */ /* 0x0087e20000100800 */
[----:B-1----:R-:W-:-:S03]  /*204d0*/  IMAD.MOV.U32 R3, RZ, RZ, R179 ;  /* 0x000000ffff037224 */ /* 0x002fc600078e00b3 */
[----:B---3--:R-:W3:Y:S04]  /*204e0*/  LDL.LU.64 R178, [R1+0x4a8] ;  /* 0x0004a80001b27983 */ /* 0x008ee80000300a00 */
[----:B------:R1:W-:Y:S04]  /*204f0*/  STL [R1+0x9e0], R3 ;  /* 0x0009e00301007387 */ /* 0x0003e80000100800 */
[----:B----4-:R4:W-:Y:S01]  /*20500*/  STL [R1+0x9ec], R172 ;  /* 0x0009ecac01007387 */ /* 0x0109e20000100800 */
[----:B-1----:R-:W-:-:S03]  /*20510*/  IMAD.MOV.U32 R3, RZ, RZ, R173 ;  /* 0x000000ffff037224 */ /* 0x002fc600078e00ad */
[----:B----4-:R-:W4:Y:S04]  /*20520*/  LDL.LU.64 R172, [R1+0x4d0] ;  /* 0x0004d00001ac7983 */ /* 0x010f280000300a00 */
[----:B------:R1:W-:Y:S04]  /*20530*/  STL [R1+0x9e8], R3 ;  /* 0x0009e80301007387 */ /* 0x0003e80000100800 */
[----:B------:R1:W-:Y:S02]  /*20540*/  STL [R1+0x9f4], R174 ;  /* 0x0009f4ae01007387 */ /* 0x0003e40000100800 */
[----:B-1----:R-:W-:-:S02]  /*20550*/  MOV R3, R175 ;  /* 0x000000af00037202 */ /* 0x002fc40000000f00 */
[----:B------:R-:W4:Y:S04]  /*20560*/  LDL.LU.64 R174, [R1+0x460] ;  /* 0x0004600001ae7983 */ /* 0x000f280000300a00 */
[----:B------:R1:W-:Y:S04]  /*20570*/  STL [R1+0x9f0], R3 ;  /* 0x0009f00301007387 */ /* 0x0003e80000100800 */
[----:B------:R1:W-:Y:S02]  /*20580*/  STL [R1+0x9fc], R168 ;  /* 0x0009fca801007387 */ /* 0x0003e40000100800 */
[----:B-1----:R-:W-:-:S02]  /*20590*/  IMAD.MOV.U32 R3, RZ, RZ, R169 ;  /* 0x000000ffff037224 */ /* 0x002fc400078e00a9 */
[----:B------:R-:W4:Y:S04]  /*205a0*/  LDL.LU.64 R168, [R1+0x468] ;  /* 0x0004680001a87983 */ /* 0x000f280000300a00 */
[----:B------:R1:W-:Y:S04]  /*205b0*/  STL [R1+0x9f8], R3 ;  /* 0x0009f80301007387 */ /* 0x0003e80000100800 */
[----:B------:R1:W-:Y:S02]  /*205c0*/  STL [R1+0xa04], R170 ;  /* 0x000a04aa01007387 */ /* 0x0003e40000100800 */
[----:B-1----:R-:W-:-:S02]  /*205d0*/  IMAD.MOV.U32 R3, RZ, RZ, R171 ;  /* 0x000000ffff037224 */ /* 0x002fc400078e00ab */
[----:B------:R-:W4:Y:S04]  /*205e0*/  LDL.LU.64 R170, [R1+0xa60] ;  /* 0x000a600001aa7983 */ /* 0x000f280000300a00 */
        /* <DEDUP_REMOVED lines=21> */
[----:B--2---:R2:W-:Y:S01]  /*20740*/  STL [R1+0xa34], R166 ;  /* 0x000a34a601007387 */ /* 0x0045e20000100800 */
[----:B-1----:R-:W-:-:S03]  /*20750*/  IMAD.MOV.U32 R3, RZ, RZ, R167 ;  /* 0x000000ffff037224 */ /* 0x002fc600078e00a7 */
[----:B--2---:R-:W2:Y:S04]  /*20760*/  LDL.LU.64 R166, [R1+0x470] ;  /* 0x0004700001a67983 */ /* 0x004ea80000300a00 */
[----:B------:R1:W-:Y:S04]  /*20770*/  STL [R1+0xa30], R3 ;  /* 0x000a300301007387 */ /* 0x0003e80000100800 */
[----:B---3--:R3:W-:Y:S01]  /*20780*/  STL [R1+0xa3c], R178 ;  /* 0x000a3cb201007387 */ /* 0x0087e20000100800 */
[----:B-1----:R-:W-:-:S03]  /*20790*/  MOV R3, R179 ;  /* 0x000000b300037202 */ /* 0x002fc60000000f00 */
[----:B---3--:R-:W3:Y:S04]  /*207a0*/  LDL.LU.64 R178, [R1+0x490] ;  /* 0x0004900001b27983 */ /* 0x008ee80000300a00 */
[----:B------:R1:W-:Y:S04]  /*207b0*/  STL [R1+0xa38], R3 ;  /* 0x000a380301007387 */ /* 0x0003e80000100800 */
[----:B----4-:R4:W-:Y:S01]  /*207c0*/  STL [R1+0xa44], R172 ;  /* 0x000a44ac01007387 */ /* 0x0109e20000100800 */
[----:B-1----:R-:W-:-:S03]  /*207d0*/  IMAD.MOV.U32 R3, RZ, RZ, R173 ;  /* 0x000000ffff037224 */ /* 0x002fc600078e00ad */
[----:B----4-:R-:W4:Y:S04]  /*207e0*/  LDL.LU.64 R172, [R1+0xaa0] ;  /* 0x000aa00001ac7983 */ /* 0x010f280000300a00 */
        /* <DEDUP_REMOVED lines=33> */
[----:B--2---:R2:W-:Y:S01]  /*20a00*/  STL [R1+0xa8c], R166 ;  /* 0x000a8ca601007387 */ /* 0x0045e20000100800 */
[----:B-1----:R-:W-:-:S03]  /*20a10*/  IMAD.MOV.U32 R3, RZ, RZ, R167 ;  /* 0x000000ffff037224 */ /* 0x002fc600078e00a7 */
[----:B--2---:R-:W2:Y:S04]  /*20a20*/  LDL.LU.64 R166, [R1+0xae8] ;  /* 0x000ae80001a67983 */ /* 0x004ea80000300a00 */
[----:B------:R1:W-:Y:S04]  /*20a30*/  STL [R1+0xa88], R3 ;  /* 0x000a880301007387 */ /* 0x0003e80000100800 */
[----:B---3--:R3:W-:Y:S01]  /*20a40*/  STL [R1+0xa94], R178 ;  /* 0x000a94b201007387 */ /* 0x0087e20000100800 */
[----:B-1----:R-:W-:-:S03]  /*20a50*/  IMAD.MOV.U32 R3, RZ, RZ, R179 ;  /* 0x000000ffff037224 */ /* 0x002fc600078e00b3 */
[----:B---3--:R-:W3:Y:S04]  /*20a60*/  LDL.LU.64 R178, [R1+0xaf0] ;  /* 0x000af00001b27983 */ /* 0x008ee80000300a00 */
[----:B------:R1:W-:Y:S04]  /*20a70*/  STL [R1+0xa90], R3 ;  /* 0x000a900301007387 */ /* 0x0003e80000100800 */
[----:B----4-:R4:W-:Y:S01]  /*20a80*/  STL [R1+0xa9c], R172 ;  /* 0x000a9cac01007387 */ /* 0x0109e20000100800 */
[----:B-1----:R-:W-:-:S03]  /*20a90*/  MOV R3, R173 ;  /* 0x000000ad00037202 */ /* 0x002fc60000000f00 */
[----:B----4-:R-:W4:Y:S04]  /*20aa0*/  LDL.LU.64 R172, [R1+0xaf8] ;  /* 0x000af80001ac7983 */ /* 0x010f280000300a00 */
        /* <DEDUP_REMOVED lines=33> */
[----:B--2---:R2:W-:Y:S01]  /*20cc0*/  STL [R1+0xae4], R166 ;  /* 0x000ae4a601007387 */ /* 0x0045e20000100800 */
[----:B-1----:R-:W-:-:S03]  /*20cd0*/  MOV R3, R167 ;  /* 0x000000a700037202 */ /* 0x002fc60000000f00 */
[----:B--2---:R-:W2:Y:S04]  /*20ce0*/  LDL.LU.64 R166, [R1+0x5c8] ;  /* 0x0005c80001a67983 */ /* 0x004ea80000300a00 */
        /* <DEDUP_REMOVED lines=33> */
[----:B------:R-:W-:Y:S04]  /*20f00*/  STL [R1+0xb2c], R176 ;  /* 0x000b2cb001007387 */ /* 0x000fe80000100800 */
[----:B------:R-:W4:Y:S01]  /*20f10*/  LDL.LU.64 R184, [R1+0xb88] ;  /* 0x000b880001b87983 */ /* 0x000f220000300a00 */
[----:B-1----:R-:W-:-:S05]  /*20f20*/  MOV R3, R177 ;  /* 0x000000b100037202 */ /* 0x002fca0000000f00 */
[----:B------:R1:W-:Y:S04]  /*20f30*/  STL [R1+0xb28], R3 ;  /* 0x000b280301007387 */ /* 0x0003e80000100800 */
[----:B------:R-:W-:Y:S01]  /*20f40*/  STL [R1+0xb34], R164 ;  /* 0x000b34a401007387 */ /* 0x000fe20000100800 */
[----:B-1----:R-:W-:-:S03]  /*20f50*/  IMAD.MOV.U32 R3, RZ, RZ, R165 ;  /* 0x000000ffff037224 */ /* 0x002fc600078e00a5 */
[----:B------:R-:W4:Y:S04]  /*20f60*/  LDL.LU.64 R176, [R1+0x540] ;  /* 0x0005400001b07983 */ /* 0x000f280000300a00 */
[----:B------:R2:W-:Y:S02]  /*20f70*/  STL [R1+0xb30], R3 ;  /* 0x000b300301007387 */ /* 0x0005e40000100800 */
[----:B--2---:R-:W-:Y:S02]  /*20f80*/  IMAD.MOV.U32 R3, RZ, RZ, R167 ;  /* 0x000000ffff037224 */ /* 0x004fe400078e00a7 */
[----:B------:R1:W-:Y:S04]  /*20f90*/  STL [R1+0xb3c], R166 ;  /* 0x000b3ca601007387 */ /* 0x0003e80000100800 */
[----:B------:R-:W2:Y:S04]  /*20fa0*/  LDL.LU.64 R164, [R1+0x548] ;  /* 0x0005480001a47983 */ /* 0x000ea80000300a00 */
[----:B------:R1:W-:Y:S04]  /*20fb0*/  STL [R1+0xb38], R3 ;  /* 0x000b380301007387 */ /* 0x0003e80000100800 */
[----:B---3--:R3:W-:Y:S04]  /*20fc0*/  STL [R1+0xb44], R178 ;  /* 0x000b44b201007387 */ /* 0x0087e80000100800 */
[----:B-1----:R-:W2:Y:S01]  /*20fd0*/  LDL.LU.64 R166, [R1+0xba0] ;  /* 0x000ba00001a67983 */ /* 0x002ea20000300a00 */
[----:B------:R-:W-:-:S03]  /*20fe0*/  MOV R3, R179 ;  /* 0x000000b300037202 */ /* 0x000fc60000000f00 */
[----:B----4-:R-:W-:Y:S04]  /*20ff0*/  STL [R1+0xb4c], R172 ;  /* 0x000b4cac01007387 */ /* 0x010fe80000100800 */
[----:B------:R1:W-:Y:S04]  /*21000*/  STL [R1+0xb40], R3 ;  /* 0x000b400301007387 */ /* 0x0003e80000100800 */
[----:B---3--:R-:W3:Y:S01]  /*21010*/  LDL.LU.64 R178, [R1+0xba8] ;  /* 0x000ba80001b27983 */ /* 0x008ee20000300a00 */
[----:B-1----:R-:W-:-:S03]  /*21020*/  IMAD.MOV.U32 R3, RZ, RZ, R173 ;  /* 0x000000ffff037224 */ /* 0x002fc600078e00ad */
[----:B------:R-:W-:Y:S04]  /*21030*/  STL [R1+0xb54], R174 ;  /* 0x000b54ae01007387 */ /* 0x000fe80000100800 */
[----:B------:R1:W-:Y:S04]  /*21040*/  STL [R1+0xb48], R3 ;  /* 0x000b480301007387 */ /* 0x0003e80000100800 */
[----:B------:R-:W4:Y:S01]  /*21050*/  LDL.LU.64 R172, [R1+0xbb0] ;  /* 0x000bb00001ac7983 */ /* 0x000f220000300a00 */
[----:B-1----:R-:W-:-:S03]  /*21060*/  IMAD.MOV.U32 R3, RZ, RZ, R175 ;  /* 0x000000ffff037224 */ /* 0x002fc600078e00af */
[----:B------:R-:W-:Y:S04]  /*21070*/  STL [R1+0xb5c], R168 ;  /* 0x000b5ca801007387 */ /* 0x000fe80000100800 */
[----:B------:R1:W-:Y:S04]  /*21080*/  STL [R1+0xb50], R3 ;  /* 0x000b500301007387 */ /* 0x0003e80000100800 */
[----:B------:R-:W4:Y:S01]  /*21090*/  LDL.LU.64 R174, [R1+0xbb8] ;  /* 0x000bb80001ae7983 */ /* 0x000f220000300a00 */
[----:B-1----:R-:W-:-:S03]  /*210a0*/  MOV R3, R169 ;  /* 0x000000a900037202 */ /* 0x002fc60000000f00 */
[----:B------:R-:W-:Y:S04]  /*210b0*/  STL [R1+0xb64], R170 ;  /* 0x000b64aa01007387 */ /* 0x000fe80000100800 */
[----:B------:R1:W-:Y:S04]  /*210c0*/  STL [R1+0xb58], R3 ;  /* 0x000b580301007387 */ /* 0x0003e80000100800 */
[----:B------:R-:W4:Y:S01]  /*210d0*/  LDL.LU.64 R168, [R1+0xbc0] ;  /* 0x000bc00001a87983 */ /* 0x000f220000300a00 */
        /* <DEDUP_REMOVED lines=18> */
[----:B------:R1:W-:Y:S02]  /*21200*/  STL [R1+0xb80], R3 ;  /* 0x000b800301007387 */ /* 0x0003e40000100800 */
[----:B-1----:R-:W-:Y:S02]  /*21210*/  MOV R3, R177 ;  /* 0x000000b100037202 */ /* 0x002fe40000000f00 */
[----:B------:R-:W4:Y:S04]  /*21220*/  LDL.LU.64 R176, [R1+0xbe8] ;  /* 0x000be80001b07983 */ /* 0x000f280000300a00 */
[----:B------:R2:W-:Y:S02]  /*21230*/  STL [R1+0xb88], R3 ;  /* 0x000b880301007387 */ /* 0x0005e40000100800 */
[----:B--2---:R-:W-:-:S02]  /*21240*/  IMAD.MOV.U32 R3, RZ, RZ, R165 ;  /* 0x000000ffff037224 */ /* 0x004fc400078e00a5 */
[----:B------:R1:W-:Y:S04]  /*21250*/  STL [R1+0xb94], R164 ;  /* 0x000b94a401007387 */ /* 0x0003e80000100800 */
[----:B------:R-:W-:Y:S04]  /*21260*/  STL [R1+0xb9c], R166 ;  /* 0x000b9ca601007387 */ /* 0x000fe80000100800 */
[----:B------:R2:W-:Y:S04]  /*21270*/  STL [R1+0xb90], R3 ;  /* 0x000b900301007387 */ /* 0x0005e80000100800 */
[----:B-1----:R-:W4:Y:S01]  /*21280*/  LDL.LU.64 R164, [R1+0xbf0] ;  /* 0x000bf00001a47983 */ /* 0x002f220000300a00 */
[----:B--2---:R-:W-:-:S03]  /*21290*/  IMAD.MOV.U32 R3, RZ, RZ, R167 ;  /* 0x000000ffff037224 */ /* 0x004fc600078e00a7 */
[----:B---3--:R-:W-:Y:S04]  /*212a0*/  STL [R1+0xba4], R178 ;  /* 0x000ba4b201007387 */ /* 0x008fe80000100800 */
[----:B------:R1:W-:Y:S04]  /*212b0*/  STL [R1+0xb98], R3 ;  /* 0x000b980301007387 */ /* 0x0003e80000100800 */
[----:B------:R-:W2:Y:S01]  /*212c0*/  LDL.LU.64 R166, [R1+0xbf8] ;  /* 0x000bf80001a67983 */ /* 0x000ea20000300a00 */
[----:B-1----:R-:W-:-:S03]  /*212d0*/  MOV R3, R179 ;  /* 0x000000b300037202 */ /* 0x002fc60000000f00 */
[----:B----4-:R-:W-:Y:S04]  /*212e0*/  STL [R1+0xbac], R172 ;  /* 0x000bacac01007387 */ /* 0x010fe80000100800 */
[----:B------:R1:W-:Y:S04]  /*212f0*/  STL [R1+0xba0], R3 ;  /* 0x000ba00301007387 */ /* 0x0003e80000100800 */
[----:B------:R-:W3:Y:S01]  /*21300*/  LDL.LU.64 R178, [R1+0xc00] ;  /* 0x000c000001b27983 */ /* 0x000ee20000300a00 */
        /* <DEDUP_REMOVED lines=23> */
[----:B------:R-:W4:Y:S04]  /*21480*/  LDL.LU.64 R184, [R1+0xc30] ;  /* 0x000c300001b87983 */ /* 0x000f280000300a00 */
[----:B------:R-:W4:Y:S01]  /*21490*/  LDL.LU.64 R186, [R1+0xc38] ;  /* 0x000c380001ba7983 */ /* 0x000f220000300a00 */
[----:B-1----:R-:W-:-:S05]  /*214a0*/  IMAD.MOV.U32 R3, RZ, RZ, R183 ;  /* 0x000000ffff037224 */ /* 0x002fca00078e00b7 */
[----:B------:R1:W-:Y:S04]  /*214b0*/  STL [R1+0xbd8], R3 ;  /* 0x000bd80301007387 */ /* 0x0003e80000100800 */
[----:B------:R-:W-:Y:S04]  /*214c0*/  STL [R1+0xbe4], R176 ;  /* 0x000be4b001007387 */ /* 0x000fe80000100800 */
[----:B------:R-:W4:Y:S01]  /*214d0*/  LDL.LU.64 R180, [R1+0xc40] ;  /* 0x000c400001b47983 */ /* 0x000f220000300a00 */
[----:B-1----:R-:W-:-:S03]  /*214e0*/  IMAD.MOV.U32 R3, RZ, RZ, R177 ;  /* 0x000000ffff037224 */ /* 0x002fc600078e00b1 */
        /* <DEDUP_REMOVED lines=10> */
[----:B---3--:R-:W-:Y:S04]  /*21590*/  STL [R1+0xbfc], R178 ;  /* 0x000bfcb201007387 */ /* 0x008fe80000100800 */
[----:B------:R-:W3:Y:S01]  /*215a0*/  LDL.LU.64 R176, [R1+0xc60] ;  /* 0x000c600001b07983 */ /* 0x000ee20000300a00 */
[----:B-1----:R-:W-:-:S05]  /*215b0*/  IMAD.MOV.U32 R3, RZ, RZ, R179 ;  /* 0x000000ffff037224 */ /* 0x002fca00078e00b3 */
[----:B------:R4:W-:Y:S02]  /*215c0*/  STL [R1+0xbf8], R3 ;  /* 0x000bf80301007387 */ /* 0x0009e40000100800 */
[----:B----4-:R-:W-:Y:S02]  /*215d0*/  MOV R3, R173 ;  /* 0x000000ad00037202 */ /* 0x010fe40000000f00 */
[----:B------:R1:W-:Y:S04]  /*215e0*/  STL [R1+0xc04], R172 ;  /* 0x000c04ac01007387 */ /* 0x0003e80000100800 */
[----:B------:R-:W4:Y:S04]  /*215f0*/  LDL.LU.64 R178, [R1+0xc68] ;  /* 0x000c680001b27983 */ /* 0x000f280000300a00 */
[----:B------:R1:W-:Y:S04]  /*21600*/  STL [R1+0xc00], R3 ;  /* 0x000c000301007387 */ /* 0x0003e80000100800 */
[----:B------:R1:W-:Y:S04]  /*21610*/  STL [R1+0xc0c], R174 ;  /* 0x000c0cae01007387 */ /* 0x0003e80000100800 */
[----:B-1----:R-:W4:Y:S01]  /*21620*/  LDL.LU.64 R172, [R1+0xc70] ;  /* 0x000c700001ac7983 */ /* 0x002f220000300a00 */
[----:B------:R-:W-:-:S03]  /*21630*/  IMAD.MOV.U32 R3, RZ, RZ, R175 ;  /* 0x000000ffff037224 */ /* 0x000fc600078e00af */
        /* <DEDUP_REMOVED lines=14> */
[----:B------:R-:W-:Y:S01]  /*21720*/  STL [R1+0xc34], R186 ;  /* 0x000c34ba01007387 */ /* 0x000fe20000100800 */
[----:B-1----:R-:W-:-:S05]  /*21730*/  IMAD.MOV.U32 R3, RZ, RZ, R185 ;  /* 0x000000ffff037224 */ /* 0x002fca00078e00b9 */
[----:B------:R1:W-:Y:S04]  /*21740*/  STL [R1+0xc28], R3 ;  /* 0x000c280301007387 */ /* 0x0003e80000100800 */
[----:B------:R-:W-:Y:S01]  /*21750*/  STL [R1+0xc3c], R180 ;  /* 0x000c3cb401007387 */ /* 0x000fe20000100800 */
[----:B-1----:R-:W-:-:S05]  /*21760*/  MOV R3, R187 ;  /* 0x000000bb00037202 */ /* 0x002fca0000000f00 */
[----:B------:R1:W-:Y:S04]  /*21770*/  STL [R1+0xc30], R3 ;  /* 0x000c300301007387 */ /* 0x0003e80000100800 */
[----:B------:R-:W-:Y:S01]  /*21780*/  STL [R1+0xc44], R182 ;  /* 0x000c44b601007387 */ /* 0x000fe20000100800 */
[----:B-1----:R-:W-:-:S05]  /*21790*/  IMAD.MOV.U32 R3, RZ, RZ, R181 ;  /* 0x000000ffff037224 */ /* 0x002fca00078e00b5 */
[----:B------:R1:W-:Y:S04]  /*217a0*/  STL [R1+0xc38], R3 ;  /* 0x000c380301007387 */ /* 0x0003e80000100800 */
[----:B------:R-:W4:Y:S01]  /*217b0*/  LDL.LU.64 R186, [R1+0xca0] ;  /* 0x000ca00001ba7983 */ /* 0x000f220000300a00 */
[----:B-1----:R-:W-:-:S05]  /*217c0*/  IMAD.MOV.U32 R3, RZ, RZ, R183 ;  /* 0x000000ffff037224 */ /* 0x002fca00078e00b7 */
[----:B------:R1:W-:Y:S04]  /*217d0*/  STL [R1+0xc40], R3 ;  /* 0x000c400301007387 */ /* 0x0003e80000100800 */
[----:B------:R1:W-:Y:S02]  /*217e0*/  STL [R1+0xc4c], R164 ;  /* 0x000c4ca401007387 */ /* 0x0003e40000100800 */
[----:B-1----:R-:W-:Y:S02]  /*217f0*/  MOV R3, R165 ;  /* 0x000000a500037202 */ /* 0x002fe40000000f00 */
        /* <DEDUP_REMOVED lines=9> */
[----:B------:R1:W-:Y:S04]  /*21890*/  STL [R1+0xc58], R3 ;  /* 0x000c580301007387 */ /* 0x0003e80000100800 */
[----:B----4-:R-:W-:Y:S01]  /*218a0*/  STL [R1+0xc64], R178 ;  /* 0x000c64b201007387 */ /* 0x010fe20000100800 */
        /* <DEDUP_REMOVED lines=20> */
[----:B------:R-:W-:Y:S04]  /*219f0*/  STL [R1+0xc88], R31 ;  /* 0x000c881f01007387 */ /* 0x000fe80000100800 */
[----:B------:R-:W4:Y:S04]  /*21a00*/  LDL.LU.64 R170, [R1+0xce8] ;  /* 0x000ce80001aa7983 */ /* 0x000f280000300a00 */
[----:B------:R-:W-:Y:S04]  /*21a10*/  STL [R1+0xc94], R14 ;  /* 0x000c940e01007387 */ /* 0x000fe80000100800 */
[----:B------:R-:W-:Y:S04]  /*21a20*/  STL [R1+0xc90], R15 ;  /* 0x000c900f01007387 */ /* 0x000fe80000100800 */
[----:B------:R-:W4:Y:S04]  /*21a30*/  LDL.LU.64 R174, [R1+0xcf0] ;  /* 0x000cf00001ae7983 */ /* 0x000f280000300a00 */
[----:B------:R1:W-:Y:S02]  /*21a40*/  STL [R1+0xc9c], R186 ;  /* 0x000c9cba01007387 */ /* 0x0003e40000100800 */
[----:B-1----:R-:W-:-:S02]  /*21a50*/  IMAD.MOV.U32 R3, RZ, RZ, R187 ;  /* 0x000000ffff037224 */ /* 0x002fc400078e00bb */
[----:B------:R-:W4:Y:S04]  /*21a60*/  LDL.LU.64 R168, [R1+0xcf8] ;  /* 0x000cf80001a87983 */ /* 0x000f280000300a00 */
[----:B------:R-:W-:Y:S04]  /*21a70*/  STL [R1+0xca4], R164 ;  /* 0x000ca4a401007387 */ /* 0x000fe80000100800 */
[----:B------:R1:W-:Y:S04]  /*21a80*/  STL [R1+0xc98], R3 ;  /* 0x000c980301007387 */ /* 0x0003e80000100800 */
[----:B------:R-:W4:Y:S01]  /*21a90*/  LDL.LU.64 R186, [R1+0xd00] ;  /* 0x000d000001ba7983 */ /* 0x000f220000300a00 */
[----:B-1----:R-:W-:-:S03]  /*21aa0*/  MOV R3, R165 ;  /* 0x000000a500037202 */ /* 0x002fc60000000f00 */
[----:B--2---:R-:W-:Y:S04]  /*21ab0*/  STL [R1+0xcac], R166 ;  /* 0x000caca601007387 */ /* 0x004fe80000100800 */
[----:B------:R1:W-:Y:S04]  /*21ac0*/  STL [R1+0xca0], R3 ;  /* 0x000ca00301007387 */ /* 0x0003e80000100800 */
[----:B------:R-:W2:Y:S01]  /*21ad0*/  LDL.LU.64 R164, [R1+0xd08] ;  /* 0x000d080001a47983 */ /* 0x000ea20000300a00 */
[----:B-1----:R-:W-:-:S03]  /*21ae0*/  IMAD.MOV.U32 R3, RZ, RZ, R167 ;  /* 0x000000ffff037224 */ /* 0x002fc600078e00a7 */
[----:B---3--:R-:W-:Y:S04]  /*21af0*/  STL [R1+0xcb4], R180 ;  /* 0x000cb4b401007387 */ /* 0x008fe80000100800 */
[----:B------:R1:W-:Y:S04]  /*21b00*/  STL [R1+0xca8], R3 ;  /* 0x000ca80301007387 */ /* 0x0003e80000100800 */
[----:B------:R-:W3:Y:S01]  /*21b10*/  LDL.LU.64 R166, [R1+0xc8] ;  /* 0x0000c80001a67983 */ /* 0x000ee20000300a00 */
[----:B-1----:R-:W-:-:S03]  /*21b20*/  IMAD.MOV.U32 R3, RZ, RZ, R181 ;  /* 0x000000ffff037224 */ /* 0x002fc600078e00b5 */
[----:B------:R-:W3:Y:S04]  /*21b30*/  LDL.LU.64 R180, [R1+0x88] ;  /* 0x0000880001b47983 */ /* 0x000ee80000300a00 */
        /* <DEDUP_REMOVED lines=15> */
[----:B------:R-:W-:Y:S04]  /*21c30*/  STL [R1+0xcdc], R184 ;  /* 0x000cdcb801007387 */ /* 0x000fe80000100800 */
[----:B------:R1:W-:Y:S04]  /*21c40*/  STL [R1+0xcd0], R3 ;  /* 0x000cd00301007387 */ /* 0x0003e80000100800 */
[----:B------:R-:W4:Y:S01]  /*21c50*/  LDL.LU.64 R172, [R1+0xd38] ;  /* 0x000d380001ac7983 */ /* 0x000f220000300a00 */
[----:B-1----:R-:W-:-:S03]  /*21c60*/  IMAD.MOV.U32 R3, RZ, RZ, R185 ;  /* 0x000000ffff037224 */ /* 0x002fc600078e00b9 */
[----:B------:R-:W-:Y:S04]  /*21c70*/  STL [R1+0xce4], R170 ;  /* 0x000ce4aa01007387 */ /* 0x000fe80000100800 */
[----:B------:R1:W-:Y:S02]  /*21c80*/  STL [R1+0xcd8], R3 ;  /* 0x000cd80301007387 */ /* 0x0003e40000100800 */
[----:B-1----:R-:W-:Y:S02]  /*21c90*/  IMAD.MOV.U32 R3, RZ, RZ, R171 ;  /* 0x000000ffff037224 */ /* 0x002fe400078e00ab */
        /* <DEDUP_REMOVED lines=12> */
[----:B--2---:R-:W-:Y:S04]  /*21d60*/  STL [R1+0xd04], R164 ;  /* 0x000d04a401007387 */ /* 0x004fe80000100800 */
[----:B------:R1:W-:Y:S02]  /*21d70*/  STL [R1+0xcf8], R3 ;  /* 0x000cf80301007387 */ /* 0x0003e40000100800 */
[----:B-1----:R-:W-:Y:S02]  /*21d80*/  MOV R3, R165 ;  /* 0x000000a500037202 */ /* 0x002fe40000000f00 */
[----:B------:R-:W2:Y:S04]  /*21d90*/  LDL.LU.64 R164, [R1+0x108] ;  /* 0x0001080001a47983 */ /* 0x000ea80000300a00 */
[----:B------:R1:W-:Y:S04]  /*21da0*/  STL [R1+0xd00], R3 ;  /* 0x000d000301007387 */ /* 0x0003e80000100800 */
[----:B---3--:R3:W-:Y:S01]  /*21db0*/  STL [R1+0xd0c], R166 ;  /* 0x000d0ca601007387 */ /* 0x0087e20000100800 */
[----:B-1----:R-:W-:-:S03]  /*21dc0*/  IMAD.MOV.U32 R3, RZ, RZ, R167 ;  /* 0x000000ffff037224 */ /* 0x002fc600078e00a7 */
[----:B------:R-:W-:Y:S04]  /*21dd0*/  STL [R1+0xd14], R180 ;  /* 0x000d14b401007387 */ /* 0x000fe80000100800 */
[----:B------:R1:W-:Y:S04]  /*21de0*/  STL [R1+0xd08], R3 ;  /* 0x000d080301007387 */ /* 0x0003e80000100800 */
[----:B---3--:R-:W3:Y:S01]  /*21df0*/  LDL.LU.64 R166, [R1+0xd60] ;  /* 0x000d600001a67983 */ /* 0x008ee20000300a00 */
[----:B-1----:R-:W-:-:S03]  /*21e00*/  IMAD.MOV.U32 R3, RZ, RZ, R181 ;  /* 0x000000ffff037224 */ /* 0x002fc600078e00b5 */
[----:B----4-:R-:W-:Y:S04]  /*21e10*/  STL [R1+0xd1c], R182 ;  /* 0x000d1cb601007387 */ /* 0x010fe80000100800 */
[----:B------:R1:W-:Y:S04]  /*21e20*/  STL [R1+0xd10], R3 ;  /* 0x000d100301007387 */ /* 0x0003e80000100800 */
[----:B------:R-:W4:Y:S01]  /*21e30*/  LDL.LU.64 R80, [R1+0xd68] ;  /* 0x000d680001507983 */ /* 0x000f220000300a00 */
[----:B-1----:R-:W-:-:S05]  /*21e40*/  MOV R3, R183 ;  /* 0x000000b700037202 */ /* 0x002fca0000000f00 */
[----:B------:R1:W-:Y:S04]  /*21e50*/  STL [R1+0xd18], R3 ;  /* 0x000d180301007387 */ /* 0x0003e80000100800 */
[----:B------:R-:W-:Y:S04]  /*21e60*/  STL [R1+0xd24], R176 ;  /* 0x000d24b001007387 */ /* 0x000fe80000100800 */
        /* <DEDUP_REMOVED lines=8> */
[----:B------:R-:W-:Y:S04]  /*21ef0*/  STL [R1+0xd34], R172 ;  /* 0x000d34ac01007387 */ /* 0x000fe80000100800 */
[----:B------:R-:W4:Y:S01]  /*21f00*/  LDL.LU.64 R184, [R1+0xd88] ;  /* 0x000d880001b87983 */ /* 0x000f220000300a00 */
[----:B-1----:R-:W-:-:S03]  /*21f10*/  MOV R3, R173 ;  /* 0x000000ad00037202 */ /* 0x002fc60000000f00 */
[----:B------:R-:W4:Y:S04]  /*21f20*/  LDL.LU.64 R186, [R1+0xd90] ;  /* 0x000d900001ba7983 */ /* 0x000f280000300a00 */
[----:B------:R1:W-:Y:S04]  /*21f30*/  STL [R1+0xd30], R3 ;  /* 0x000d300301007387 */ /* 0x0003e80000100800 */
[----:B------:R-:W-:Y:S04]  /*21f40*/  STL [R1+0xd3c], R170 ;  /* 0x000d3caa01007387 */ /* 0x000fe80000100800 */
[----:B------:R-:W4:Y:S01]  /*21f50*/  LDL.LU.64 R180, [R1+0x448] ;  /* 0x0004480001b47983 */ /* 0x000f220000300a00 */
[----:B-1----:R-:W-:-:S03]  /*21f60*/  IMAD.MOV.U32 R3, RZ, RZ, R171 ;  /* 0x000000ffff037224 */ /* 0x002fc600078e00ab */
[----:B------:R-:W4:Y:S04]  /*21f70*/  LDL.LU.64 R182, [R1+0xda0] ;  /* 0x000da00001b67983 */ /* 0x000f280000300a00 */
[----:B------:R1:W-:Y:S04]  /*21f80*/  STL [R1+0xd38], R3 ;  /* 0x000d380301007387 */ /* 0x0003e80000100800 */
[----:B------:R-:W-:Y:S01]  /*21f90*/  STL [R1+0xd44], R174 ;  /* 0x000d44ae01007387 */ /* 0x000fe20000100800 */
[----:B-1----:R-:W-:-:S03]  /*21fa0*/  IMAD.MOV.U32 R3, RZ, RZ, R175 ;  /* 0x000000ffff037224 */ /* 0x002fc600078e00af */
[----:B------:R-:W4:Y:S04]  /*21fb0*/  LDL.LU.64 R170, [R1+0xda8] ;  /* 0x000da80001aa7983 */ /* 0x000f280000300a00 */
[----:B------:R-:W-:Y:S04]  /*21fc0*/  STL [R1+0xd4c], R168 ;  /* 0x000d4ca801007387 */ /* 0x000fe80000100800 */
[----:B------:R1:W-:Y:S04]  /*21fd0*/  STL [R1+0xd40], R3 ;  /* 0x000d400301007387 */ /* 0x0003e80000100800 */
[----:B------:R-:W4:Y:S04]  /*21fe0*/  LDL.LU.64 R176, [R1+0xdb0] ;  /* 0x000db00001b07983 */ /* 0x000f280000300a00 */
[----:B------:R-:W4:Y:S01]  /*21ff0*/  LDL.LU.64 R178, [R1+0xdb8] ;  /* 0x000db80001b27983 */ /* 0x000f220000300a00 */
[----:B-1----:R-:W-:-:S05]  /*22000*/  MOV R3, R169 ;  /* 0x000000a900037202 */ /* 0x002fca0000000f00 */
[----:B------:R1:W-:Y:S04]  /*22010*/  STL [R1+0xd48], R3 ;  /* 0x000d480301007387 */ /* 0x0003e80000100800 */
[----:B--2---:R-:W-:Y:S04]  /*22020*/  STL [R1+0xd54], R164 ;  /* 0x000d54a401007387 */ /* 0x004fe80000100800 */
[----:B------:R-:W2:Y:S01]  /*22030*/  LDL.LU.64 R172, [R1+0xdc0] ;  /* 0x000dc00001ac7983 */ /* 0x000ea20000300a00 */
[----:B-1----:R-:W-:-:S03]  /*22040*/  IMAD.MOV.U32 R3, RZ, RZ, R165 ;  /* 0x000000ffff037224 */ /* 0x002fc600078e00a5 */
[----:B------:R-:W2:Y:S04]  /*22050*/  LDL.LU.64 R174, [R1+0xdc8] ;  /* 0x000dc80001ae7983 */ /* 0x000ea80000300a00 */
[----:B------:R1:W-:Y:S04]  /*22060*/  STL [R1+0xd50], R3 ;  /* 0x000d500301007387 */ /* 0x0003e80000100800 */
[----:B---3--:R3:W-:Y:S04]  /*22070*/  STL [R1+0xd5c], R166 ;  /* 0x000d5ca601007387 */ /* 0x0087e80000100800 */
[----:B------:R-:W2:Y:S01]  /*22080*/  LDL.LU.64 R168, [R1+0xdd0] ;  /* 0x000dd00001a87983 */ /* 0x000ea20000300a00 */
[----:B-1----:R-:W-:-:S03]  /*22090*/  IMAD.MOV.U32 R3, RZ, RZ, R167 ;  /* 0x000000ffff037224 */ /* 0x002fc600078e00a7 */
[----:B------:R-:W2:Y:S04]  /*220a0*/  LDL.LU.64 R164, [R1+0xdd8] ;  /* 0x000dd80001a47983 */ /* 0x000ea80000300a00 */
[----:B------:R1:W-:Y:S04]  /*220b0*/  STL [R1+0xd58], R3 ;  /* 0x000d580301007387 */ /* 0x0003e80000100800 */
[----:B----4-:R-:W-:Y:S04]  /*220c0*/  STL [R1+0xd64], R80 ;  /* 0x000d645001007387 */ /* 0x010fe80000100800 */
[----:B---3--:R-:W3:Y:S01]  /*220d0*/  LDL.LU.64 R166, [R1+0xde0] ;  /* 0x000de00001a67983 */ /* 0x008ee20000300a00 */
[----:B-1----:R-:W-:-:S03]  /*220e0*/  MOV R3, R81 ;  /* 0x0000005100037202 */ /* 0x002fc60000000f00 */
[----:B------:R-:W-:Y:S04]  /*220f0*/  STL [R1+0xd6c], R82 ;  /* 0x000d6c5201007387 */ /* 0x000fe80000100800 */
[----:B------:R1:W-:Y:S02]  /*22100*/  STL [R1+0xd60], R3 ;  /* 0x000d600301007387 */ /* 0x0003e40000100800 */
[----:B-1----:R-:W-:Y:S02]  /*22110*/  IMAD.MOV.U32 R3, RZ, RZ, R83 ;  /* 0x000000ffff037224 */ /* 0x002fe400078e0053 */
        /* <DEDUP_REMOVED lines=19> */
[----:B------:R1:W-:Y:S02]  /*22250*/  STL [R1+0xd98], R3 ;  /* 0x000d980301007387 */ /* 0x0003e40000100800 */
[----:B-1----:R-:W-:Y:S02]  /*22260*/  IMAD.MOV.U32 R3, RZ, RZ, R171 ;  /* 0x000000ffff037224 */ /* 0x002fe400078e00ab */
[----:B------:R-:W4:Y:S04]  /*22270*/  LDL.LU.64 R170, [R1+0xe20] ;  /* 0x000e200001aa7983 */ /* 0x000f280000300a00 */
[----:B------:R1:W-:Y:S02]  /*22280*/  STL [R1+0xda0], R3 ;  /* 0x000da00301007387 */ /* 0x0003e40000100800 */
[----:B-1----:R-:W-:-:S02]  /*22290*/  MOV R3, R177 ;  /* 0x000000b100037202 */ /* 0x002fc40000000f00 */
[----:B------:R-:W-:Y:S04]  /*222a0*/  STL [R1+0xdac], R176 ;  /* 0x000dacb001007387 */ /* 0x000fe80000100800 */
[----:B------:R-:W-:Y:S04]  /*222b0*/  STL [R1+0xdb4], R178 ;  /* 0x000db4b201007387 */ /* 0x000fe80000100800 */
[----:B------:R1:W-:Y:S02]  /*222c0*/  STL [R1+0xda8], R3 ;  /* 0x000da80301007387 */ /* 0x0003e40000100800 */
[----:B-1----:R-:W-:-:S02]  /*222d0*/  IMAD.MOV.U32 R3, RZ, RZ, R179 ;  /* 0x000000ffff037224 */ /* 0x002fc400078e00b3 */
[----:B--2---:R-:W-:Y:S04]  /*222e0*/  STL [R1+0xdbc], R172 ;  /* 0x000dbcac01007387 */ /* 0x004fe80000100800 */
        /* <DEDUP_REMOVED lines=10> */
[----:B---3--:R-:W-:Y:S01]  /*22390*/  STL [R1+0xddc], R166 ;  /* 0x000ddca601007387 */ /* 0x008fe20000100800 */
[----:B-1----:R-:W-:-:S05]  /*223a0*/  IMAD.MOV.U32 R3, RZ, RZ, R165 ;  /* 0x000000ffff037224 */ /* 0x002fca00078e00a5 */
[----:B------:R1:W-:Y:S04]  /*223b0*/  STL [R1+0xdd0], R3 ;  /* 0x000dd00301007387 */ /* 0x0003e80000100800 */
[----:B------:R-:W-:Y:S01]  /*223c0*/  STL [R1+0xde4], R160 ;  /* 0x000de4a001007387 */ /* 0x000fe20000100800 */
[----:B-1----:R-:W-:-:S05]  /*223d0*/  MOV R3, R167 ;  /* 0x000000a700037202 */ /* 0x002fca0000000f00 */
[----:B------:R4:W-:Y:S04]  /*223e0*/  STL [R1+0xdd8], R3 ;  /* 0x000dd80301007387 */ /* 0x0009e80000100800 */
[----:B------:R-:W-:Y:S04]  /*223f0*/  STL [R1+0xde0], R161 ;  /* 0x000de0a101007387 */ /* 0x000fe80000100800 */
[----:B------:R-:W-:Y:S04]  /*22400*/  STL [R1+0xdec], R114 ;  /* 0x000dec7201007387 */ /* 0x000fe80000100800 */
[----:B------:R-:W2:Y:S04]  /*22410*/  LDL.LU.64 R164, [R1+0xe60] ;  /* 0x000e600001a47983 */ /* 0x000ea80000300a00 */
[----:B------:R-:W-:Y:S04]  /*22420*/  STL [R1+0xde8], R115 ;  /* 0x000de87301007387 */ /* 0x000fe80000100800 */
[----:B------:R-:W3:Y:S04]  /*22430*/  LDL.LU.64 R166, [R1+0x400] ;  /* 0x0004000001a67983 */ /* 0x000ee80000300a00 */
[----:B------:R-:W-:Y:S04]  /*22440*/  STL [R1+0xdf4], R84 ;  /* 0x000df45401007387 */ /* 0x000fe80000100800 */
        /* <DEDUP_REMOVED lines=8> */
[----:B------:R-:W-:Y:S01]  /*224d0*/  STL [R1+0xe10], R5 ;  /* 0x000e100501007387 */ /* 0x000fe20000100800 */
[----:B----4-:R-:W-:-:S03]  /*224e0*/  IMAD.MOV.U32 R3, RZ, RZ, R171 ;  /* 0x000000ffff037224 */ /* 0x010fc600078e00ab */
[----:B------:R1:W-:Y:S04]  /*224f0*/  STL [R1+0xe1c], R170 ;  /* 0x000e1caa01007387 */ /* 0x0003e80000100800 */
[----:B------:R-:W-:Y:S04]  /*22500*/  STL [R1+0xe24], R224 ;  /* 0x000e24e001007387 */ /* 0x000fe80000100800 */
[----:B------:R2:W-:Y:S04]  /*22510*/  STL [R1+0xe18], R3 ;  /* 0x000e180301007387 */ /* 0x0005e80000100800 */
[----:B------:R-:W-:Y:S04]  /*22520*/  STL [R1+0xe20], R225 ;  /* 0x000e20e101007387 */ /* 0x000fe80000100800 */
[----:B------:R-:W-:Y:S04]  /*22530*/  STL [R1+0xe2c], R130 ;  /* 0x000e2c8201007387 */ /* 0x000fe80000100800 */
[----:B------:R-:W4:Y:S04]  /*22540*/  LDL.LU.64 R168, [R1+0xea0] ;  /* 0x000ea00001a87983 */ /* 0x000f280000300a00 */
[----:B------:R-:W-:Y:S04]  /*22550*/  STL [R1+0xe28], R131 ;  /* 0x000e288301007387 */ /* 0x000fe80000100800 */
[----:B-1----:R-:W4:Y:S04]  /*22560*/  LDL.LU.64 R170, [R1+0x440] ;  /* 0x0004400001aa7983 */ /* 0x002f280000300a00 */
        /* <DEDUP_REMOVED lines=10> */
[----:B--2---:R-:W-:-:S03]  /*22610*/  IMAD.MOV.U32 R3, RZ, RZ, R165 ;  /* 0x000000ffff037224 */ /* 0x004fc600078e00a5 */
[----:B------:R-:W-:Y:S04]  /*22620*/  STL [R1+0xe5c], R164 ;  /* 0x000e5ca401007387 */ /* 0x000fe80000100800 */
[----:B---3--:R-:W-:Y:S04]  /*22630*/  STL [R1+0xe64], R166 ;  /* 0x000e64a601007387 */ /* 0x008fe80000100800 */
[----:B------:R1:W-:Y:S04]  /*22640*/  STL [R1+0xe58], R3 ;  /* 0x000e580301007387 */ /* 0x0003e80000100800 */
[----:B------:R-:W-:Y:S01]  /*22650*/  STL [R1+0xe6c], R146 ;  /* 0x000e6c9201007387 */ /* 0x000fe20000100800 */
[----:B-1----:R-:W-:-:S05]  /*22660*/  MOV R3, R167 ;  /* 0x000000a700037202 */ /* 0x002fca0000000f00 */
[----:B------:R4:W-:Y:S04]  /*22670*/  STL [R1+0xe60], R3 ;  /* 0x000e600301007387 */ /* 0x0009e80000100800 */
        /* <DEDUP_REMOVED lines=14> */
[----:B------:R-:W-:Y:S04]  /*22760*/  STL [R1+0xe9c], R168 ;  /* 0x000e9ca801007387 */ /* 0x000fe80000100800 */
[----:B------:R-:W-:Y:S04]  /*22770*/  STL [R1+0xea4], R170 ;  /* 0x000ea4aa01007387 */ /* 0x000fe80000100800 */
[----:B------:R1:W-:Y:S04]  /*22780*/  STL [R1+0xe98], R3 ;  /* 0x000e980301007387 */ /* 0x0003e80000100800 */
[----:B------:R-:W-:Y:S01]  /*22790*/  STL [R1+0xeac], R192 ;  /* 0x000eacc001007387 */ /* 0x000fe20000100800 */
[----:B-1----:R-:W-:-:S05]  /*227a0*/  IMAD.MOV.U32 R3, RZ, RZ, R171 ;  /* 0x000000ffff037224 */ /* 0x002fca00078e00ab */
[----:B------:R2:W-:Y:S04]  /*227b0*/  STL [R1+0xea0], R3 ;  /* 0x000ea00301007387 */ /* 0x0005e80000100800 */
[----:B------:R-:W-:Y:S04]  /*227c0*/  STL [R1+0xea8], R193 ;  /* 0x000ea8c101007387 */ /* 0x000fe80000100800 */
[----:B------:R-:W-:Y:S04]  /*227d0*/  STL [R1+0xeb4], R128 ;  /* 0x000eb48001007387 */ /* 0x000fe80000100800 */
[----:B------:R-:W4:Y:S04]  /*227e0*/  LDL.LU.64 R174, [R1+0xf20] ;  /* 0x000f200001ae7983 */ /* 0x000f280000300a00 */
[----:B------:R-:W-:Y:S04]  /*227f0*/  STL [R1+0xeb0], R129 ;  /* 0x000eb08101007387 */ /* 0x000fe80000100800 */
[----:B------:R-:W4:Y:S04]  /*22800*/  LDL.LU.64 R168, [R1+0xf28] ;  /* 0x000f280001a87983 */ /* 0x000f280000300a00 */
[----:B------:R-:W-:Y:S04]  /*22810*/  STL [R1+0xebc], R96 ;  /* 0x000ebc6001007387 */ /* 0x000fe80000100800 */
[----:B------:R-:W4:Y:S04]  /*22820*/  LDL.LU.64 R170, [R1] ;  /* 0x0000000001aa7983 */ /* 0x000f280000300a00 */
[----:B------:R-:W-:Y:S04]  /*22830*/  STL [R1+0xeb8], R97 ;  /* 0x000eb86101007387 */ /* 0x000fe80000100800 */
[----:B------:R-:W-:Y:S04]  /*22840*/  STL [R1+0xec4], R56 ;  /* 0x000ec43801007387 */ /* 0x000fe80000100800 */
[----:B------:R-:W-:Y:S04]  /*22850*/  STL [R1+0xec0], R57 ;  /* 0x000ec03901007387 */ /* 0x000fe80000100800 */
[----:B------:R-:W-:Y:S04]  /*22860*/  STL [R1+0xecc], R36 ;  /* 0x000ecc2401007387 */ /* 0x000fe80000100800 */
[----:B------:R-:W-:Y:S04]  /*22870*/  STL [R1+0xec8], R37 ;  /* 0x000ec82501007387 */ /* 0x000fe80000100800 */
[----:B------:R-:W-:Y:S04]  /*22880*/  STL [R1+0xed4], R10 ;  /* 0x000ed40a01007387 */ /* 0x000fe80000100800 */
[----:B------:R-:W-:Y:S01]  /*22890*/  STL [R1+0xed0], R11 ;  /* 0x000ed00b01007387 */ /* 0x000fe20000100800 */
[----:B--2---:R-:W-:-:S03]  /*228a0*/  MOV R3, R165 ;  /* 0x000000a500037202 */ /* 0x004fc60000000f00 */
[----:B------:R-:W-:Y:S04]  /*228b0*/  STL [R1+0xedc], R164 ;  /* 0x000edca401007387 */ /* 0x000fe80000100800 */
[----:B---3--:R-:W-:Y:S04]  /*228c0*/  STL [R1+0xee4], R166 ;  /* 0x000ee4a601007387 */ /* 0x008fe80000100800 */
[----:B------:R1:W-:Y:S04]  /*228d0*/  STL [R1+0xed8], R3 ;  /* 0x000ed80301007387 */ /* 0x0003e80000100800 */
[----:B------:R-:W-:Y:S01]  /*228e0*/  STL [R1+0xeec], R226 ;  /* 0x000eece201007387 */ /* 0x000fe20000100800 */
[----:B-1----:R-:W-:-:S05]  /*228f0*/  IMAD.MOV.U32 R3, RZ, RZ, R167 ;  /* 0x000000ffff037224 */ /* 0x002fca00078e00a7 */
[----:B------:R4:W-:Y:S04]  /*22900*/  STL [R1+0xee0], R3 ;  /* 0x000ee00301007387 */ /* 0x0009e80000100800 */
[----:B------:R-:W-:Y:S04]  /*22910*/  STL [R1+0xee8], R227 ;  /* 0x000ee8e301007387 */ /* 0x000fe80000100800 */
[----:B------:R-:W-:Y:S04]  /*22920*/  STL [R1+0xef4], R144 ;  /* 0x000ef49001007387 */ /* 0x000fe80000100800 */
[----:B------:R-:W2:Y:S04]  /*22930*/  LDL.LU.64 R172, [R1+0xf60] ;  /* 0x000f600001ac7983 */ /* 0x000ea80000300a00 */
[----:B------:R-:W-:Y:S04]  /*22940*/  STL [R1+0xef0], R145 ;  /* 0x000ef09101007387 */ /* 0x000fe80000100800 */
[----:B------:R-:W3:Y:S04]  /*22950*/  LDL.LU.64 R164, [R1+0xf68] ;  /* 0x000f680001a47983 */ /* 0x000ee80000300a00 */
        /* <DEDUP_REMOVED lines=14> */
[----:B-1----:R-:W-:-:S05]  /*22a40*/  MOV R3, R169 ;  /* 0x000000a900037202 */ /* 0x002fca0000000f00 */
[----:B------:R1:W-:Y:S04]  /*22a50*/  STL [R1+0xf20], R3 ;  /* 0x000f200301007387 */ /* 0x0003e80000100800 */
[----:B------:R-:W-:Y:S01]  /*22a60*/  STL [R1+0xf34], R162 ;  /* 0x000f34a201007387 */ /* 0x000fe20000100800 */
[----:B-1----:R-:W-:-:S05]  /*22a70*/  IMAD.MOV.U32 R3, RZ, RZ, R171 ;  /* 0x000000ffff037224 */ /* 0x002fca00078e00ab */
[----:B------:R2:W-:Y:S04]  /*22a80*/  STL [R1+0xf28], R3 ;  /* 0x000f280301007387 */ /* 0x0005e80000100800 */
[----:B------:R-:W4:Y:S04]  /*22a90*/  LDL.LU.64 R174, [R1+0xfa0] ;  /* 0x000fa00001ae7983 */ /* 0x000f280000300a00 */
[----:B------:R-:W-:Y:S04]  /*22aa0*/  STL [R1+0xf30], R163 ;  /* 0x000f30a301007387 */ /* 0x000fe80000100800 */
[----:B------:R-:W4:Y:S04]  /*22ab0*/  LDL.LU.64 R168, [R1+0xfa8] ;  /* 0x000fa80001a87983 */ /* 0x000f280000300a00 */
[----:B------:R-:W-:Y:S04]  /*22ac0*/  STL [R1+0xf3c], R116 ;  /* 0x000f3c7401007387 */ /* 0x000fe80000100800 */
[----:B------:R-:W4:Y:S04]  /*22ad0*/  LDL.LU.64 R170, [R1+0x80] ;  /* 0x0000800001aa7983 */ /* 0x000f280000300a00 */
        /* <DEDUP_REMOVED lines=14> */
[----:B------:R-:W-:Y:S01]  /*22bc0*/  STL [R1+0xf74], R196 ;  /* 0x000f74c401007387 */ /* 0x000fe20000100800 */
[----:B-1----:R-:W-:-:S05]  /*22bd0*/  IMAD.MOV.U32 R3, RZ, RZ, R167 ;  /* 0x000000ffff037224 */ /* 0x002fca00078e00a7 */
[----:B------:R4:W-:Y:S04]  /*22be0*/  STL [R1+0xf68], R3 ;  /* 0x000f680301007387 */ /* 0x0009e80000100800 */
        /* <DEDUP_REMOVED lines=22> */
[----:B------:R-:W-:Y:S04]  /*22d50*/  STL [R1+0xfb0], R213 ;  /* 0x000fb0d501007387 */ /* 0x000fe80000100800 */
        /* <DEDUP_REMOVED lines=29> */
[----:B------:R-:W3:Y:S04]  /*22f30*/  LDL.LU.64 R166, [R1+0x78] ;  /* 0x0000780001a67983 */ /* 0x000ee80000300a00 */
        /* <DEDUP_REMOVED lines=50> */
[----:B------:R-:W-:Y:S01]  /*23260*/  STL [R1+0x1090], R75 ;  /* 0x0010904b01007387 */ /* 0x000fe20000100800 */
[----:B----4-:R-:W-:-:S03]  /*23270*/  MOV R3, R177 ;  /* 0x000000b100037202 */ /* 0x010fc60000000f00 */
[----:B------:R-:W-:Y:S04]  /*23280*/  STL [R1+0x109c], R176 ;  /* 0x00109cb001007387 */ /* 0x000fe80000100800 */
[----:B------:R-:W-:Y:S04]  /*23290*/  STL [R1+0x10a4], R174 ;  /* 0x0010a4ae01007387 */ /* 0x000fe80000100800 */
        /* <DEDUP_REMOVED lines=21> */
[----:B------:R-:W-:Y:S01]  /*233f0*/  STL [R1+0x10d0], R77 ;  /* 0x0010d04d01007387 */ /* 0x000fe20000100800 */
[----:B--2---:R-:W-:-:S03]  /*23400*/  IMAD.MOV.U32 R3, RZ, RZ, R179 ;  /* 0x000000ffff037224 */ /* 0x004fc600078e00b3 */
[----:B------:R-:W-:Y:S04]  /*23410*/  STL [R1+0x10dc], R178 ;  /* 0x0010dcb201007387 */ /* 0x000fe80000100800 */
[----:B---3--:R-:W-:Y:S04]  /*23420*/  STL [R1+0x10e4], R172 ;  /* 0x0010e4ac01007387 */ /* 0x008fe80000100800 */
        /* <DEDUP_REMOVED lines=11> */
[----:B------:R-:W2:Y:S04]  /*234e0*/  LDL.LU.64 R164, [R1+0x1160] ;  /* 0x0011600001a47983 */ /* 0x000ea80000300a00 */
[----:B------:R-:W-:Y:S04]  /*234f0*/  STL [R1+0x1104], R200 ;  /* 0x001104c801007387 */ /* 0x000fe80000100800 */
[----:B------:R-:W-:Y:S04]  /*23500*/  STL [R1+0x1100], R201 ;  /* 0x001100c901007387 */ /* 0x000fe80000100800 */
[----:B------:R-:W3:Y:S04]  /*23510*/  LDL.LU.64 R180, [R1+0x1168] ;  /* 0x0011680001b47983 */ /* 0x000ee80000300a00 */
[----:B------:R-:W-:Y:S04]  /*23520*/  STL [R1+0x110c], R136 ;  /* 0x00110c8801007387 */ /* 0x000fe80000100800 */
[----:B------:R-:W-:Y:S04]  /*23530*/  STL [R1+0x1108], R137 ;  /* 0x0011088901007387 */ /* 0x000fe80000100800 */
[----:B------:R-:W3:Y:S04]  /*23540*/  LDL.LU.64 R178, [R1+0x1170] ;  /* 0x0011700001b27983 */ /* 0x000ee80000300a00 */
[----:B------:R-:W-:Y:S04]  /*23550*/  STL [R1+0x1114], R92 ;  /* 0x0011145c01007387 */ /* 0x000fe80000100800 */
[----:B------:R-:W3:Y:S04]  /*23560*/  LDL.LU.64 R172, [R1+0x3f0] ;  /* 0x0003f00001ac7983 */ /* 0x000ee80000300a00 */
[----:B------:R-:W-:Y:S04]  /*23570*/  STL [R1+0x1110], R93 ;  /* 0x0011105d01007387 */ /* 0x000fe80000100800 */
[----:B------:R-:W3:Y:S01]  /*23580*/  LDL.LU.64 R166, [R1+0xa8] ;  /* 0x0000a80001a67983 */ /* 0x000ee20000300a00 */
        /* <DEDUP_REMOVED lines=16> */
[----:B------:R-:W4:Y:S04]  /*23690*/  LDL.LU.64 R174, [R1+0x11a0] ;  /* 0x0011a00001ae7983 */ /* 0x000f280000300a00 */
[----:B------:R-:W-:Y:S04]  /*236a0*/  STL [R1+0x1140], R217 ;  /* 0x001140d901007387 */ /* 0x000fe80000100800 */
[----:B------:R-:W-:Y:S04]  /*236b0*/  STL [R1+0x114c], R138 ;  /* 0x00114c8a01007387 */ /* 0x000fe80000100800 */
[----:B------:R-:W-:Y:S04]  /*236c0*/  STL [R1+0x1148], R139 ;  /* 0x0011488b01007387 */ /* 0x000fe80000100800 */
[----:B------:R-:W4:Y:S04]  /*236d0*/  LDL.LU.64 R182, [R1+0x11a8] ;  /* 0x0011a80001b67983 */ /* 0x000f280000300a00 */
[----:B------:R-:W-:Y:S04]  /*236e0*/  STL [R1+0x1154], R108 ;  /* 0x0011546c01007387 */ /* 0x000fe80000100800 */
[----:B------:R-:W4:Y:S04]  /*236f0*/  LDL.LU.64 R176, [R1+0x11b0] ;  /* 0x0011b00001b07983 */ /* 0x000f280000300a00 */
[----:B------:R-:W-:Y:S04]  /*23700*/  STL [R1+0x1150], R109 ;  /* 0x0011506d01007387 */ /* 0x000fe80000100800 */
[----:B------:R-:W4:Y:S04]  /*23710*/  LDL.LU.64 R168, [R1+0x430] ;  /* 0x0004300001a87983 */ /* 0x000f280000300a00 */
[----:B--2---:R2:W-:Y:S01]  /*23720*/  STL [R1+0x115c], R164 ;  /* 0x00115ca401007387 */ /* 0x0045e20000100800 */
[----:B-1----:R-:W-:-:S03]  /*23730*/  IMAD.MOV.U32 R3, RZ, RZ, R165 ;  /* 0x000000ffff037224 */ /* 0x002fc600078e00a5 */
[----:B------:R-:W4:Y:S04]  /*23740*/  LDL.LU.64 R170, [R1+0x68] ;  /* 0x0000680001aa7983 */ /* 0x000f280000300a00 */
[----:B---3--:R-:W-:Y:S04]  /*23750*/  STL [R1+0x1164], R180 ;  /* 0x001164b401007387 */ /* 0x008fe80000100800 */
[----:B------:R1:W-:Y:S04]  /*23760*/  STL [R1+0x1158], R3 ;  /* 0x0011580301007387 */ /* 0x0003e80000100800 */
[----:B--2---:R-:W2:Y:S01]  /*23770*/  LDL.LU.64 R164, [R1+0x28] ;  /* 0x0000280001a47983 */ /* 0x004ea20000300a00 */
[----:B-1----:R-:W-:-:S03]  /*23780*/  IMAD.MOV.U32 R3, RZ, RZ, R181 ;  /* 0x000000ffff037224 */ /* 0x002fc600078e00b5 */
[----:B------:R-:W-:Y:S04]  /*23790*/  STL [R1+0x116c], R178 ;  /* 0x00116cb201007387 */ /* 0x000fe80000100800 */
        /* <DEDUP_REMOVED lines=8> */
[----:B------:R-:W3:Y:S04]  /*23820*/  LDL.LU.64 R166, [R1+0x11e0] ;  /* 0x0011e00001a67983 */ /* 0x000ee80000300a00 */
[----:B------:R1:W-:Y:S04]  /*23830*/  STL [R1+0x1178], R3 ;  /* 0x0011780301007387 */ /* 0x0003e80000100800 */
[----:B------:R-:W-:Y:S04]  /*23840*/  STL [R1+0x1184], R232 ;  /* 0x001184e801007387 */ /* 0x000fe80000100800 */
        /* <DEDUP_REMOVED lines=8> */
[----:B----4-:R4:W-:Y:S04]  /*238d0*/  STL [R1+0x119c], R174 ;  /* 0x00119cae01007387 */ /* 0x0109e80000100800 */
[----:B------:R-:W3:Y:S01]  /*238e0*/  LDL.LU.64 R172, [R1+0xe8] ;  /* 0x0000e80001ac7983 */ /* 0x000ee20000300a00 */
[----:B-1----:R-:W-:-:S03]  /*238f0*/  MOV R3, R175 ;  /* 0x000000af00037202 */ /* 0x002fc60000000f00 */
[----:B----4-:R-:W4:Y:S04]  /*23900*/  LDL.LU.64 R174, [R1+0x20] ;  /* 0x0000200001ae7983 */ /* 0x010f280000300a00 */
[----:B------:R1:W-:Y:S04]  /*23910*/  STL [R1+0x1198], R3 ;  /* 0x0011980301007387 */ /* 0x0003e80000100800 */
[----:B------:R-:W-:Y:S01]  /*23920*/  STL [R1+0x11a4], R182 ;  /* 0x0011a4b601007387 */ /* 0x000fe20000100800 */
[----:B-1----:R-:W-:-:S03]  /*23930*/  IMAD.MOV.U32 R3, RZ, RZ, R183 ;  /* 0x000000ffff037224 */ /* 0x002fc600078e00b7 */
[----:B------:R-:W-:Y:S04]  /*23940*/  STL [R1+0x11ac], R176 ;  /* 0x0011acb001007387 */ /* 0x000fe80000100800 */
[----:B------:R1:W-:Y:S04]  /*23950*/  STL [R1+0x11a0], R3 ;  /* 0x0011a00301007387 */ /* 0x0003e80000100800 */
[----:B------:R-:W-:Y:S01]  /*23960*/  STL [R1+0x11b4], R168 ;  /* 0x0011b4a801007387 */ /* 0x000fe20000100800 */
[----:B-1----:R-:W-:-:S05]  /*23970*/  IMAD.MOV.U32 R3, RZ, RZ, R177 ;  /* 0x000000ffff037224 */ /* 0x002fca00078e00b1 */
[----:B------:R1:W-:Y:S02]  /*23980*/  STL [R1+0x11a8], R3 ;  /* 0x0011a80301007387 */ /* 0x0003e40000100800 */
[----:B-1----:R-:W-:Y:S02]  /*23990*/  MOV R3, R169 ;  /* 0x000000a900037202 */ /* 0x002fe40000000f00 */
[----:B------:R-:W-:Y:S04]  /*239a0*/  STL [R1+0x11bc], R170 ;  /* 0x0011bcaa01007387 */ /* 0x000fe80000100800 */
[----:B------:R1:W-:Y:S04]  /*239b0*/  STL [R1+0x11b0], R3 ;  /* 0x0011b00301007387 */ /* 0x0003e80000100800 */
[----:B------:R-:W4:Y:S01]  /*239c0*/  LDL.LU.64 R168, [R1+0x1220] ;  /* 0x0012200001a87983 */ /* 0x000f220000300a00 */
[----:B-1----:R-:W-:-:S05]  /*239d0*/  IMAD.MOV.U32 R3, RZ, RZ, R171 ;  /* 0x000000ffff037224 */ /* 0x002fca00078e00ab */
[----:B------:R1:W-:Y:S04]  /*239e0*/  STL [R1+0x11b8], R3 ;  /* 0x0011b80301007387 */ /* 0x0003e80000100800 */
[----:B--2---:R-:W-:Y:S04]  /*239f0*/  STL [R1+0x11c4], R164 ;  /* 0x0011c4a401007387 */ /* 0x004fe80000100800 */
[----:B------:R-:W2:Y:S01]  /*23a00*/  LDL.LU.64 R182, [R1+0x1228] ;  /* 0x0012280001b67983 */ /* 0x000ea20000300a00 */
[----:B-1----:R-:W-:-:S05]  /*23a10*/  IMAD.MOV.U32 R3, RZ, RZ, R165 ;  /* 0x000000ffff037224 */ /* 0x002fca00078e00a5 */
[----:B------:R1:W-:Y:S04]  /*23a20*/  STL [R1+0x11c0], R3 ;  /* 0x0011c00301007387 */ /* 0x0003e80000100800 */
[----:B------:R-:W-:Y:S04]  /*23a30*/  STL [R1+0x11cc], R202 ;  /* 0x0011ccca01007387 */ /* 0x000fe80000100800 */
[----:B------:R-:W-:Y:S04]  /*23a40*/  STL [R1+0x11c8], R203 ;  /* 0x0011c8cb01007387 */ /* 0x000fe80000100800 */
[----:B------:R-:W-:Y:S04]  /*23a50*/  STL [R1+0x11d4], R124 ;  /* 0x0011d47c01007387 */ /* 0x000fe80000100800 */
[----:B------:R-:W2:Y:S04]  /*23a60*/  LDL.LU.64 R170, [R1+0x1230] ;  /* 0x0012300001aa7983 */ /* 0x000ea80000300a00 */
[----:B------:R-:W-:Y:S04]  /*23a70*/  STL [R1+0x11d0], R125 ;  /* 0x0011d07d01007387 */ /* 0x000fe80000100800 */
[----:B---3--:R3:W-:Y:S01]  /*23a80*/  STL [R1+0x11dc], R166 ;  /* 0x0011dca601007387 */ /* 0x0087e20000100800 */
[----:B-1----:R-:W-:-:S03]  /*23a90*/  MOV R3, R167 ;  /* 0x000000a700037202 */ /* 0x002fc60000000f00 */
[----:B------:R-:W2:Y:S04]  /*23aa0*/  LDL.LU.64 R176, [R1+0x1238] ;  /* 0x0012380001b07983 */ /* 0x000ea80000300a00 */
[----:B---3--:R-:W3:Y:S04]  /*23ab0*/  LDL.LU.64 R166, [R1+0x428] ;  /* 0x0004280001a67983 */ /* 0x008ee80000300a00 */
[----:B------:R1:W-:Y:S04]  /*23ac0*/  STL [R1+0x11d8], R3 ;  /* 0x0011d80301007387 */ /* 0x0003e80000100800 */
[----:B------:R-:W-:Y:S04]  /*23ad0*/  STL [R1+0x11e4], R186 ;  /* 0x0011e4ba01007387 */ /* 0x000fe80000100800 */
[----:B------:R-:W3:Y:S01]  /*23ae0*/  LDL.LU.64 R164, [R1+0x60] ;  /* 0x0000600001a47983 */ /* 0x000ee20000300a00 */
        /* <DEDUP_REMOVED lines=9> */
[----:B----4-:R-:W-:Y:S01]  /*23b80*/  STL [R1+0x1204], R174 ;  /* 0x001204ae01007387 */ /* 0x010fe20000100800 */
[----:B-1----:R-:W-:-:S05]  /*23b90*/  IMAD.MOV.U32 R3, RZ, RZ, R173 ;  /* 0x000000ffff037224 */ /* 0x002fca00078e00ad */
[----:B------:R1:W-:Y:S04]  /*23ba0*/  STL [R1+0x11f8], R3 ;  /* 0x0011f80301007387 */ /* 0x0003e80000100800 */
[----:B------:R-:W4:Y:S01]  /*23bb0*/  LDL.LU.64 R178, [R1+0x1260] ;  /* 0x0012600001b27983 */ /* 0x000f220000300a00 */
[----:B-1----:R-:W-:-:S03]  /*23bc0*/  IMAD.MOV.U32 R3, RZ, RZ, R175 ;  /* 0x000000ffff037224 */ /* 0x002fc600078e00af */
[----:B------:R-:W-:Y:S04]  /*23bd0*/  STL [R1+0x120c], R218 ;  /* 0x00120cda01007387 */ /* 0x000fe80000100800 */
[----:B------:R1:W-:Y:S04]  /*23be0*/  STL [R1+0x1200], R3 ;  /* 0x0012000301007387 */ /* 0x0003e80000100800 */
[----:B------:R-:W4:Y:S04]  /*23bf0*/  LDL.LU.64 R172, [R1+0x1268] ;  /* 0x0012680001ac7983 */ /* 0x000f280000300a00 */
[----:B------:R-:W-:Y:S04]  /*23c00*/  STL [R1+0x1208], R219 ;  /* 0x001208db01007387 */ /* 0x000fe80000100800 */
[----:B------:R-:W-:Y:S04]  /*23c10*/  STL [R1+0x1214], R140 ;  /* 0x0012148c01007387 */ /* 0x000fe80000100800 */
[----:B------:R-:W-:Y:S04]  /*23c20*/  STL [R1+0x1210], R141 ;  /* 0x0012108d01007387 */ /* 0x000fe80000100800 */
[----:B------:R-:W4:Y:S01]  /*23c30*/  LDL.LU.64 R174, [R1+0x1270] ;  /* 0x0012700001ae7983 */ /* 0x000f220000300a00 */
[----:B-1----:R-:W-:-:S03]  /*23c40*/  MOV R3, R169 ;  /* 0x000000a900037202 */ /* 0x002fc60000000f00 */
[----:B------:R1:W-:Y:S04]  /*23c50*/  STL [R1+0x121c], R168 ;  /* 0x00121ca801007387 */ /* 0x0003e80000100800 */
[----:B------:R-:W4:Y:S04]  /*23c60*/  LDL.LU.64 R180, [R1+0x1278] ;  /* 0x0012780001b47983 */ /* 0x000f280000300a00 */
[----:B------:R1:W-:Y:S04]  /*23c70*/  STL [R1+0x1218], R3 ;  /* 0x0012180301007387 */ /* 0x0003e80000100800 */
[----:B--2---:R2:W-:Y:S04]  /*23c80*/  STL [R1+0x1224], R182 ;  /* 0x001224b601007387 */ /* 0x0045e80000100800 */
[----:B-1----:R-:W4:Y:S01]  /*23c90*/  LDL.LU.64 R168, [R1+0x1280] ;  /* 0x0012800001a87983 */ /* 0x002f220000300a00 */
[----:B------:R-:W-:-:S03]  /*23ca0*/  IMAD.MOV.U32 R3, RZ, RZ, R183 ;  /* 0x000000ffff037224 */ /* 0x000fc600078e00b7 */
[----:B--2---:R-:W2:Y:S04]  /*23cb0*/  LDL.LU.64 R182, [R1+0xb0] ;  /* 0x0000b00001b67983 */ /* 0x004ea80000300a00 */
[----:B------:R1:W-:Y:S04]  /*23cc0*/  STL [R1+0x1220], R3 ;  /* 0x0012200301007387 */ /* 0x0003e80000100800 */
[----:B------:R1:W-:Y:S02]  /*23cd0*/  STL [R1+0x122c], R170 ;  /* 0x00122caa01007387 */ /* 0x0003e40000100800 */
[----:B-1----:R-:W-:-:S02]  /*23ce0*/  IMAD.MOV.U32 R3, RZ, RZ, R171 ;  /* 0x000000ffff037224 */ /* 0x002fc400078e00ab */
[----:B------:R-:W2:Y:S04]  /*23cf0*/  LDL.LU.64 R170, [R1+0x18] ;  /* 0x0000180001aa7983 */ /* 0x000ea80000300a00 */
[----:B------:R1:W-:Y:S04]  /*23d00*/  STL [R1+0x1228], R3 ;  /* 0x0012280301007387 */ /* 0x0003e80000100800 */
[----:B------:R-:W-:Y:S01]  /*23d10*/  STL [R1+0x1234], R176 ;  /* 0x001234b001007387 */ /* 0x000fe20000100800 */
[----:B-1----:R-:W-:-:S03]  /*23d20*/  MOV R3, R177 ;  /* 0x000000b100037202 */ /* 0x002fc60000000f00 */
[----:B---3--:R-:W-:Y:S04]  /*23d30*/  STL [R1+0x123c], R166 ;  /* 0x00123ca601007387 */ /* 0x008fe80000100800 */
[----:B------:R1:W-:Y:S02]  /*23d40*/  STL [R1+0x1230], R3 ;  /* 0x0012300301007387 */ /* 0x0003e40000100800 */
[----:B-1----:R-:W-:Y:S02]  /*23d50*/  IMAD.MOV.U32 R3, RZ, RZ, R167 ;  /* 0x000000ffff037224 */ /* 0x002fe400078e00a7 */
[----:B------:R-:W-:Y:S04]  /*23d60*/  STL [R1+0x1244], R164 ;  /* 0x001244a401007387 */ /* 0x000fe80000100800 */
[----:B------:R1:W-:Y:S04]  /*23d70*/  STL [R1+0x1238], R3 ;  /* 0x0012380301007387 */ /* 0x0003e80000100800 */
[----:B------:R-:W3:Y:S01]  /*23d80*/  LDL.LU.64 R166, [R1+0x12a0] ;  /* 0x0012a00001a67983 */ /* 0x000ee20000300a00 */
[----:B-1----:R-:W-:-:S03]  /*23d90*/  IMAD.MOV.U32 R3, RZ, RZ, R165 ;  /* 0x000000ffff037224 */ /* 0x002fc600078e00a5 */
[----:B------:R-:W-:Y:S04]  /*23da0*/  STL [R1+0x124c], R234 ;  /* 0x00124cea01007387 */ /* 0x000fe80000100800 */
[----:B------:R4:W-:Y:S04]  /*23db0*/  STL [R1+0x1240], R3 ;  /* 0x0012400301007387 */ /* 0x0009e80000100800 */
[----:B------:R-:W3:Y:S04]  /*23dc0*/  LDL.LU.64 R164, [R1+0x12a8] ;  /* 0x0012a80001a47983 */ /* 0x000ee80000300a00 */
[----:B------:R-:W-:Y:S04]  /*23dd0*/  STL [R1+0x1248], R235 ;  /* 0x001248eb01007387 */ /* 0x000fe80000100800 */
[----:B------:R-:W-:Y:S04]  /*23de0*/  STL [R1+0x1254], R12 ;  /* 0x0012540c01007387 */ /* 0x000fe80000100800 */
[----:B------:R-:W-:Y:S04]  /*23df0*/  STL [R1+0x1250], R13 ;  /* 0x0012500d01007387 */ /* 0x000fe80000100800 */
[----:B------:R-:W3:Y:S01]  /*23e00*/  LDL.LU.64 R176, [R1+0x12b0] ;  /* 0x0012b00001b07983 */ /* 0x000ee20000300a00 */
[----:B----4-:R-:W-:-:S03]  /*23e10*/  MOV R3, R179 ;  /* 0x000000b300037202 */ /* 0x010fc60000000f00 */
[----:B------:R1:W-:Y:S04]  /*23e20*/  STL [R1+0x125c], R178 ;  /* 0x00125cb201007387 */ /* 0x0003e80000100800 */
[----:B------:R-:W4:Y:S04]  /*23e30*/  LDL.LU.64 R186, [R1+0x12b8] ;  /* 0x0012b80001ba7983 */ /* 0x000f280000300a00 */
[----:B------:R1:W-:Y:S04]  /*23e40*/  STL [R1+0x1258], R3 ;  /* 0x0012580301007387 */ /* 0x0003e80000100800 */
[----:B------:R1:W-:Y:S04]  /*23e50*/  STL [R1+0x1264], R172 ;  /* 0x001264ac01007387 */ /* 0x0003e80000100800 */
[----:B-1----:R-:W4:Y:S01]  /*23e60*/  LDL.LU.64 R178, [R1+0x12c0] ;  /* 0x0012c00001b27983 */ /* 0x002f220000300a00 */
[----:B------:R-:W-:-:S03]  /*23e70*/  IMAD.MOV.U32 R3, RZ, RZ, R173 ;  /* 0x000000ffff037224 */ /* 0x000fc600078e00ad */
[----:B------:R-:W4:Y:S04]  /*23e80*/  LDL.LU.64 R172, [R1+0x420] ;  /* 0x0004200001ac7983 */ /* 0x000f280000300a00 */
[----:B------:R1:W-:Y:S04]  /*23e90*/  STL [R1+0x1260], R3 ;  /* 0x0012600301007387 */ /* 0x0003e80000100800 */
[----:B------:R1:W-:Y:S02]  /*23ea0*/  STL [R1+0x126c], R174 ;  /* 0x00126cae01007387 */ /* 0x0003e40000100800 */
[----:B-1----:R-:W-:-:S02]  /*23eb0*/  IMAD.MOV.U32 R3, RZ, RZ, R175 ;  /* 0x000000ffff037224 */ /* 0x002fc400078e00af */
[----:B------:R-:W4:Y:S04]  /*23ec0*/  LDL.LU.64 R174, [R1+0x58] ;  /* 0x0000580001ae7983 */ /* 0x000f280000300a00 */
[----:B------:R1:W-:Y:S02]  /*23ed0*/  STL [R1+0x1268], R3 ;  /* 0x0012680301007387 */ /* 0x0003e40000100800 */
[----:B-1----:R-:W-:Y:S02]  /*23ee0*/  MOV R3, R181 ;  /* 0x000000b500037202 */ /* 0x002fe40000000f00 */
[----:B------:R-:W-:Y:S04]  /*23ef0*/  STL [R1+0x1274], R180 ;  /* 0x001274b401007387 */ /* 0x000fe80000100800 */
[----:B------:R-:W-:Y:S04]  /*23f00*/  STL [R1+0x127c], R168 ;  /* 0x00127ca801007387 */ /* 0x000fe80000100800 */
[----:B------:R1:W-:Y:S04]  /*23f10*/  STL [R1+0x1270], R3 ;  /* 0x0012700301007387 */ /* 0x0003e80000100800 */
[----:B--2---:R-:W-:Y:S01]  /*23f20*/  STL [R1+0x1284], R182 ;  /* 0x001284b601007387 */ /* 0x004fe20000100800 */
[----:B-1----:R-:W-:-:S05]  /*23f30*/  IMAD.MOV.U32 R3, RZ, RZ, R169 ;  /* 0x000000ffff037224 */ /* 0x002fca00078e00a9 */
[----:B------:R1:W-:Y:S04]  /*23f40*/  STL [R1+0x1278], R3 ;  /* 0x0012780301007387 */ /* 0x0003e80000100800 */
[----:B------:R-:W2:Y:S01]  /*23f50*/  LDL.LU.64 R168, [R1+0x12e0] ;  /* 0x0012e00001a87983 */ /* 0x000ea20000300a00 */
[----:B-1----:R-:W-:-:S03]  /*23f60*/  IMAD.MOV.U32 R3, RZ, RZ, R183 ;  /* 0x000000ffff037224 */ /* 0x002fc600078e00b7 */
[----:B------:R-:W-:Y:S04]  /*23f70*/  STL [R1+0x128c], R170 ;  /* 0x00128caa01007387 */ /* 0x000fe80000100800 */
[----:B------:R1:W-:Y:S04]  /*23f80*/  STL [R1+0x1280], R3 ;  /* 0x0012800301007387 */ /* 0x0003e80000100800 */
[----:B------:R-:W2:Y:S01]  /*23f90*/  LDL.LU.64 R182, [R1+0x12e8] ;  /* 0x0012e80001b67983 */ /* 0x000ea20000300a00 */
[----:B-1----:R-:W-:-:S03]  /*23fa0*/  MOV R3, R171 ;  /* 0x000000ab00037202 */ /* 0x002fc60000000f00 */
[----:B------:R-:W-:Y:S04]  /*23fb0*/  STL [R1+0x1294], R28 ;  /* 0x0012941c01007387 */ /* 0x000fe80000100800 */
[----:B------:R3:W-:Y:S04]  /*23fc0*/  STL [R1+0x1288], R3 ;  /* 0x0012880301007387 */ /* 0x0007e80000100800 */
[----:B------:R-:W-:Y:S04]  /*23fd0*/  STL [R1+0x1290], R29 ;  /* 0x0012901d01007387 */ /* 0x000fe80000100800 */
[----:B------:R-:W2:Y:S01]  /*23fe0*/  LDL.LU.64 R170, [R1+0x12f0] ;  /* 0x0012f00001aa7983 */ /* 0x000ea20000300a00 */
[----:B---3--:R-:W-:-:S03]  /*23ff0*/  IMAD.MOV.U32 R3, RZ, RZ, R167 ;  /* 0x000000ffff037224 */ /* 0x008fc600078e00a7 */
[----:B------:R1:W-:Y:S04]  /*24000*/  STL [R1+0x129c], R166 ;  /* 0x00129ca601007387 */ /* 0x0003e80000100800 */
[----:B------:R-:W3:Y:S04]  /*24010*/  LDL.LU.64 R180, [R1+0x12f8] ;  /* 0x0012f80001b47983 */ /* 0x000ee80000300a00 */
[----:B------:R1:W-:Y:S04]  /*24020*/  STL [R1+0x1298], R3 ;  /* 0x0012980301007387 */ /* 0x0003e80000100800 */
[----:B------:R1:W-:Y:S04]  /*24030*/  STL [R1+0x12a4], R164 ;  /* 0x0012a4a401007387 */ /* 0x0003e80000100800 */
[----:B-1----:R-:W3:Y:S01]  /*24040*/  LDL.LU.64 R166, [R1+0x1300] ;  /* 0x0013000001a67983 */ /* 0x002ee20000300a00 */
[----:B------:R-:W-:-:S03]  /*24050*/  IMAD.MOV.U32 R3, RZ, RZ, R165 ;  /* 0x000000ffff037224 */ /* 0x000fc600078e00a5 */
[----:B------:R-:W3:Y:S04]  /*24060*/  LDL.LU.64 R164, [R1+0x1308] ;  /* 0x0013080001a47983 */ /* 0x000ee80000300a00 */
[----:B------:R1:W-:Y:S04]  /*24070*/  STL [R1+0x12a0], R3 ;  /* 0x0012a00301007387 */ /* 0x0003e80000100800 */
[----:B------:R1:W-:Y:S02]  /*24080*/  STL [R1+0x12ac], R176 ;  /* 0x0012acb001007387 */ /* 0x0003e40000100800 */
[----:B-1----:R-:W-:-:S02]  /*24090*/  MOV R3, R177 ;  /* 0x000000b100037202 */ /* 0x002fc40000000f00 */
[----:B------:R-:W3:Y:S04]  /*240a0*/  LDL.LU.64 R176, [R1+0xa0] ;  /* 0x0000a00001b07983 */ /* 0x000ee80000300a00 */
[----:B------:R4:W-:Y:S02]  /*240b0*/  STL [R1+0x12a8], R3 ;  /* 0x0012a80301007387 */ /* 0x0009e40000100800 */
[----:B----4-:R-:W-:Y:S02]  /*240c0*/  IMAD.MOV.U32 R3, RZ, RZ, R187 ;  /* 0x000000ffff037224 */ /* 0x010fe400078e00bb */
[----:B------:R-:W-:Y:S04]  /*240d0*/  STL [R1+0x12b4], R186 ;  /* 0x0012b4ba01007387 */ /* 0x000fe80000100800 */
[----:B------:R-:W-:Y:S04]  /*240e0*/  STL [R1+0x12bc], R178 ;  /* 0x0012bcb201007387 */ /* 0x000fe80000100800 */
[----:B------:R1:W-:Y:S04]  /*240f0*/  STL [R1+0x12b0], R3 ;  /* 0x0012b00301007387 */ /* 0x0003e80000100800 */
[----:B------:R-:W-:Y:S01]  /*24100*/  STL [R1+0x12c4], R172 ;  /* 0x0012c4ac01007387 */ /* 0x000fe20000100800 */
[----:B-1----:R-:W-:-:S05]  /*24110*/  IMAD.MOV.U32 R3, RZ, RZ, R179 ;  /* 0x000000ffff037224 */ /* 0x002fca00078e00b3 */
        /* <DEDUP_REMOVED lines=9> */
[----:B------:R-:W-:Y:S04]  /*241b0*/  STL [R1+0x12d0], R47 ;  /* 0x0012d02f01007387 */ /* 0x000fe80000100800 */
[----:B------:R-:W4:Y:S01]  /*241c0*/  LDL.LU.64 R174, [R1+0x1330] ;  /* 0x0013300001ae7983 */ /* 0x000f220000300a00 */
[----:B--2---:R-:W-:-:S03]  /*241d0*/  IMAD.MOV.U32 R3, RZ, RZ, R169 ;  /* 0x000000ffff037224 */ /* 0x004fc600078e00a9 */
[----:B------:R1:W-:Y:S04]  /*241e0*/  STL [R1+0x12dc], R168 ;  /* 0x0012dca801007387 */ /* 0x0003e80000100800 */
[----:B------:R-:W2:Y:S04]  /*241f0*/  LDL.LU.64 R186, [R1+0x1338] ;  /* 0x0013380001ba7983 */ /* 0x000ea80000300a00 */
[----:B------:R1:W-:Y:S04]  /*24200*/  STL [R1+0x12d8], R3 ;  /* 0x0012d80301007387 */ /* 0x0003e80000100800 */
[----:B------:R1:W-:Y:S04]  /*24210*/  STL [R1+0x12e4], R182 ;  /* 0x0012e4b601007387 */ /* 0x0003e80000100800 */
[----:B-1----:R-:W2:Y:S01]  /*24220*/  LDL.LU.64 R168, [R1+0x1340] ;  /* 0x0013400001a87983 */ /* 0x002ea20000300a00 */
[----:B------:R-:W-:-:S03]  /*24230*/  MOV R3, R183 ;  /* 0x000000b700037202 */ /* 0x000fc60000000f00 */
[----:B------:R-:W2:Y:S04]  /*24240*/  LDL.LU.64 R182, [R1+0x1348] ;  /* 0x0013480001b67983 */ /* 0x000ea80000300a00 */
[----:B------:R1:W-:Y:S04]  /*24250*/  STL [R1+0x12e0], R3 ;  /* 0x0012e00301007387 */ /* 0x0003e80000100800 */
[----:B------:R1:W-:Y:S02]  /*24260*/  STL [R1+0x12ec], R170 ;  /* 0x0012ecaa01007387 */ /* 0x0003e40000100800 */
[----:B-1----:R-:W-:-:S02]  /*24270*/  IMAD.MOV.U32 R3, RZ, RZ, R171 ;  /* 0x000000ffff037224 */ /* 0x002fc400078e00ab */
[----:B------:R-:W2:Y:S04]  /*24280*/  LDL.LU.64 R170, [R1+0xe0] ;  /* 0x0000e00001aa7983 */ /* 0x000ea80000300a00 */
[----:B------:R1:W-:Y:S04]  /*24290*/  STL [R1+0x12e8], R3 ;  /* 0x0012e80301007387 */ /* 0x0003e80000100800 */
[----:B---3--:R-:W-:Y:S01]  /*242a0*/  STL [R1+0x12f4], R180 ;  /* 0x0012f4b401007387 */ /* 0x008fe20000100800 */
[----:B-1----:R-:W-:-:S03]  /*242b0*/  IMAD.MOV.U32 R3, RZ, RZ, R181 ;  /* 0x000000ffff037224 */ /* 0x002fc600078e00b5 */
[----:B------:R-:W-:Y:S04]  /*242c0*/  STL [R1+0x12fc], R166 ;  /* 0x0012fca601007387 */ /* 0x000fe80000100800 */
[----:B------:R1:W-:Y:S04]  /*242d0*/  STL [R1+0x12f0], R3 ;  /* 0x0012f00301007387 */ /* 0x0003e80000100800 */
[----:B------:R-:W-:Y:S01]  /*242e0*/  STL [R1+0x1304], R164 ;  /* 0x001304a401007387 */ /* 0x000fe20000100800 */
[----:B-1----:R-:W-:-:S05]  /*242f0*/  MOV R3, R167 ;  /* 0x000000a700037202 */ /* 0x002fca0000000f00 */
[----:B------:R1:W-:Y:S04]  /*24300*/  STL [R1+0x12f8], R3 ;  /* 0x0012f80301007387 */ /* 0x0003e80000100800 */
[----:B------:R-:W3:Y:S01]  /*24310*/  LDL.LU.64 R166, [R1+0x1360] ;  /* 0x0013600001a67983 */ /* 0x000ee20000300a00 */
[----:B-1----:R-:W-:-:S03]  /*24320*/  IMAD.MOV.U32 R3, RZ, RZ, R165 ;  /* 0x000000ffff037224 */ /* 0x002fc600078e00a5 */
[----:B------:R-:W-:Y:S04]  /*24330*/  STL [R1+0x130c], R176 ;  /* 0x00130cb001007387 */ /* 0x000fe80000100800 */
[----:B------:R1:W-:Y:S04]  /*24340*/  STL [R1+0x1300], R3 ;  /* 0x0013000301007387 */ /* 0x0003e80000100800 */
[----:B------:R-:W3:Y:S01]  /*24350*/  LDL.LU.64 R164, [R1+0x1368] ;  /* 0x0013680001a47983 */ /* 0x000ee20000300a00 */
[----:B-1----:R-:W-:-:S03]  /*24360*/  IMAD.MOV.U32 R3, RZ, RZ, R177 ;  /* 0x000000ffff037224 */ /* 0x002fc600078e00b1 */
[----:B------:R-:W-:Y:S04]  /*24370*/  STL [R1+0x1314], R62 ;  /* 0x0013143e01007387 */ /* 0x000fe80000100800 */
[----:B------:R4:W-:Y:S04]  /*24380*/  STL [R1+0x1308], R3 ;  /* 0x0013080301007387 */ /* 0x0009e80000100800 */
        /* <DEDUP_REMOVED lines=15> */
[----:B--2---:R-:W-:Y:S02]  /*24480*/  MOV R3, R187 ;  /* 0x000000bb00037202 */ /* 0x004fe40000000f00 */
[----:B------:R-:W-:Y:S04]  /*24490*/  STL [R1+0x1334], R186 ;  /* 0x001334ba01007387 */ /* 0x000fe80000100800 */
[----:B------:R-:W-:Y:S04]  /*244a0*/  STL [R1+0x133c], R168 ;  /* 0x00133ca801007387 */ /* 0x000fe80000100800 */
[----:B------:R1:W-:Y:S04]  /*244b0*/  STL [R1+0x1330], R3 ;  /* 0x0013300301007387 */ /* 0x0003e80000100800 */
[----:B------:R-:W-:Y:S01]  /*244c0*/  STL [R1+0x1344], R182 ;  /* 0x001344b601007387 */ /* 0x000fe20000100800 */
        /* <DEDUP_REMOVED lines=95> */
[----:B------:R1:W-:Y:S02]  /*24ac0*/  STL [R1+0x1400], R3 ;  /* 0x0014000301007387 */ /* 0x0003e40000100800 */
[----:B-1----:R-:W-:Y:S02]  /*24ad0*/  MOV R3, R171 ;  /* 0x000000ab00037202 */ /* 0x002fe40000000f00 */
[----:B------:R-:W2:Y:S04]  /*24ae0*/  LDL.LU.64 R170, [R1+0x1468] ;  /* 0x0014680001aa7983 */ /* 0x000ea80000300a00 */
[----:B------:R1:W-:Y:S04]  /*24af0*/  STL [R1+0x1408], R3 ;  /* 0x0014080301007387 */ /* 0x0003e80000100800 */
[----:B------:R-:W-:Y:S04]  /*24b00*/  STL [R1+0x1414], R126 ;  /* 0x0014147e01007387 */ /* 0x000fe80000100800 */
[----:B------:R-:W-:Y:S04]  /*24b10*/  STL [R1+0x1410], R127 ;  /* 0x0014107f01007387 */ /* 0x000fe80000100800 */
[----:B------:R-:W2:Y:S04]  /*24b20*/  LDL.LU.64 R180, [R1+0x1470] ;  /* 0x0014700001b47983 */ /* 0x000ea80000300a00 */
[----:B---3--:R3:W-:Y:S01]  /*24b30*/  STL [R1+0x141c], R166 ;  /* 0x00141ca601007387 */ /* 0x0087e20000100800 */
[----:B-1----:R-:W-:-:S03]  /*24b40*/  IMAD.MOV.U32 R3, RZ, RZ, R167 ;  /* 0x000000ffff037224 */ /* 0x002fc600078e00a7 */
[----:B------:R-:W2:Y:S04]  /*24b50*/  LDL.LU.64 R182, [R1+0x1478] ;  /* 0x0014780001b67983 */ /* 0x000ea80000300a00 */
[----:B------:R1:W-:Y:S04]  /*24b60*/  STL [R1+0x1418], R3 ;  /* 0x0014180301007387 */ /* 0x0003e80000100800 */
[----:B------:R1:W-:Y:S04]  /*24b70*/  STL [R1+0x1424], R164 ;  /* 0x001424a401007387 */ /* 0x0003e80000100800 */
[----:B---3--:R-:W3:Y:S01]  /*24b80*/  LDL.LU.64 R166, [R1+0x1480] ;  /* 0x0014800001a67983 */ /* 0x008ee20000300a00 */
[----:B-1----:R-:W-:-:S03]  /*24b90*/  IMAD.MOV.U32 R3, RZ, RZ, R165 ;  /* 0x000000ffff037224 */ /* 0x002fc600078e00a5 */
        /* <DEDUP_REMOVED lines=14> */
[----:B-1----:R-:W-:-:S05]  /*24c80*/  MOV R3, R173 ;  /* 0x000000ad00037202 */ /* 0x002fca0000000f00 */
[----:B------:R1:W-:Y:S04]  /*24c90*/  STL [R1+0x1440], R3 ;  /* 0x0014400301007387 */ /* 0x0003e80000100800 */
[----:B------:R-:W-:Y:S01]  /*24ca0*/  STL [R1+0x144c], R174 ;  /* 0x00144cae01007387 */ /* 0x000fe20000100800 */
[----:B-1----:R-:W-:-:S03]  /*24cb0*/  IMAD.MOV.U32 R3, RZ, RZ, R175 ;  /* 0x000000ffff037224 */ /* 0x002fc600078e00af */
[----:B------:R-:W-:Y:S04]  /*24cc0*/  STL [R1+0x1454], R142 ;  /* 0x0014548e01007387 */ /* 0x000fe80000100800 */
[----:B------:R1:W-:Y:S04]  /*24cd0*/  STL [R1+0x1448], R3 ;  /* 0x0014480301007387 */ /* 0x0003e80000100800 */
[----:B------:R-:W4:Y:S04]  /*24ce0*/  LDL.LU.64 R184, [R1+0x14a8] ;  /* 0x0014a80001b87983 */ /* 0x000f280000300a00 */
[----:B------:R-:W-:Y:S04]  /*24cf0*/  STL [R1+0x1450], R143 ;  /* 0x0014508f01007387 */ /* 0x000fe80000100800 */
[----:B------:R-:W4:Y:S04]  /*24d00*/  LDL.LU.64 R186, [R1+0x14b0] ;  /* 0x0014b00001ba7983 */ /* 0x000f280000300a00 */
[----:B--2---:R-:W-:Y:S04]  /*24d10*/  STL [R1+0x145c], R168 ;  /* 0x00145ca801007387 */ /* 0x004fe80000100800 */
[----:B------:R-:W2:Y:S01]  /*24d20*/  LDL.LU.64 R172, [R1+0x14b8] ;  /* 0x0014b80001ac7983 */ /* 0x000ea20000300a00 */
[----:B-1----:R-:W-:-:S03]  /*24d30*/  IMAD.MOV.U32 R3, RZ, RZ, R169 ;  /* 0x000000ffff037224 */ /* 0x002fc600078e00a9 */
[----:B------:R-:W2:Y:S04]  /*24d40*/  LDL.LU.64 R174, [R1+0x14c0] ;  /* 0x0014c00001ae7983 */ /* 0x000ea80000300a00 */
[----:B------:R1:W-:Y:S02]  /*24d50*/  STL [R1+0x1458], R3 ;  /* 0x0014580301007387 */ /* 0x0003e40000100800 */
[----:B-1----:R-:W-:Y:S02]  /*24d60*/  MOV R3, R171 ;  /* 0x000000ab00037202 */ /* 0x002fe40000000f00 */
[----:B------:R1:W-:Y:S04]  /*24d70*/  STL [R1+0x1464], R170 ;  /* 0x001464aa01007387 */ /* 0x0003e80000100800 */
[----:B------:R-:W2:Y:S04]  /*24d80*/  LDL.LU.64 R168, [R1+0x14c8] ;  /* 0x0014c80001a87983 */ /* 0x000ea80000300a00 */
[----:B------:R1:W-:Y:S04]  /*24d90*/  STL [R1+0x1460], R3 ;  /* 0x0014600301007387 */ /* 0x0003e80000100800 */
[----:B------:R-:W-:Y:S04]  /*24da0*/  STL [R1+0x146c], R180 ;  /* 0x00146cb401007387 */ /* 0x000fe80000100800 */
[----:B-1----:R-:W2:Y:S01]  /*24db0*/  LDL.LU.64 R170, [R1+0x14d0] ;  /* 0x0014d00001aa7983 */ /* 0x002ea20000300a00 */
[----:B------:R-:W-:-:S03]  /*24dc0*/  IMAD.MOV.U32 R3, RZ, RZ, R181 ;  /* 0x000000ffff037224 */ /* 0x000fc600078e00b5 */
[----:B------:R-:W-:Y:S04]  /*24dd0*/  STL [R1+0x1474], R182 ;  /* 0x001474b601007387 */ /* 0x000fe80000100800 */
[----:B------:R1:W-:Y:S02]  /*24de0*/  STL [R1+0x1468], R3 ;  /* 0x0014680301007387 */ /* 0x0003e40000100800 */
[----:B-1----:R-:W-:Y:S02]  /*24df0*/  IMAD.MOV.U32 R3, RZ, RZ, R183 ;  /* 0x000000ffff037224 */ /* 0x002fe400078e00b7 */
[----:B---3--:R-:W-:Y:S04]  /*24e00*/  STL [R1+0x147c], R166 ;  /* 0x00147ca601007387 */ /* 0x008fe80000100800 */
        /* <DEDUP_REMOVED lines=8> */
[----:B------:R-:W3:Y:S04]  /*24e90*/  LDL.LU.64 R164, [R1+0x14e8] ;  /* 0x0014e80001a47983 */ /* 0x000ee80000300a00 */
[----:B------:R-:W3:Y:S01]  /*24ea0*/  LDL.LU.64 R180, [R1+0x14f0] ;  /* 0x0014f00001b47983 */ /* 0x000ee20000300a00 */
[----:B-1----:R-:W-:-:S05]  /*24eb0*/  IMAD.MOV.U32 R3, RZ, RZ, R177 ;  /* 0x000000ffff037224 */ /* 0x002fca00078e00b1 */
[----:B------:R4:W-:Y:S04]  /*24ec0*/  STL [R1+0x1488], R3 ;  /* 0x0014880301007387 */ /* 0x0009e80000100800 */
[----:B------:R-:W-:Y:S04]  /*24ed0*/  STL [R1+0x1494], R158 ;  /* 0x0014949e01007387 */ /* 0x000fe80000100800 */
[----:B------:R-:W-:Y:S04]  /*24ee0*/  STL [R1+0x1490], R159 ;  /* 0x0014909f01007387 */ /* 0x000fe80000100800 */
[----:B------:R-:W3:Y:S01]  /*24ef0*/  LDL.LU.64 R182, [R1+0x14f8] ;  /* 0x0014f80001b67983 */ /* 0x000ee20000300a00 */
[----:B----4-:R-:W-:-:S03]  /*24f00*/  MOV R3, R179 ;  /* 0x000000b300037202 */ /* 0x010fc60000000f00 */
[----:B------:R1:W-:Y:S04]  /*24f10*/  STL [R1+0x149c], R178 ;  /* 0x00149cb201007387 */ /* 0x0003e80000100800 */
[----:B------:R-:W4:Y:S04]  /*24f20*/  LDL.LU.64 R176, [R1+0x1500] ;  /* 0x0015000001b07983 */ /* 0x000f280000300a00 */
[----:B-1----:R-:W4:Y:S04]  /*24f30*/  LDL.LU.64 R178, [R1+0x1508] ;  /* 0x0015080001b27983 */ /* 0x002f280000300a00 */
[----:B------:R1:W-:Y:S02]  /*24f40*/  STL [R1+0x1498], R3 ;  /* 0x0014980301007387 */ /* 0x0003e40000100800 */
[----:B-1----:R-:W-:-:S02]  /*24f50*/  IMAD.MOV.U32 R3, RZ, RZ, R185 ;  /* 0x000000ffff037224 */ /* 0x002fc400078e00b9 */
[----:B------:R-:W-:Y:S04]  /*24f60*/  STL [R1+0x14a4], R184 ;  /* 0x0014a4b801007387 */ /* 0x000fe80000100800 */
[----:B------:R-:W-:Y:S04]  /*24f70*/  STL [R1+0x14ac], R186 ;  /* 0x0014acba01007387 */ /* 0x000fe80000100800 */
[----:B------:R1:W-:Y:S02]  /*24f80*/  STL [R1+0x14a0], R3 ;  /* 0x0014a00301007387 */ /* 0x0003e40000100800 */
[----:B-1----:R-:W-:-:S02]  /*24f90*/  IMAD.MOV.U32 R3, RZ, RZ, R187 ;  /* 0x000000ffff037224 */ /* 0x002fc400078e00bb */
[----:B--2---:R-:W-:Y:S04]  /*24fa0*/  STL [R1+0x14b4], R172 ;  /* 0x0014b4ac01007387 */ /* 0x004fe80000100800 */
[----:B------:R1:W-:Y:S04]  /*24fb0*/  STL [R1+0x14a8], R3 ;  /* 0x0014a80301007387 */ /* 0x0003e80000100800 */
[----:B------:R-:W-:Y:S01]  /*24fc0*/  STL [R1+0x14bc], R174 ;  /* 0x0014bcae01007387 */ /* 0x000fe20000100800 */
[----:B-1----:R-:W-:-:S05]  /*24fd0*/  MOV R3, R173 ;  /* 0x000000ad00037202 */ /* 0x002fca0000000f00 */
[----:B------:R1:W-:Y:S04]  /*24fe0*/  STL [R1+0x14b0], R3 ;  /* 0x0014b00301007387 */ /* 0x0003e80000100800 */
[----:B------:R-:W2:Y:S01]  /*24ff0*/  LDL.LU.64 R172, [R1+0x1520] ;  /* 0x0015200001ac7983 */ /* 0x000ea20000300a00 */
[----:B-1----:R-:W-:-:S05]  /*25000*/  IMAD.MOV.U32 R3, RZ, RZ, R175 ;  /* 0x000000ffff037224 */ /* 0x002fca00078e00af */
[----:B------:R1:W-:Y:S04]  /*25010*/  STL [R1+0x14b8], R3 ;  /* 0x0014b80301007387 */ /* 0x0003e80000100800 */
[----:B------:R-:W-:Y:S01]  /*25020*/  STL [R1+0x14c4], R168 ;  /* 0x0014c4a801007387 */ /* 0x000fe20000100800 */
[----:B-1----:R-:W-:-:S03]  /*25030*/  IMAD.MOV.U32 R3, RZ, RZ, R169 ;  /* 0x000000ffff037224 */ /* 0x002fc600078e00a9 */
[----:B------:R-:W-:Y:S04]  /*25040*/  STL [R1+0x14cc], R170 ;  /* 0x0014ccaa01007387 */ /* 0x000fe80000100800 */
[----:B------:R1:W-:Y:S04]  /*25050*/  STL [R1+0x14c0], R3 ;  /* 0x0014c00301007387 */ /* 0x0003e80000100800 */
[----:B------:R-:W2:Y:S01]  /*25060*/  LDL.LU.64 R174, [R1+0x1528] ;  /* 0x0015280001ae7983 */ /* 0x000ea20000300a00 */
[----:B-1----:R-:W-:-:S03]  /*25070*/  MOV R3, R171 ;  /* 0x000000ab00037202 */ /* 0x002fc60000000f00 */
[----:B------:R-:W-:Y:S04]  /*25080*/  STL [R1+0x14d4], R156 ;  /* 0x0014d49c01007387 */ /* 0x000fe80000100800 */
[----:B------:R1:W-:Y:S04]  /*25090*/  STL [R1+0x14c8], R3 ;  /* 0x0014c80301007387 */ /* 0x0003e80000100800 */
[----:B------:R-:W2:Y:S04]  /*250a0*/  LDL.LU.64 R168, [R1+0x1530] ;  /* 0x0015300001a87983 */ /* 0x000ea80000300a00 */
[----:B------:R-:W-:Y:S04]  /*250b0*/  STL [R1+0x14d0], R157 ;  /* 0x0014d09d01007387 */ /* 0x000fe80000100800 */
[----:B------:R-:W2:Y:S04]  /*250c0*/  LDL.LU.64 R170, [R1+0x1538] ;  /* 0x0015380001aa7983 */ /* 0x000ea80000300a00 */
[----:B---3--:R3:W-:Y:S01]  /*250d0*/  STL [R1+0x14dc], R166 ;  /* 0x0014dca601007387 */ /* 0x0087e20000100800 */
[----:B-1----:R-:W-:-:S03]  /*250e0*/  IMAD.MOV.U32 R3, RZ, RZ, R167 ;  /* 0x000000ffff037224 */ /* 0x002fc600078e00a7 */
[----:B---3--:R-:W3:Y:S04]  /*250f0*/  LDL.LU.64 R166, [R1+0x1540] ;  /* 0x0015400001a67983 */ /* 0x008ee80000300a00 */
[----:B------:R1:W-:Y:S04]  /*25100*/  STL [R1+0x14d8], R3 ;  /* 0x0014d80301007387 */ /* 0x0003e80000100800 */
[----:B------:R1:W-:Y:S02]  /*25110*/  STL [R1+0x14e4], R164 ;  /* 0x0014e4a401007387 */ /* 0x0003e40000100800 */
[----:B-1----:R-:W-:-:S02]  /*25120*/  IMAD.MOV.U32 R3, RZ, RZ, R165 ;  /* 0x000000ffff037224 */ /* 0x002fc400078e00a5 */
[----:B------:R-:W-:Y:S04]  /*25130*/  STL [R1+0x14ec], R180 ;  /* 0x0014ecb401007387 */ /* 0x000fe80000100800 */
[----:B------:R1:W-:Y:S04]  /*25140*/  STL [R1+0x14e0], R3 ;  /* 0x0014e00301007387 */ /* 0x0003e80000100800 */
[----:B------:R-:W3:Y:S01]  /*25150*/  LDL.LU.64 R164, [R1+0x1548] ;  /* 0x0015480001a47983 */ /* 0x000ee20000300a00 */
[----:B-1----:R-:W-:-:S03]  /*25160*/  MOV R3, R181 ;  /* 0x000000b500037202 */ /* 0x002fc60000000f00 */
[----:B------:R-:W-:Y:S04]  /*25170*/  STL [R1+0x14f4], R182 ;  /* 0x0014f4b601007387 */ /* 0x000fe80000100800 */
[----:B------:R1:W-:Y:S02]  /*25180*/  STL [R1+0x14e8], R3 ;  /* 0x0014e80301007387 */ /* 0x0003e40000100800 */
[----:B-1----:R-:W-:Y:S02]  /*25190*/  IMAD.MOV.U32 R3, RZ, RZ, R183 ;  /* 0x000000ffff037224 */ /* 0x002fe400078e00b7 */
[----:B----4-:R-:W-:Y:S04]  /*251a0*/  STL [R1+0x14fc], R176 ;  /* 0x0014fcb001007387 */ /* 0x010fe80000100800 */
        /* <DEDUP_REMOVED lines=8> */
[----:B------:R-:W4:Y:S04]  /*25230*/  LDL.LU.64 R18, [R1+0x1560] ;  /* 0x0015600001127983 */ /* 0x000f280000300a00 */
[----:B------:R-:W-:Y:S04]  /*25240*/  STL [R1+0x1514], R190 ;  /* 0x001514be01007387 */ /* 0x000fe80000100800 */
[----:B------:R-:W4:Y:S04]  /*25250*/  LDL.LU.64 R184, [R1+0x1568] ;  /* 0x0015680001b87983 */ /* 0x000f280000300a00 */
[----:B------:R-:W-:Y:S04]  /*25260*/  STL [R1+0x1510], R191 ;  /* 0x001510bf01007387 */ /* 0x000fe80000100800 */
[----:B------:R-:W4:Y:S04]  /*25270*/  LDL.LU.64 R186, [R1+0x1570] ;  /* 0x0015700001ba7983 */ /* 0x000f280000300a00 */
[----:B--2---:R-:W-:Y:S01]  /*25280*/  STL [R1+0x151c], R172 ;  /* 0x00151cac01007387 */ /* 0x004fe20000100800 */
[----:B-1----:R-:W-:-:S03]  /*25290*/  IMAD.MOV.U32 R3, RZ, RZ, R173 ;  /* 0x000000ffff037224 */ /* 0x002fc600078e00ad */
[----:B------:R-:W2:Y:S04]  /*252a0*/  LDL.LU.64 R180, [R1+0x1578] ;  /* 0x0015780001b47983 */ /* 0x000ea80000300a00 */
[----:B------:R-:W2:Y:S04]  /*252b0*/  LDL.LU.64 R182, [R1+0x1580] ;  /* 0x0015800001b67983 */ /* 0x000ea80000300a00 */
[----:B------:R1:W-:Y:S02]  /*252c0*/  STL [R1+0x1518], R3 ;  /* 0x0015180301007387 */ /* 0x0003e40000100800 */
[----:B-1----:R-:W-:-:S02]  /*252d0*/  IMAD.MOV.U32 R3, RZ, RZ, R175 ;  /* 0x000000ffff037224 */ /* 0x002fc400078e00af */
[----:B------:R-:W-:Y:S04]  /*252e0*/  STL [R1+0x1524], R174 ;  /* 0x001524ae01007387 */ /* 0x000fe80000100800 */
[----:B------:R-:W2:Y:S04]  /*252f0*/  LDL.LU.64 R176, [R1+0x1588] ;  /* 0x0015880001b07983 */ /* 0x000ea80000300a00 */
[----:B------:R-:W-:Y:S04]  /*25300*/  STL [R1+0x152c], R168 ;  /* 0x00152ca801007387 */ /* 0x000fe80000100800 */
[----:B------:R1:W-:Y:S04]  /*25310*/  STL [R1+0x1520], R3 ;  /* 0x0015200301007387 */ /* 0x0003e80000100800 */
[----:B------:R-:W-:Y:S01]  /*25320*/  STL [R1+0x1534], R170 ;  /* 0x001534aa01007387 */ /* 0x000fe20000100800 */
[----:B-1----:R-:W-:-:S05]  /*25330*/  MOV R3, R169 ;  /* 0x000000a900037202 */ /* 0x002fca0000000f00 */
[----:B------:R1:W-:Y:S04]  /*25340*/  STL [R1+0x1528], R3 ;  /* 0x0015280301007387 */ /* 0x0003e80000100800 */
[----:B------:R-:W2:Y:S01]  /*25350*/  LDL.LU.64 R178, [R1+0x15a0] ;  /* 0x0015a00001b27983 */ /* 0x000ea20000300a00 */
[----:B-1----:R-:W-:-:S05]  /*25360*/  IMAD.MOV.U32 R3, RZ, RZ, R171 ;  /* 0x000000ffff037224 */ /* 0x002fca00078e00ab */
[----:B------:R1:W-:Y:S04]  /*25370*/  STL [R1+0x1530], R3 ;  /* 0x0015300301007387 */ /* 0x0003e80000100800 */
[----:B---3--:R3:W-:Y:S04]  /*25380*/  STL [R1+0x153c], R166 ;  /* 0x00153ca601007387 */ /* 0x0087e80000100800 */
[----:B------:R-:W2:Y:S01]  /*25390*/  LDL.LU.64 R172, [R1+0x15a8] ;  /* 0x0015a80001ac7983 */ /* 0x000ea20000300a00 */
[----:B-1----:R-:W-:-:S03]  /*253a0*/  IMAD.MOV.U32 R3, RZ, RZ, R167 ;  /* 0x000000ffff037224 */ /* 0x002fc600078e00a7 */
[----:B------:R-:W2:Y:S04]  /*253b0*/  LDL.LU.64 R174, [R1+0x15b0] ;  /* 0x0015b00001ae7983 */ /* 0x000ea80000300a00 */
[----:B------:R1:W-:Y:S04]  /*253c0*/  STL [R1+0x1538], R3 ;  /* 0x0015380301007387 */ /* 0x0003e80000100800 */
[----:B------:R1:W-:Y:S04]  /*253d0*/  STL [R1+0x1544], R164 ;  /* 0x001544a401007387 */ /* 0x0003e80000100800 */
[----:B---3--:R-:W3:Y:S01]  /*253e0*/  LDL.LU.64 R166, [R1+0x15b8] ;  /* 0x0015b80001a67983 */ /* 0x008ee20000300a00 */
[----:B-1----:R-:W-:-:S03]  /*253f0*/  MOV R3, R165 ;  /* 0x000000a500037202 */ /* 0x002fc60000000f00 */
[----:B------:R-:W3:Y:S04]  /*25400*/  LDL.LU.64 R168, [R1+0x15c0] ;  /* 0x0015c00001a87983 */ /* 0x000ee80000300a00 */
[----:B------:R4:W-:Y:S04]  /*25410*/  STL [R1+0x1540], R3 ;  /* 0x0015400301007387 */ /* 0x0009e80000100800 */
[----:B------:R-:W-:Y:S04]  /*25420*/  STL [R1+0x154c], R204 ;  /* 0x00154ccc01007387 */ /* 0x000fe80000100800 */
[----:B------:R-:W-:Y:S04]  /*25430*/  STL [R1+0x1548], R205 ;  /* 0x001548cd01007387 */ /* 0x000fe80000100800 */
[----:B------:R-:W3:Y:S04]  /*25440*/  LDL.LU.64 R170, [R1+0x15c8] ;  /* 0x0015c80001aa7983 */ /* 0x000ee80000300a00 */
[----:B------:R-:W-:Y:S04]  /*25450*/  STL [R1+0x1554], R206 ;  /* 0x001554ce01007387 */ /* 0x000fe80000100800 */
[----:B------:R-:W-:Y:S04]  /*25460*/  STL [R1+0x1550], R207 ;  /* 0x001550cf01007387 */ /* 0x000fe80000100800 */
[----:B------:R-:W3:Y:S01]  /*25470*/  LDL.LU.64 R164, [R1+0x15d0] ;  /* 0x0015d00001a47983 */ /* 0x000ee20000300a00 */
[----:B----4-:R-:W-:-:S03]  /*25480*/  IMAD.MOV.U32 R3, RZ, RZ, R19 ;  /* 0x000000ffff037224 */ /* 0x010fc600078e0013 */
[----:B------:R-:W-:Y:S04]  /*25490*/  STL [R1+0x155c], R18 ;  /* 0x00155c1201007387 */ /* 0x000fe80000100800 */
[----:B------:R-:W-:Y:S04]  /*254a0*/  STL [R1+0x1564], R184 ;  /* 0x001564b801007387 */ /* 0x000fe80000100800 */
[----:B------:R1:W-:Y:S04]  /*254b0*/  STL [R1+0x1558], R3 ;  /* 0x0015580301007387 */ /* 0x0003e80000100800 */
[----:B------:R-:W-:Y:S01]  /*254c0*/  STL [R1+0x156c], R186 ;  /* 0x00156cba01007387 */ /* 0x000fe20000100800 */
[----:B-1----:R-:W-:-:S05]  /*254d0*/  IMAD.MOV.U32 R3, RZ, RZ, R185 ;  /* 0x000000ffff037224 */ /* 0x002fca00078e00b9 */
[----:B------:R1:W-:Y:S02]  /*254e0*/  STL [R1+0x1560], R3 ;  /* 0x0015600301007387 */ /* 0x0003e40000100800 */
[----:B-1----:R-:W-:Y:S02]  /*254f0*/  MOV R3, R187 ;  /* 0x000000bb00037202 */ /* 0x002fe40000000f00 */
[----:B--2---:R-:W-:Y:S04]  /*25500*/  STL [R1+0x1574], R180 ;  /* 0x001574b401007387 */ /* 0x004fe80000100800 */
[----:B------:R1:W-:Y:S04]  /*25510*/  STL [R1+0x1568], R3 ;  /* 0x0015680301007387 */ /* 0x0003e80000100800 */
[----:B------:R-:W-:Y:S01]  /*25520*/  STL [R1+0x157c], R182 ;  /* 0x00157cb601007387 */ /* 0x000fe20000100800 */
[----:B-1----:R-:W-:-:S05]  /*25530*/  IMAD.MOV.U32 R3, RZ, RZ, R181 ;  /* 0x000000ffff037224 */ /* 0x002fca00078e00b5 */
[----:B------:R1:W-:Y:S02]  /*25540*/  STL [R1+0x1570], R3 ;  /* 0x0015700301007387 */ /* 0x0003e40000100800 */
[----:B-1----:R-:W-:Y:S02]  /*25550*/  IMAD.MOV.U32 R3, RZ, RZ, R183 ;  /* 0x000000ffff037224 */ /* 0x002fe400078e00b7 */
[----:B------:R-:W-:Y:S04]  /*25560*/  STL [R1+0x1584], R176 ;  /* 0x001584b001007387 */ /* 0x000fe80000100800 */
[----:B------:R1:W-:Y:S04]  /*25570*/  STL [R1+0x1578], R3 ;  /* 0x0015780301007387 */ /* 0x0003e80000100800 */
[----:B------:R-:W-:Y:S01]  /*25580*/  STL [R1+0x158c], R220 ;  /* 0x00158cdc01007387 */ /* 0x000fe20000100800 */
[----:B-1----:R-:W-:-:S05]  /*25590*/  MOV R3, R177 ;  /* 0x000000b100037202 */ /* 0x002fca0000000f00 */
[----:B------:R1:W-:Y:S04]  /*255a0*/  STL [R1+0x1580], R3 ;  /* 0x0015800301007387 */ /* 0x0003e80000100800 */
[----:B------:R-:W-:Y:S04]  /*255b0*/  STL [R1+0x1588], R221 ;  /* 0x001588dd01007387 */ /* 0x000fe80000100800 */
[----:B------:R-:W-:Y:S04]  /*255c0*/  STL [R1+0x1594], R222 ;  /* 0x001594de01007387 */ /* 0x000fe80000100800 */
[----:B------:R-:W-:Y:S01]  /*255d0*/  STL [R1+0x1590], R223 ;  /* 0x001590df01007387 */ /* 0x000fe20000100800 */
[----:B-1----:R-:W-:-:S03]  /*255e0*/  IMAD.MOV.U32 R3, RZ, RZ, R179 ;  /* 0x000000ffff037224 */ /* 0x002fc600078e00b3 */
[----:B------:R-:W-:Y:S04]  /*255f0*/  STL [R1+0x159c], R178 ;  /* 0x00159cb201007387 */ /* 0x000fe80000100800 */
[----:B------:R-:W-:Y:S04]  /*25600*/  STL [R1+0x15a4], R172 ;  /* 0x0015a4ac01007387 */ /* 0x000fe80000100800 */
[----:B------:R1:W-:Y:S04]  /*25610*/  STL [R1+0x1598], R3 ;  /* 0x0015980301007387 */ /* 0x0003e80000100800 */
[----:B------:R-:W-:Y:S01]  /*25620*/  STL [R1+0x15ac], R174 ;  /* 0x0015acae01007387 */ /* 0x000fe20000100800 */
[----:B-1----:R-:W-:-:S05]  /*25630*/  IMAD.MOV.U32 R3, RZ, RZ, R173 ;  /* 0x000000ffff037224 */ /* 0x002fca00078e00ad */
[----:B------:R1:W-:Y:S04]  /*25640*/  STL [R1+0x15a0], R3 ;  /* 0x0015a00301007387 */ /* 0x0003e80000100800 */
[----:B---3--:R-:W-:Y:S01]  /*25650*/  STL [R1+0x15b4], R166 ;  /* 0x0015b4a601007387 */ /* 0x008fe20000100800 */
[----:B-1----:R-:W-:-:S05]  /*25660*/  MOV R3, R175 ;  /* 0x000000af00037202 */ /* 0x002fca0000000f00 */
[----:B------:R1:W-:Y:S04]  /*25670*/  STL [R1+0x15a8], R3 ;  /* 0x0015a80301007387 */ /* 0x0003e80000100800 */
[----:B------:R-:W-:Y:S01]  /*25680*/  STL [R1+0x15bc], R168 ;  /* 0x0015bca801007387 */ /* 0x000fe20000100800 */
[----:B-1----:R-:W-:Y:S02]  /*25690*/  IMAD.MOV.U32 R3, RZ, RZ, R167 ;  /* 0x000000ffff037224 */ /* 0x002fe400078e00a7 */
[----:B------:R-:W-:-:S03]  /*256a0*/  IMAD.MOV.U32 R4, RZ, RZ, R165 ;  /* 0x000000ffff047224 */ /* 0x000fc600078e00a5 */
[----:B------:R1:W-:Y:S01]  /*256b0*/  STL [R1+0x15b0], R3 ;  /* 0x0015b00301007387 */ /* 0x0003e20000100800 */
[----:B------:R-:W2:Y:S03]  /*256c0*/  LDC R167, c[0x0][0x230] ;  /* 0x00008c00ffa77b82 */ /* 0x000ea60000000800 */
[----:B------:R-:W-:Y:S01]  /*256d0*/  STL [R1+0x15c4], R170 ;  /* 0x0015c4aa01007387 */ /* 0x000fe20000100800 */
[----:B-1----:R-:W-:-:S05]  /*256e0*/  IMAD.MOV.U32 R3, RZ, RZ, R169 ;  /* 0x000000ffff037224 */ /* 0x002fca00078e00a9 */
[----:B------:R1:W-:Y:S02]  /*256f0*/  STL [R1+0x15b8], R3 ;  /* 0x0015b80301007387 */ /* 0x0003e40000100800 */
[----:B-1----:R-:W-:-:S05]  /*25700*/  MOV R3, R171 ;  /* 0x000000ab00037202 */ /* 0x002fca0000000f00 */
[----:B------:R1:W-:Y:S04]  /*25710*/  STL [R1+0x15c0], R3 ;  /* 0x0015c00301007387 */ /* 0x0003e80000100800 */
[----:B------:R-:W-:Y:S04]  /*25720*/  STL [R1+0x15cc], R164 ;  /* 0x0015cca401007387 */ /* 0x000fe80000100800 */
[----:B------:R3:W-:Y:S04]  /*25730*/  STL [R1+0x15c8], R4 ;  /* 0x0015c80401007387 */ /* 0x0007e80000100800 */
[----:B------:R4:W-:Y:S04]  /*25740*/  STL [R1+0x15d4], R42 ;  /* 0x0015d42a01007387 */ /* 0x0009e80000100800 */
[----:B------:R4:W-:Y:S04]  /*25750*/  STL [R1+0x15d0], R43 ;  /* 0x0015d02b01007387 */ /* 0x0009e80000100800 */
        /* <DEDUP_REMOVED lines=434> */
[----:B------:R-:W1:Y:S03]  /*27280*/  S2R R166, SR_TID.X ;  /* 0x0000000000a67919 */ /* 0x000e660000002100 */
        /* <DEDUP_REMOVED lines=29> */
[----:B-1----:R-:W-:-:S03]  /*27460*/  LOP3.LUT R6, R166, 0x7, RZ, 0xc0, !PT ;  /* 0x00000007a6067812 */ /* 0x002fc600078ec0ff */
[----:B------:R4:W-:Y:S04]  /*27470*/  STL [R1+0x98], RZ ;  /* 0x000098ff01007387 */ /* 0x0009e80000100800 */
[----:B------:R4:W-:Y:S01]  /*27480*/  STL [R1+0x9c], RZ ;  /* 0x00009cff01007387 */ /* 0x0009e20000100800 */
[C---:B------:R-:W-:Y:S01]  /*27490*/  IMAD.SHL.U32 R3, R166.reuse, 0x2, RZ ;  /* 0x00000002a6037824 */ /* 0x040fe200078e00ff */
[----:B------:R-:W-:Y:S01]  /*274a0*/  LOP3.LUT R8, R166, 0x3, RZ, 0xc0, !PT ;  /* 0x00000003a6087812 */ /* 0x000fe200078ec0ff */
[----:B------:R-:W-:Y:S01]  /*274b0*/  IMAD R6, R6, 0x110, RZ ;  /* 0x0000011006067824 */ /* 0x000fe200078e02ff */
[----:B--2---:R-:W-:Y:S02]  /*274c0*/  IADD3 R167, R167, 0x3f, RZ ;  /* 0x0000003fa7a77810 */ /* 0x004fe40007ffe0ff */
[C---:B---3--:R-:W-:Y:S01]  /*274d0*/  LOP3.LUT R4, R166.reuse, 0x1c, RZ, 0xc0, !PT ;  /* 0x0000001ca6047812 */ /* 0x048fe200078ec0ff */
[----:B------:R-:W-:Y:S01]  /*274e0*/  IMAD.SHL.U32 R5, R166, 0x40, RZ ;  /* 0x00000040a6057824 */ /* 0x000fe200078e00ff */
[----:B------:R-:W-:-:S02]  /*274f0*/  SHF.R.S32.HI R7, RZ, 0x1f, R167 ;  /* 0x0000001fff077819 */ /* 0x000fc400000114a7 */
[----:B------:R-:W-:Y:S01]  /*27500*/  LOP3.LUT R6, R6, 0x30, R3, 0x78, !PT ;  /* 0x0000003006067812 */ /* 0x000fe200078e7803 */
[----:B------:R-:W-:Y:S01]  /*27510*/  IMAD R3, R8, 0x220, R4 ;  /* 0x0000022008037824 */ /* 0x000fe200078e0204 */
[----:B------:R-:W-:Y:S02]  /*27520*/  SHF.R.S32.HI R4, RZ, 0x1f, R2 ;  /* 0x0000001fff047819 */ /* 0x000fe40000011402 */
[----:B------:R-:W-:Y:S02]  /*27530*/  SHF.R.S32.HI R8, RZ, 0x1f, R0 ;  /* 0x0000001fff087819 */ /* 0x000fe40000011400 */
[----:B------:R-:W-:Y:S02]  /*27540*/  LEA.HI R7, R7, R167, RZ, 0x6 ;  /* 0x000000a707077211 */ /* 0x000fe400078f30ff */
[----:B------:R-:W-:Y:S01]  /*27550*/  LOP3.LUT R6, R6, 0x800, R5, 0xf8, !PT ;  /* 0x0000080006067812 */ /* 0x000fe200078ef805 */
[C---:B------:R-:W-:Y:S01]  /*27560*/  IMAD.SHL.U32 R5, R2.reuse, 0x4, RZ ;  /* 0x0000000402057824 */ /* 0x040fe200078e00ff */
[----:B------:R-:W-:-:S02]  /*27570*/  SHF.L.U64.HI R4, R2, 0x2, R4 ;  /* 0x0000000202047819 */ /* 0x000fc40000010204 */
[----:B------:R-:W-:Y:S02]  /*27580*/  CS2R R244, SRZ ;  /* 0x0000000000f47805 */ /* 0x000fe4000001ff00 */
[C---:B------:R-:W-:Y:S02]  /*27590*/  SHF.L.U64.HI R2, R0.reuse, 0x2, R8 ;  /* 0x0000000200027819 */ /* 0x040fe40000010208 */
[----:B------:R-:W-:Y:S02]  /*275a0*/  CS2R R246, SRZ ;  /* 0x0000000000f67805 */ /* 0x000fe4000001ff00 */
[----:B------:R-:W-:Y:S02]  /*275b0*/  SHF.L.U32 R0, R0, 0x2, RZ ;  /* 0x0000000200007819 */ /* 0x000fe400000006ff */
        /* <DEDUP_REMOVED lines=8> */
[----:B------:R-:W-:Y:S02]  /*27640*/  SHF.R.S32.HI R7, RZ, 0x6, R7 ;  /* 0x00000006ff077819 */ /* 0x000fe40000011407 */
        /* <DEDUP_REMOVED lines=13> */
[----:B------:R-:W-:Y:S01]  /*27720*/  CS2R R166, SRZ ;  /* 0x0000000000a67805 */ /* 0x000fe2000001ff00 */
[----:B------:R-:W-:Y:S01]  /*27730*/  UMOV UR5, 0x1 ;  /* 0x0000000100057882 */ /* 0x000fe20000000000 */
[----:B----4-:R-:W-:-:S05]  /*27740*/  UMOV UR6, 0xffffffff ;  /* 0xffffffff00067882 */ /* 0x010fca0000000000 */
.L_x_1:
[----:B------:R-:W2:Y:S01]  /*27750*/  LDL.LU.64 R28, [R1+0x780] ;  /* 0x00078000011c7983 */ /* 0x000ea20000300a00 */
[----:B------:R-:W-:-:S04]  /*27760*/  DEPBAR.LE SB0, 0x2 ;  /* 0x000080800000791a */ /* 0x000fc80000000000 */
[----:B------:R-:W2:Y:S04]  /*27770*/  LDL.LU.64 R30, [R1+0x788] ;  /* 0x00078800011e7983 */ /* 0x000ea80000300a00 */
[----:B------:R-:W3:Y:S04]  /*27780*/  LDL.LU.64 R8, [R1+0x770] ;  /* 0x0007700001087983 */ /* 0x000ee80000300a00 */
[----:B------:R-:W3:Y:S04]  /*27790*/  LDL.LU.64 R10, [R1+0x778] ;  /* 0x00077800010a7983 */ /* 0x000ee80000300a00 */
[----:B------:R-:W4:Y:S04]  /*277a0*/  LDL.LU.64 R24, [R1+0x760] ;  /* 0x0007600001187983 */ /* 0x000f280000300a00 */
[----:B------:R-:W4:Y:S04]  /*277b0*/  LDL.LU.64 R26, [R1+0x768] ;  /* 0x00076800011a7983 */ /* 0x000f280000300a00 */
[----:B------:R-:W4:Y:S04]  /*277c0*/  LDL.LU.64 R12, [R1+0x750] ;  /* 0x00075000010c7983 */ /* 0x000f280000300a00 */
[----:B------:R-:W4:Y:S01]  /*277d0*/  LDL.LU.64 R14, [R1+0x758] ;  /* 0x00075800010e7983 */ /* 0x000f220000300a00 */
[----:B------:R-:W-:Y:S01]  /*277e0*/  UIADD3 UR6, UR6, 0x1, URZ ;  /* 0x0000000106067890 */ /* 0x000fe2000fffe03f */
[----:B------:R-:W-:-:S02]  /*277f0*/  LOP3.LUT R7, R3, 0x20, RZ, 0x3c, !PT ;  /* 0x0000002003077812 */ /* 0x000fc400078e3cff */
[----:B------:R-:W-:Y:S01]  /*27800*/  STL.64 [R1+0x2298], R18 ;  /* 0x0022981201007387 */ /* 0x000fe20000100a00 */
[----:B------:R-:W-:-:S03]  /*27810*/  UISETP.GT.AND UP0, UPT, UR6, 0x1, UPT ;  /* 0x000000010600788c */ /* 0x000fc6000bf04270 */
[----:B------:R-:W-:Y:S01]  /*27820*/  STL.64 [R1+0x2290], R16 ;  /* 0x0022901001007387 */ /* 0x000fe20000100a00 */
[----:B------:R-:W-:-:S03]  /*27830*/  USEL UR6, UR6, URZ, !UP0 ;  /* 0x0000003f06067287 */ /* 0x000fc6000c000000 */
[----:B------:R1:W-:Y:S01]  /*27840*/  STL.64 [R1+0x2288], R186 ;  /* 0x002288ba01007387 */ /* 0x0003e20000100a00 */
[----:B------:R-:W-:Y:S02]  /*27850*/  ULEA UR10, UR6, UR4, 0x10 ;  /* 0x00000004060a7291 */ /* 0x000fe4000f8e803f */
[----:B------:R-:W-:Y:S01]  /*27860*/  ULEA UR7, UR6, UR4, 0xf ;  /* 0x0000000406077291 */ /* 0x000fe2000f8e783f */
[----:B------:R-:W-:Y:S06]  /*27870*/  BAR.SYNC.DEFER_BLOCKING 0x0 ;  /* 0x0000000000007b1d */ /* 0x000fec0000010000 */
[----:B------:R-:W-:Y:S01]  /*27880*/  STL.64 [R1+0x2280], R184 ;  /* 0x002280b801007387 */ /* 0x000fe20000100a00 */
[----:B-1----:R-:W-:-:S02]  /*27890*/  LOP3.LUT R186, R3, 0x40, RZ, 0x3c, !PT ;  /* 0x0000004003ba7812 */ /* 0x002fc400078e3cff */
[----:B------:R-:W-:Y:S01]  /*278a0*/  LOP3.LUT R187, R3, 0x60, RZ, 0x3c, !PT ;  /* 0x0000006003bb7812 */ /* 0x000fe200078e3cff */
[----:B------:R-:W-:Y:S04]  /*278b0*/  STL.64 [R1+0x2278], R182 ;  /* 0x002278b601007387 */ /* 0x000fe80000100a00 */
[----:B------:R-:W-:Y:S04]  /*278c0*/  STL.64 [R1+0x2270], R180 ;  /* 0x002270b401007387 */ /* 0x000fe80000100a00 */
[----:B------:R-:W-:Y:S04]  /*278d0*/  STL.64 [R1+0x2268], R178 ;  /* 0x002268b201007387 */ /* 0x000fe80000100a00 */
[----:B-----5:R-:W1:Y:S04]  /*278e0*/  LDSM.16.M88.4 R128, [R6+UR10] ;  /* 0x0000000a0680783b */ /* 0x020e680008000200 */
[----:B------:R-:W1:Y:S04]  /*278f0*/  LDSM.16.M88.4 R124, [R6+UR10+0x1000] ;  /* 0x0010000a067c783b */ /* 0x000e680008000200 */
[----:B------:R-:W1:Y:S04]  /*27900*/  LDSM.16.M88.4 R120, [R6+UR10+0x2000] ;  /* 0x0020000a0678783b */ /* 0x000e680008000200 */
[----:B------:R-:W1:Y:S04]  /*27910*/  LDSM.16.M88.4 R44, [R6+UR10+0x3000] ;  /* 0x0030000a062c783b */ /* 0x000e680008000200 */
[----:B------:R-:W1:Y:S04]  /*27920*/  LDSM.16.M88.4 R40, [R6+UR10+0x4000] ;  /* 0x0040000a0628783b */ /* 0x000e680008000200 */
[----:B------:R-:W-:Y:S04]  /*27930*/  LDS R248, [R3+UR7+0x20000] ;  /* 0x0200000703f87984 */ /* 0x000fe80008000800 */
[----:B------:R-:W-:Y:S04]  /*27940*/  LDS R250, [R3+UR7+0x20800] ;  /* 0x0208000703fa7984 */ /* 0x000fe80008000800 */
[----:B------:R-:W-:Y:S04]  /*27950*/  LDS R249, [R7+UR7+0x20000] ;  /* 0x0200000707f97984 */ /* 0x000fe80008000800 */
[----:B------:R-:W-:Y:S04]  /*27960*/  LDS R251, [R7+UR7+0x20800] ;  /* 0x0208000707fb7984 */ /* 0x000fe80008000800 */
[----:B------:R-:W1:Y:S04]  /*27970*/  LDSM.16.M88.4 R36, [R6+UR10+0x5000] ;  /* 0x0050000a0624783b */ /* 0x000e680008000200 */
[----:B------:R-:W1:Y:S04]  /*27980*/  LDSM.16.M88.4 R48, [R6+UR10+0x6000] ;  /* 0x0060000a0630783b */ /* 0x000e680008000200 */
[----:B------:R-:W1:Y:S04]  /*27990*/  LDSM.16.M88.4 R116, [R6+UR10+0x7000] ;  /* 0x0070000a0674783b */ /* 0x000e680008000200 */
[----:B------:R-:W1:Y:S04]  /*279a0*/  LDSM.16.M88.4 R112, [R6+UR10+0x8000] ;  /* 0x0080000a0670783b */ /* 0x000e680008000200 */
[----:B------:R-:W1:Y:S04]  /*279b0*/  LDSM.16.M88.4 R108, [R6+UR10+0x9000] ;  /* 0x0090000a066c783b */ /* 0x000e680008000200 */
[----:B------:R-:W1:Y:S04]  /*279c0*/  LDSM.16.M88.4 R104, [R6+UR10+0xa000] ;  /* 0x00a0000a0668783b */ /* 0x000e680008000200 */
[----:B------:R-:W1:Y:S04]  /*279d0*/  LDSM.16.M88.4 R100, [R6+UR10+0xb000] ;  /* 0x00b0000a0664783b */ /* 0x000e680008000200 */
[----:B------:R-:W1:Y:S04]  /*279e0*/  LDSM.16.M88.4 R96, [R6+UR10+0xc000] ;  /* 0x00c0000a0660783b */ /* 0x000e680008000200 */
[----:B------:R-:W2:Y:S04]  /*279f0*/  LDSM.16.M88.4 R92, [R6+UR10+0xd000] ;  /* 0x00d0000a065c783b */ /* 0x000ea80008000200 */
[----:B------:R-:W-:Y:S04]  /*27a00*/  STL.64 [R1+0x2260], R176 ;  /* 0x002260b001007387 */ /* 0x000fe80000100a00 */
[----:B------:R-:W-:Y:S04]  /*27a10*/  STL.64 [R1+0x2258], R174 ;  /* 0x002258ae01007387 */ /* 0x000fe80000100a00 */
[----:B------:R-:W3:Y:S04]  /*27a20*/  LDSM.16.M88.4 R88, [R6+UR10+0xe000] ;  /* 0x00e0000a0658783b */ /* 0x000ee80008000200 */
[----:B------:R-:W-:Y:S04]  /*27a30*/  STL.64 [R1+0x2250], R172 ;  /* 0x002250ac01007387 */ /* 0x000fe80000100a00 */
[----:B------:R-:W-:Y:S04]  /*27a40*/  STL.64 [R1+0x2248], R170 ;  /* 0x002248aa01007387 */ /* 0x000fe80000100a00 */
[----:B------:R-:W3:Y:S04]  /*27a50*/  LDSM.16.M88.4 R84, [R6+UR10+0xf000] ;  /* 0x00f0000a0654783b */ /* 0x000ee80008000200 */
[----:B------:R-:W-:Y:S04]  /*27a60*/  STL.64 [R1+0x2240], R168 ;  /* 0x002240a801007387 */ /* 0x000fe80000100a00 */
[----:B------:R-:W-:Y:S04]  /*27a70*/  STL [R1+0x223c], R165 ;  /* 0x00223ca501007387 */ /* 0x000fe80000100800 */
[----:B------:R-:W-:Y:S04]  /*27a80*/  STL [R1+0x2238], R166 ;  /* 0x002238a601007387 */ /* 0x000fe80000100800 */
[----:B------:R-:W-:Y:S04]  /*27a90*/  STL [R1+0x2234], R167 ;  /* 0x002234a701007387 */ /* 0x000fe80000100800 */
[----:B------:R-:W-:Y:S04]  /*27aa0*/  STL [R1+0x15f8], R5 ;  /* 0x0015f80501007387 */ /* 0x000fe80000100800 */
[----:B------:R-:W-:Y:S04]  /*27ab0*/  STL [R1+0x15f4], R4 ;  /* 0x0015f40401007387 */ /* 0x000fe80000100800 */
[----:B------:R-:W-:Y:S04]  /*27ac0*/  STL [R1+0x15f0], R0 ;  /* 0x0015f00001007387 */ /* 0x000fe80000100800 */
[----:B------:R-:W-:Y:S04]  /*27ad0*/  STL [R1+0x15ec], R2 ;  /* 0x0015ec0201007387 */ /* 0x000fe80000100800 */
[----:B-----5:R-:W-:Y:S04]  /*27ae0*/  STL [R1+0x15e8], R252 ;  /* 0x0015e8fc01007387 */ /* 0x020fe80000100800 */
[----:B-1----:R-:W-:Y:S04]  /*27af0*/  STL [R1+0x2178], R130 ;  /* 0x0021788201007387 */ /* 0x002fe80000100800 */
        /* <DEDUP_REMOVED lines=23> */
[----:B------:R1:W-:Y:S04]  /*27c70*/  STL [R1+0x21cc], R98 ;  /* 0x0021cc6201007387 */ /* 0x0003e80000100800 */
[----:B------:R1:W-:Y:S01]  /*27c80*/  STL [R1+0x21c8], R99 ;  /* 0x0021c86301007387 */ /* 0x0003e20000100800 */
[C---:B--2---:R-:W-:Y:S03]  /*27c90*/  HMMA.1688.F32.TF32 R16, R248.reuse, R128, R28 ;  /* 0x00000080f810723c */ /* 0x044fe6000008101c */
[----:B------:R-:W-:Y:S04]  /*27ca0*/  STL [R1+0x21d4], R94 ;  /* 0x0021d45e01007387 */ /* 0x000fe80000100800 */
[----:B------:R-:W-:Y:S01]  /*27cb0*/  STL [R1+0x21d0], R95 ;  /* 0x0021d05f01007387 */ /* 0x000fe20000100800 */
[----:B---3--:R-:W-:Y:S03]  /*27cc0*/  HMMA.1688.F32.TF32 R8, R248, R124, R8 ;  /* 0x0000007cf808723c */ /* 0x008fe60000081008 */
[----:B------:R-:W-:Y:S04]  /*27cd0*/  STL [R1+0x21dc], R90 ;  /* 0x0021dc5a01007387 */ /* 0x000fe80000100800 */
[----:B------:R-:W-:Y:S04]  /*27ce0*/  STL [R1+0x21d8], R91 ;  /* 0x0021d85b01007387 */ /* 0x000fe80000100800 */
[----:B------:R-:W-:Y:S04]  /*27cf0*/  STL [R1+0x21e4], R86 ;  /* 0x0021e45601007387 */ /* 0x000fe80000100800 */
[----:B------:R-:W-:Y:S04]  /*27d00*/  STL [R1+0x21e0], R87 ;  /* 0x0021e05701007387 */ /* 0x000fe80000100800 */
[----:B------:R-:W-:Y:S04]  /*27d10*/  STL [R1+0x1fd0], R6 ;  /* 0x001fd00601007387 */ /* 0x000fe80000100800 */
[----:B------:R-:W-:Y:S01]  /*27d20*/  STL.64 [R1+0x110], R16 ;  /* 0x0001101001007387 */ /* 0x000fe20000100a00 */
[----:B-1----:R-:W-:-:S03]  /*27d30*/  IMAD.MOV.U32 R98, RZ, RZ, R8 ;  /* 0x000000ffff627224 */ /* 0x002fc600078e0008 */
[----:B------:R4:W-:Y:S01]  /*27d40*/  STL.64 [R1+0x118], R18 ;  /* 0x0001181201007387 */ /* 0x0009e20000100a00 */
[----:B------:R-:W-:Y:S01]  /*27d50*/  IMAD.MOV.U32 R99, RZ, RZ, R9 ;  /* 0x000000ffff637224 */ /* 0x000fe200078e0009 */
[----:B------:R-:W-:Y:S01]  /*27d60*/  MOV R102, R10 ;  /* 0x0000000a00667202 */ /* 0x000fe20000000f00 */
[----:B------:R-:W-:Y:S01]  /*27d70*/  IMAD.MOV.U32 R103, RZ, RZ, R11 ;  /* 0x000000ffff677224 */ /* 0x000fe200078e000b */
[----:B------:R-:W2:Y:S04]  /*27d80*/  LDL.LU.64 R8, [R1+0x740] ;  /* 0x0007400001087983 */ /* 0x000ea80000300a00 */
[----:B------:R-:W2:Y:S01]  /*27d90*/  LDL.LU.64 R10, [R1+0x748] ;  /* 0x00074800010a7983 */ /* 0x000ea20000300a00 */
[----:B----4-:R-:W-:Y:S03]  /*27da0*/  HMMA.1688.F32.TF32 R16, R248, R120, R24 ;  /* 0x00000078f810723c */ /* 0x010fe60000081018 */
[----:B------:R-:W-:Y:S04]  /*27db0*/  STL [R1+0x21f4], R103 ;  /* 0x0021f46701007387 */ /* 0x000fe80000100800 */
[----:B------:R-:W-:Y:S04]  /*27dc0*/  STL [R1+0x21f0], R102 ;  /* 0x0021f06601007387 */ /* 0x000fe80000100800 */
[----:B------:R1:W-:Y:S04]  /*27dd0*/  STL [R1+0x21ec], R99 ;  /* 0x0021ec6301007387 */ /* 0x0003e80000100800 */
[----:B------:R3:W-:Y:S04]  /*27de0*/  STL [R1+0x21e8], R98 ;  /* 0x0021e86201007387 */ /* 0x0007e80000100800 */
[----:B------:R-:W-:Y:S04]  /*27df0*/  LDS R20, [R186+UR7+0x20000] ;  /* 0x02000007ba147984 */ /* 0x000fe80008000800 */
[----:B------:R-:W-:Y:S01]  /*27e00*/  LDS R22, [R186+UR7+0x20800] ;  /* 0x02080007ba167984 */ /* 0x000fe20008000800 */
[----:B------:R-:W-:Y:S01]  /*27e10*/  IMAD.MOV.U32 R90, RZ, RZ, R16 ;  /* 0x000000ffff5a7224 */ /* 0x000fe200078e0010 */
[----:B------:R-:W-:Y:S01]  /*27e20*/  MOV R91, R17 ;  /* 0x00000011005b7202 */ /* 0x000fe20000000f00 */
[----:B------:R-:W-:Y:S01]  /*27e30*/  IMAD.MOV.U32 R94, RZ, RZ, R18 ;  /* 0x000000ffff5e7224 */ /* 0x000fe200078e0012 */
[----:B------:R-:W4:Y:S01]  /*27e40*/  LDL.LU.64 R16, [R1+0x720] ;  /* 0x0007200001107983 */ /* 0x000f220000300a00 */
[----:B------:R-:W-:-:S03]  /*27e50*/  IMAD.MOV.U32 R95, RZ, RZ, R19 ;  /* 0x000000ffff5f7224 */ /* 0x000fc600078e0013 */
[----:B------:R-:W4:Y:S01]  /*27e60*/  LDL.LU.64 R18, [R1+0x728] ;  /* 0x0007280001127983 */ /* 0x000f220000300a00 */
[C---:B------:R-:W-:Y:S03]  /*27e70*/  HMMA.1688.F32.TF32 R12, R248.reuse, R44, R12 ;  /* 0x0000002cf80c723c */ /* 0x040fe6000008100c */
[----:B------:R-:W-:Y:S04]  /*27e80*/  STL [R1+0x2204], R95 ;  /* 0x0022045f01007387 */ /* 0x000fe80000100800 */
[----:B------:R-:W-:Y:S04]  /*27e90*/  STL [R1+0x2200], R94 ;  /* 0x0022005e01007387 */ /* 0x000fe80000100800 */
[----:B------:R4:W-:Y:S04]  /*27ea0*/  STL [R1+0x21fc], R91 ;  /* 0x0021fc5b01007387 */ /* 0x0009e80000100800 */
[----:B------:R4:W-:Y:S04]  /*27eb0*/  STL [R1+0x21f8], R90 ;  /* 0x0021f85a01007387 */ /* 0x0009e80000100800 */
[----:B------:R-:W-:Y:S04]  /*27ec0*/  LDS R21, [R187+UR7+0x20000] ;  /* 0x02000007bb157984 */ /* 0x000fe80008000800 */
[----:B------:R-:W4:Y:S01]  /*27ed0*/  LDS R23, [R187+UR7+0x20800] ;  /* 0x02080007bb177984 */ /* 0x000f220008000800 */
[----:B------:R-:W-:Y:S01]  /*27ee0*/  MOV R106, R12 ;  /* 0x0000000c006a7202 */ /* 0x000fe20000000f00 */
[----:B------:R-:W-:Y:S01]  /*27ef0*/  IMAD.MOV.U32 R107, RZ, RZ, R13 ;  /* 0x000000ffff6b7224 */ /* 0x000fe200078e000d */
[----:B------:R-:W-:Y:S01]  /*27f00*/  MOV R111, R15 ;  /* 0x0000000f006f7202 */ /* 0x000fe20000000f00 */
[----:B------:R-:W-:Y:S01]  /*27f10*/  IMAD.MOV.U32 R110, RZ, RZ, R14 ;  /* 0x000000ffff6e7224 */ /* 0x000fe200078e000e */
[----:B------:R-:W4:Y:S04]  /*27f20*/  LDL.LU.64 R12, [R1+0x710] ;  /* 0x00071000010c7983 */ /* 0x000f280000300a00 */
[----:B------:R-:W4:Y:S04]  /*27f30*/  LDL.LU.64 R14, [R1+0x718] ;  /* 0x00071800010e7983 */ /* 0x000f280000300a00 */
[----:B------:R-:W-:Y:S04]  /*27f40*/  STL [R1+0x2214], R111 ;  /* 0x0022146f01007387 */ /* 0x000fe80000100800 */
[----:B------:R-:W-:Y:S04]  /*27f50*/  STL [R1+0x2210], R110 ;  /* 0x0022106e01007387 */ /* 0x000fe80000100800 */
[----:B------:R4:W-:Y:S04]  /*27f60*/  STL [R1+0x220c], R107 ;  /* 0x00220c6b01007387 */ /* 0x0009e80000100800 */
[----:B------:R4:W-:Y:S04]  /*27f70*/  STL [R1+0x2208], R106 ;  /* 0x0022086a01007387 */ /* 0x0009e80000100800 */
[----:B------:R-:W-:Y:S04]  /*27f80*/  LDS R216, [R3+UR7+0x20080] ;  /* 0x0200800703d87984 */ /* 0x000fe80008000800 */
[----:B------:R-:W-:Y:S04]  /*27f90*/  LDS R218, [R3+UR7+0x20880] ;  /* 0x0208800703da7984 */ /* 0x000fe80008000800 */
[----:B------:R-:W-:Y:S04]  /*27fa0*/  LDS R217, [R7+UR7+0x20080] ;  /* 0x0200800707d97984 */ /* 0x000fe80008000800 */
[----:B------:R-:W4:Y:S04]  /*27fb0*/  LDS R219, [R7+UR7+0x20880] ;  /* 0x0208800707db7984 */ /* 0x000f280008000800 */
        /* <DEDUP_REMOVED lines=11> */
[----:B------:R-:W-:Y:S01]  /*28070*/  LDS R231, [R7+UR7+0x20980] ;  /* 0x0209800707e77984 */ /* 0x000fe20008000800 */
[----:B--2---:R-:W-:-:S15]  /*28080*/  HMMA.1688.F32.TF32 R8, R248, R40, R8 ;  /* 0x00000028f808723c */ /* 0x004fde0000081008 */
[----:B------:R-:W-:-:S09]  /*28090*/  NOP ;  /* 0x0000000000007918 */ /* 0x000fd20000000000 */
[----:B-1----:R-:W-:Y:S01]  /*280a0*/  IMAD.MOV.U32 R99, RZ, RZ, R8 ;  /* 0x000000ffff637224 */ /* 0x002fe200078e0008 */
[----:B------:R-:W-:Y:S01]  /*280b0*/  MOV R86, R10 ;  /* 0x0000000a00567202 */ /* 0x000fe20000000f00 */
[----:B---3--:R-:W-:Y:S02]  /*280c0*/  IMAD.MOV.U32 R98, RZ, RZ, R9 ;  /* 0x000000ffff627224 */ /* 0x008fe400078e0009 */
[----:B------:R-:W-:Y:S01]  /*280d0*/  IMAD.MOV.U32 R87, RZ, RZ, R11 ;  /* 0x000000ffff577224 */ /* 0x000fe200078e000b */
[----:B------:R-:W2:Y:S04]  /*280e0*/  LDL.LU.64 R8, [R1+0x700] ;  /* 0x0007000001087983 */ /* 0x000ea80000300a00 */
[----:B------:R-:W2:Y:S01]  /*280f0*/  LDL.LU.64 R10, [R1+0x708] ;  /* 0x00070800010a7983 */ /* 0x000ea20000300a00 */
[----:B----4-:R-:W-:Y:S03]  /*28100*/  HMMA.1688.F32.TF32 R16, R248, R36, R16 ;  /* 0x00000024f810723c */ /* 0x010fe60000081010 */
[----:B------:R-:W3:Y:S04]  /*28110*/  LDL.LU.64 R52, [R1+0x6f0] ;  /* 0x0006f00001347983 */ /* 0x000ee80000300a00 */
[----:B------:R-:W3:Y:S04]  /*28120*/  LDL.LU.64 R54, [R1+0x6f8] ;  /* 0x0006f80001367983 */ /* 0x000ee80000300a00 */
[----:B------:R-:W-:Y:S04]  /*28130*/  STL [R1+0x2224], R87 ;  /* 0x0022245701007387 */ /* 0x000fe80000100800 */
[----:B------:R-:W-:Y:S04]  /*28140*/  STL [R1+0x2220], R86 ;  /* 0x0022205601007387 */ /* 0x000fe80000100800 */
[----:B------:R1:W-:Y:S04]  /*28150*/  STL [R1+0x221c], R98 ;  /* 0x00221c6201007387 */ /* 0x0003e80000100800 */
[----:B------:R4:W-:Y:S01]  /*28160*/  STL [R1+0x2218], R99 ;  /* 0x0022186301007387 */ /* 0x0009e20000100800 */
[----:B------:R-:W-:Y:S01]  /*28170*/  IMAD.MOV.U32 R38, RZ, RZ, R18 ;  /* 0x000000ffff267224 */ /* 0x000fe200078e0012 */
[----:B------:R-:W-:-:S02]  /*28180*/  MOV R51, R17 ;  /* 0x0000001100337202 */ /* 0x000fc40000000f00 */
[----:B------:R-:W4:Y:S01]  /*28190*/  LDL.LU.64 R32, [R1+0x6e0] ;  /* 0x0006e00001207983 */ /* 0x000f220000300a00 */
[----:B------:R-:W-:-:S03]  /*281a0*/  IMAD.MOV.U32 R50, RZ, RZ, R16 ;  /* 0x000000ffff327224 */ /* 0x000fc600078e0010 */
[----:B------:R-:W4:Y:S04]  /*281b0*/  LDL.LU.64 R34, [R1+0x6e8] ;  /* 0x0006e80001227983 */ /* 0x000f280000300a00 */
[----:B------:R-:W4:Y:S04]  /*281c0*/  LDL.LU.64 R28, [R1+0x6d0] ;  /* 0x0006d000011c7983 */ /* 0x000f280000300a00 */
[----:B------:R-:W4:Y:S04]  /*281d0*/  LDL.LU.64 R30, [R1+0x6d8] ;  /* 0x0006d800011e7983 */ /* 0x000f280000300a00 */
[----:B------:R-:W-:Y:S04]  /*281e0*/  STL [R1+0x2230], R38 ;  /* 0x0022302601007387 */ /* 0x000fe80000100800 */
[----:B------:R4:W-:Y:S04]  /*281f0*/  STL [R1+0x222c], R51 ;  /* 0x00222c3301007387 */ /* 0x0009e80000100800 */
[----:B------:R4:W-:Y:S04]  /*28200*/  STL [R1+0x2228], R50 ;  /* 0x0022283201007387 */ /* 0x0009e80000100800 */
[----:B------:R-:W4:Y:S04]  /*28210*/  LDL.LU.64 R24, [R1+0x30] ;  /* 0x0000300001187983 */ /* 0x000f280000300a00 */
[----:B------:R-:W4:Y:S01]  /*28220*/  LDL.LU.64 R26, [R1+0x38] ;  /* 0x00003800011a7983 */ /* 0x000f220000300a00 */
[----:B------:R-:W-:Y:S01]  /*28230*/  HMMA.1688.F32.TF32 R12, R248, R48, R12 ;  /* 0x00000030f80c723c */ /* 0x000fe2000008100c */
[----:B------:R-:W-:-:S02]  /*28240*/  IMAD.MOV.U32 R39, RZ, RZ, R19 ;  /* 0x000000ffff277224 */ /* 0x000fc400078e0013 */
[----:B------:R-:W4:Y:S04]  /*28250*/  LDL.LU.64 R16, [R1+0x6c0] ;  /* 0x0006c00001107983 */ /* 0x000f280000300a00 */
[----:B------:R-:W4:-:S15]  /*28260*/  LDL.LU.64 R18, [R1+0x6c8] ;  /* 0x0006c80001127983 */ /* 0x000f1e0000300a00 */
[----:B------:R-:W-:-:S02]  /*28270*/  NOP ;  /* 0x0000000000007918 */ /* 0x000fc40000000000 */
[----:B------:R-:W-:Y:S01]  /*28280*/  MOV R114, R12 ;  /* 0x0000000c00727202 */ /* 0x000fe20000000f00 */
[----:B------:R-:W-:Y:S01]  /*28290*/  IMAD.MOV.U32 R115, RZ, RZ, R13 ;  /* 0x000000ffff737224 */ /* 0x000fe200078e000d */
[----:B------:R-:W-:Y:S01]  /*282a0*/  MOV R119, R15 ;  /* 0x0000000f00777202 */ /* 0x000fe20000000f00 */
[----:B------:R-:W-:Y:S01]  /*282b0*/  IMAD.MOV.U32 R118, RZ, RZ, R14 ;  /* 0x000000ffff767224 */ /* 0x000fe200078e000e */
[----:B------:R-:W4:Y:S04]  /*282c0*/  LDL.LU.64 R12, [R1+0x6b0] ;  /* 0x0006b000010c7983 */ /* 0x000f280000300a00 */
[----:B------:R-:W4:Y:S01]  /*282d0*/  LDL.LU.64 R14, [R1+0x6b8] ;  /* 0x0006b800010e7983 */ /* 0x000f220000300a00 */
[C---:B--2---:R-:W-:Y:S06]  /*282e0*/  HMMA.1688.F32.TF32 R8, R248.reuse, R116, R8 ;  /* 0x00000074f808723c */ /* 0x044fec0000081008 */
[----:B---3--:R-:W-:-:S15]  /*282f0*/  HMMA.1688.F32.TF32 R52, R248, R112, R52 ;  /* 0x00000070f834723c */ /* 0x008fde0000081034 */
[----:B------:R-:W-:-:S03]  /*28300*/  NOP ;  /* 0x0000000000007918 */ /* 0x000fc60000000000 */
[----:B------:R-:W-:Y:S01]  /*28310*/  IMAD.MOV.U32 R91, RZ, RZ, R8 ;  /* 0x000000ffff5b7224 */ /* 0x000fe200078e0008 */
[----:B------:R-:W-:Y:S01]  /*28320*/  MOV R103, R10 ;  /* 0x0000000a00677202 */ /* 0x000fe20000000f00 */
[----:B------:R-:W-:Y:S02]  /*28330*/  IMAD.MOV.U32 R90, RZ, RZ, R9 ;  /* 0x000000ffff5a7224 */ /* 0x000fe400078e0009 */
[----:B------:R-:W-:Y:S01]  /*28340*/  IMAD.MOV.U32 R102, RZ, RZ, R11 ;  /* 0x000000ffff667224 */ /* 0x000fe200078e000b */
[----:B------:R-:W2:Y:S04]  /*28350*/  LDL.LU.64 R8, [R1+0x690] ;  /* 0x0006900001087983 */ /* 0x000ea80000300a00 */
[----:B------:R-:W2:Y:S01]  /*28360*/  LDL.LU.64 R10, [R1+0x698] ;  /* 0x00069800010a7983 */ /* 0x000ea20000300a00 */
[----:B------:R-:W-:Y:S01]  /*28370*/  IMAD.MOV.U32 R107, RZ, RZ, R52 ;  /* 0x000000ffff6b7224 */ /* 0x000fe200078e0034 */
[----:B----4-:R-:W-:Y:S01]  /*28380*/  HMMA.1688.F32.TF32 R24, R248, R100, R24 ;  /* 0x00000064f818723c */ /* 0x010fe20000081018 */
[----:B------:R-:W-:Y:S01]  /*28390*/  MOV R106, R53 ;  /* 0x00000035006a7202 */ /* 0x000fe20000000f00 */
[----:B------:R-:W-:-:S02]  /*283a0*/  IMAD.MOV.U32 R95, RZ, RZ, R54 ;  /* 0x000000ffff5f7224 */ /* 0x000fc400078e0036 */
[----:B------:R-:W-:-:S15]  /*283b0*/  IMAD.MOV.U32 R94, RZ, RZ, R55 ;  /* 0x000000ffff5e7224 */ /* 0x000fde00078e0037 */
[----:B------:R-:W-:-:S05]  /*283c0*/  NOP ;  /* 0x0000000000007918 */ /* 0x000fca0000000000 */
[----:B-1----:R-:W-:Y:S01]  /*283d0*/  IMAD.MOV.U32 R98, RZ, RZ, R24 ;  /* 0x000000ffff627224 */ /* 0x002fe200078e0018 */
[----:B------:R-:W-:Y:S01]  /*283e0*/  MOV R99, R25 ;  /* 0x0000001900637202 */ /* 0x000fe20000000f00 */
[----:B------:R-:W-:Y:S01]  /*283f0*/  IMAD.MOV.U32 R111, RZ, RZ, R26 ;  /* 0x000000ffff6f7224 */ /* 0x000fe200078e001a */
[----:B------:R-:W3:Y:S01]  /*28400*/  LDL.LU.64 R24, [R1+0x680] ;  /* 0x0006800001187983 */ /* 0x000ee20000300a00 */
[----:B------:R-:W-:-:S03]  /*28410*/  IMAD.MOV.U32 R110, RZ, RZ, R27 ;  /* 0x000000ffff6e7224 */ /* 0x000fc600078e001b */
        /* <DEDUP_REMOVED lines=8> */
[----:B------:R-:W4:Y:S01]  /*284a0*/  LDL.LU.64 R62, [R1+0x648] ;  /* 0x00064800013e7983 */ /* 0x000f220000300a00 */
[C---:B------:R-:W-:Y:S03]  /*284b0*/  HMMA.1688.F32.TF32 R28, R248.reuse, R104, R28 ;  /* 0x00000068f81c723c */ /* 0x040fe6000008101c */
[----:B------:R-:W4:Y:S03]  /*284c0*/  LDL.LU.64 R64, [R1+0x630] ;  /* 0x0006300001407983 */ /* 0x000f260000300a00 */
[C---:B------:R-:W-:Y:S01]  /*284d0*/  HMMA.1688.F32.TF32 R12, R248.reuse, R92, R12 ;  /* 0x0000005cf80c723c */ /* 0x040fe2000008100c */
[----:B------:R-:W4:Y:S04]  /*284e0*/  LDL.LU.64 R66, [R1+0x638] ;  /* 0x0006380001427983 */ /* 0x000f280000300a00 */
[----:B------:R-:W4:Y:S01]  /*284f0*/  LDL.LU.64 R72, [R1+0x9b0] ;  /* 0x0009b00001487983 */ /* 0x000f220000300a00 */
[----:B------:R-:W-:Y:S03]  /*28500*/  HMMA.1688.F32.TF32 R16, R248, R96, R16 ;  /* 0x00000060f810723c */ /* 0x000fe60000081010 */
[----:B------:R-:W4:Y:S09]  /*28510*/  LDL.LU.64 R74, [R1+0x9b8] ;  /* 0x0009b800014a7983 */ /* 0x000f320000300a00 */
[----:B------:R-:W-:Y:S01]  /*28520*/  IMAD.MOV.U32 R126, RZ, RZ, R28 ;  /* 0x000000ffff7e7224 */ /* 0x000fe200078e001c */
[----:B------:R-:W-:Y:S01]  /*28530*/  MOV R6, R30 ;  /* 0x0000001e00067202 */ /* 0x000fe20000000f00 */
[----:B------:R-:W-:-:S02]  /*28540*/  IMAD.MOV.U32 R127, RZ, RZ, R29 ;  /* 0x000000ffff7f7224 */ /* 0x000fc400078e001d */
[----:B------:R-:W-:Y:S01]  /*28550*/  IMAD.MOV.U32 R5, RZ, RZ, R31 ;  /* 0x000000ffff057224 */ /* 0x000fe200078e001f */
[----:B------:R-:W4:Y:S01]  /*28560*/  LDL.LU.64 R28, [R1+0x9a0] ;  /* 0x0009a000011c7983 */ /* 0x000f220000300a00 */
[----:B------:R-:W-:Y:S01]  /*28570*/  IMAD.MOV.U32 R51, RZ, RZ, R12 ;  /* 0x000000ffff337224 */ /* 0x000fe200078e000c */
[----:B------:R-:W-:Y:S01]  /*28580*/  MOV R87, R14 ;  /* 0x0000000e00577202 */ /* 0x000fe20000000f00 */
[----:B------:R-:W-:Y:S01]  /*28590*/  IMAD.MOV.U32 R50, RZ, RZ, R13 ;  /* 0x000000ffff327224 */ /* 0x000fe200078e000d */
[----:B------:R-:W4:Y:S01]  /*285a0*/  LDL.LU.64 R30, [R1+0x9a8] ;  /* 0x0009a800011e7983 */ /* 0x000f220000300a00 */
[----:B------:R-:W-:Y:S02]  /*285b0*/  IMAD.MOV.U32 R86, RZ, RZ, R15 ;  /* 0x000000ffff567224 */ /* 0x000fe400078e000f */
[----:B------:R-:W-:Y:S01]  /*285c0*/  MOV R122, R16 ;  /* 0x00000010007a7202 */ /* 0x000fe20000000f00 */
[----:B------:R-:W4:Y:S01]  /*285d0*/  LDL.LU.64 R12, [R1+0x990] ;  /* 0x00099000010c7983 */ /* 0x000f220000300a00 */
[----:B------:R-:W-:Y:S01]  /*285e0*/  IMAD.MOV.U32 R130, RZ, RZ, R17 ;  /* 0x000000ffff827224 */ /* 0x000fe200078e0011 */
[----:B------:R-:W-:Y:S01]  /*285f0*/  MOV R123, R19 ;  /* 0x00000013007b7202 */ /* 0x000fe20000000f00 */
[----:B------:R-:W-:Y:S01]  /*28600*/  IMAD.MOV.U32 R131, RZ, RZ, R18 ;  /* 0x000000ffff837224 */ /* 0x000fe200078e0012 */
[----:B------:R-:W4:Y:S04]  /*28610*/  LDL.LU.64 R14, [R1+0x998] ;  /* 0x00099800010e7983 */ /* 0x000f280000300a00 */
[----:B------:R-:W4:Y:S04]  /*28620*/  LDL.LU.64 R16, [R1+0x980] ;  /* 0x0009800001107983 */ /* 0x000f280000300a00 */
[----:B------:R-:W4:Y:S01]  /*28630*/  LDL.LU.64 R18, [R1+0x988] ;  /* 0x0009880001127983 */ /* 0x000f220000300a00 */
[----:B------:R-:W-:Y:S06]  /*28640*/  HMMA.1688.F32.TF32 R32, R248, R108, R32 ;  /* 0x0000006cf820723c */ /* 0x000fec0000081020 */
[C---:B------:R-:W-:Y:S06]  /*28650*/  HMMA.1688.F32.TF32 R240, R20.reuse, R128, R240 ;  /* 0x0000008014f0723c */ /* 0x040fec00000810f0 */
[C---:B------:R-:W-:Y:S06]  /*28660*/  HMMA.1688.F32.TF32 R236, R20.reuse, R124, R236 ;  /* 0x0000007c14ec723c */ /* 0x040fec00000810ec */
[----:B------:R-:W-:Y:S06]  /*28670*/  HMMA.1688.F32.TF32 R76, R20, R44, R80 ;  /* 0x0000002c144c723c */ /* 0x000fec0000081050 */
[----:B------:R-:W-:Y:S01]  /*28680*/  MOV R42, R32 ;  /* 0x00000020002a7202 */ /* 0x000fe20000000f00 */
[----:B------:R-:W-:Y:S01]  /*28690*/  IMAD.MOV.U32 R43, RZ, RZ, R33 ;  /* 0x000000ffff2b7224 */ /* 0x000fe200078e0021 */
[----:B------:R-:W-:Y:S01]  /*286a0*/  MOV R47, R35 ;  /* 0x00000023002f7202 */ /* 0x000fe20000000f00 */
[----:B------:R-:W-:-:S02]  /*286b0*/  IMAD.MOV.U32 R46, RZ, RZ, R34 ;  /* 0x000000ffff2e7224 */ /* 0x000fc400078e0022 */
[----:B------:R-:W-:Y:S06]  /*286c0*/  HMMA.1688.F32.TF32 R32, R20, R120, R208 ;  /* 0x000000781420723c */ /* 0x000fec00000810d0 */
[C---:B--2---:R-:W-:Y:S06]  /*286d0*/  HMMA.1688.F32.TF32 R8, R248.reuse, R88, R8 ;  /* 0x00000058f808723c */ /* 0x044fec0000081008 */
[----:B------:R-:W-:-:S15]  /*286e0*/  HMMA.1688.F32.TF32 R248, R248, R84, R244 ;  /* 0x00000054f8f8723c */ /* 0x000fde00000810f4 */
[----:B------:R-:W-:-:S03]  /*286f0*/  NOP ;  /* 0x0000000000007918 */ /* 0x000fc60000000000 */
[----:B------:R-:W-:Y:S01]  /*28700*/  MOV R166, R9 ;  /* 0x0000000900a67202 */ /* 0x000fe20000000f00 */
[----:B------:R-:W-:Y:S02]  /*28710*/  IMAD.MOV.U32 R167, RZ, RZ, R10 ;  /* 0x000000ffffa77224 */ /* 0x000fe400078e000a */
[----:B------:R-:W-:Y:S02]  /*28720*/  IMAD.MOV.U32 R165, RZ, RZ, R8 ;  /* 0x000000ffffa57224 */ /* 0x000fe400078e0008 */
[----:B------:R-:W-:Y:S01]  /*28730*/  IMAD.MOV.U32 R38, RZ, RZ, R11 ;  /* 0x000000ffff267224 */ /* 0x000fe200078e000b */
[----:B------:R-:W2:Y:S04]  /*28740*/  LDL.LU.64 R8, [R1+0x970] ;  /* 0x0009700001087983 */ /* 0x000ea80000300a00 */
[----:B------:R-:W2:Y:S04]  /*28750*/  LDL.LU.64 R10, [R1+0x978] ;  /* 0x00097800010a7983 */ /* 0x000ea80000300a00 */
[----:B------:R-:W-:Y:S04]  /*28760*/  STL.64 [R1+0x22a8], R166 ;  /* 0x0022a8a601007387 */ /* 0x000fe80000100a00 */
[----:B------:R-:W-:Y:S04]  /*28770*/  STL.64 [R1+0x22a0], R164 ;  /* 0x0022a0a401007387 */ /* 0x000fe80000100a00 */
[----:B------:R-:W-:Y:S04]  /*28780*/  STL.64 [R1+0x20d0], R250 ;  /* 0x0020d0fa01007387 */ /* 0x000fe80000100a00 */
[----:B------:R-:W-:Y:S04]  /*28790*/  STL.64 [R1+0x20c8], R248 ;  /* 0x0020c8f801007387 */ /* 0x000fe80000100a00 */
[----:B------:R-:W-:Y:S04]  /*287a0*/  STL.64 [R1+0x20e0], R242 ;  /* 0x0020e0f201007387 */ /* 0x000fe80000100a00 */
[----:B------:R-:W-:Y:S01]  /*287b0*/  STL.64 [R1+0x20d8], R240 ;  /* 0x0020d8f001007387 */ /* 0x000fe20000100a00 */
[C---:B---3--:R-:W-:Y:S03]  /*287c0*/  HMMA.1688.F32.TF32 R24, R20.reuse, R40, R24 ;  /* 0x000000281418723c */ /* 0x048fe60000081018 */
[----:B------:R-:W-:Y:S04]  /*287d0*/  STL.64 [R1+0x20f0], R238 ;  /* 0x0020f0ee01007387 */ /* 0x000fe80000100a00 */
[----:B------:R-:W-:Y:S01]  /*287e0*/  STL.64 [R1+0x20e8], R236 ;  /* 0x0020e8ec01007387 */ /* 0x000fe20000100a00 */
[C---:B----4-:R-:W-:Y:S03]  /*287f0*/  HMMA.1688.F32.TF32 R52, R20.reuse, R36, R52 ;  /* 0x000000241434723c */ /* 0x050fe60000081034 */
[----:B------:R-:W-:Y:S04]  /*28800*/  STL.64 [R1+0x2100], R34 ;  /* 0x0021002201007387 */ /* 0x000fe80000100a00 */
[----:B------:R1:W-:Y:S01]  /*28810*/  STL.64 [R1+0x20f8], R32 ;  /* 0x0020f82001007387 */ /* 0x0003e20000100a00 */
[C---:B------:R-:W-:Y:S03]  /*28820*/  HMMA.1688.F32.TF32 R68, R20.reuse, R48, R68 ;  /* 0x000000301444723c */ /* 0x040fe60000081044 */
[----:B------:R-:W-:Y:S04]  /*28830*/  STL.64 [R1+0x2110], R78 ;  /* 0x0021104e01007387 */ /* 0x000fe80000100a00 */
[----:B------:R-:W-:Y:S01]  /*28840*/  STL.64 [R1+0x2108], R76 ;  /* 0x0021084c01007387 */ /* 0x000fe20000100a00 */
[C---:B------:R-:W-:Y:S03]  /*28850*/  HMMA.1688.F32.TF32 R56, R20.reuse, R116, R56 ;  /* 0x000000741438723c */ /* 0x040fe60000081038 */
[----:B-1----:R-:W3:Y:S04]  /*28860*/  LDL.LU.64 R32, [R1+0x620] ;  /* 0x0006200001207983 */ /* 0x002ee80000300a00 */
[----:B------:R-:W3:Y:S01]  /*28870*/  LDL.LU.64 R34, [R1+0x628] ;  /* 0x0006280001227983 */ /* 0x000ee20000300a00 */
[C---:B------:R-:W-:Y:S03]  /*28880*/  HMMA.1688.F32.TF32 R60, R20.reuse, R112, R60 ;  /* 0x00000070143c723c */ /* 0x040fe6000008103c */
        /* <DEDUP_REMOVED lines=10> */
[----:B------:R-:W4:Y:S04]  /*28930*/  LDL.LU.64 R132, [R1+0x960] ;  /* 0x0009600001847983 */ /* 0x000f280000300a00 */
[----:B------:R-:W4:Y:S04]  /*28940*/  LDL.LU.64 R134, [R1+0x968] ;  /* 0x0009680001867983 */ /* 0x000f280000300a00 */
[----:B-1----:R-:W4:Y:S04]  /*28950*/  LDL.LU.64 R60, [R1+0x950] ;  /* 0x00095000013c7983 */ /* 0x002f280000300a00 */
[----:B------:R-:W4:Y:S01]  /*28960*/  LDL.LU.64 R62, [R1+0x958] ;  /* 0x00095800013e7983 */ /* 0x000f220000300a00 */
[C---:B------:R-:W-:Y:S03]  /*28970*/  HMMA.1688.F32.TF32 R80, R20.reuse, R104, R72 ;  /* 0x000000681450723c */ /* 0x040fe60000081048 */
[----:B------:R-:W4:Y:S03]  /*28980*/  LDL.LU.64 R140, [R1+0x940] ;  /* 0x00094000018c7983 */ /* 0x000f260000300a00 */
[C---:B------:R-:W-:Y:S01]  /*28990*/  HMMA.1688.F32.TF32 R72, R20.reuse, R100, R28 ;  /* 0x000000641448723c */ /* 0x040fe2000008101c */
[----:B------:R-:W4:Y:S05]  /*289a0*/  LDL.LU.64 R142, [R1+0x948] ;  /* 0x00094800018e7983 */ /* 0x000f2a0000300a00 */
[C---:B------:R-:W-:Y:S01]  /*289b0*/  HMMA.1688.F32.TF32 R28, R20.reuse, R92, R16 ;  /* 0x0000005c141c723c */ /* 0x040fe20000081010 */
        /* <DEDUP_REMOVED lines=11> */
[----:B------:R-:W4:Y:S05]  /*28a70*/  LDL.LU.64 R54, [R1+0x8f8] ;  /* 0x0008f80001367983 */ /* 0x000f2a0000300a00 */
[C---:B--2---:R-:W-:Y:S06]  /*28a80*/  HMMA.1688.F32.TF32 R8, R20.reuse, R88, R8 ;  /* 0x000000581408723c */ /* 0x044fec0000081008 */
[----:B---3--:R-:W-:Y:S01]  /*28a90*/  HMMA.1688.F32.TF32 R20, R20, R84, R32 ;  /* 0x000000541414723c */ /* 0x008fe20000081020 */
[----:B------:R-:W2:Y:S04]  /*28aa0*/  LDL.LU.64 R32, [R1+0x8e0] ;  /* 0x0008e00001207983 */ /* 0x000ea80000300a00 */
[----:B------:R-:W2:Y:S04]  /*28ab0*/  LDL.LU.64 R34, [R1+0x8e8] ;  /* 0x0008e80001227983 */ /* 0x000ea80000300a00 */
[----:B------:R-:W3:Y:S04]  /*28ac0*/  LDL.LU.64 R24, [R1+0x8d0] ;  /* 0x0008d00001187983 */ /* 0x000ee80000300a00 */
        /* <DEDUP_REMOVED lines=8> */
[----:B------:R-:W3:Y:S01]  /*28b50*/  LDL.LU.64 R70, [R1+0x898] ;  /* 0x0008980001467983 */ /* 0x000ee20000300a00 */
[C---:B----4-:R-:W-:Y:S03]  /*28b60*/  HMMA.1688.F32.TF32 R136, R216.reuse, R124, R60 ;  /* 0x0000007cd888723c */ /* 0x050fe6000008103c */
[----:B------:R-:W4:Y:S04]  /*28b70*/  LDL.LU.64 R60, [R1+0x880] ;  /* 0x00088000013c7983 */ /* 0x000f280000300a00 */
[----:B------:R-:W4:Y:S01]  /*28b80*/  LDL.LU.64 R62, [R1+0x888] ;  /* 0x00088800013e7983 */ /* 0x000f220000300a00 */
[C---:B------:R-:W-:Y:S03]  /*28b90*/  HMMA.1688.F32.TF32 R144, R216.reuse, R44, R16 ;  /* 0x0000002cd890723c */ /* 0x040fe60000081010 */
        /* <DEDUP_REMOVED lines=11> */
[C---:B------:R-:W-:Y:S06]  /*28c50*/  HMMA.1688.F32.TF32 R132, R216.reuse, R128, R132 ;  /* 0x00000080d884723c */ /* 0x040fec0000081084 */
[C---:B------:R-:W-:Y:S06]  /*28c60*/  HMMA.1688.F32.TF32 R140, R216.reuse, R120, R140 ;  /* 0x00000078d88c723c */ /* 0x040fec000008108c */
[C---:B------:R-:W-:Y:S06]  /*28c70*/  HMMA.1688.F32.TF32 R152, R216.reuse, R36, R152 ;  /* 0x00000024d898723c */ /* 0x040fec0000081098 */
[C---:B--2---:R-:W-:Y:S01]  /*28c80*/  HMMA.1688.F32.TF32 R188, R216.reuse, R112, R32 ;  /* 0x00000070d8bc723c */ /* 0x044fe20000081020 */
[----:B------:R-:W2:Y:S04]  /*28c90*/  LDL.LU.64 R32, [R1+0x140] ;  /* 0x0001400001207983 */ /* 0x000ea80000300a00 */
[----:B------:R-:W2:Y:S01]  /*28ca0*/  LDL.LU.64 R34, [R1+0x148] ;  /* 0x0001480001227983 */ /* 0x000ea20000300a00 */
[C---:B---3--:R-:W-:Y:S03]  /*28cb0*/  HMMA.1688.F32.TF32 R192, R216.reuse, R108, R24 ;  /* 0x0000006cd8c0723c */ /* 0x048fe60000081018 */
[----:B------:R-:W3:Y:S04]  /*28cc0*/  LDL.LU.64 R24, [R1+0x5a0] ;  /* 0x0005a00001187983 */ /* 0x000ee80000300a00 */
[----:B------:R-:W3:Y:S01]  /*28cd0*/  LDL.LU.64 R26, [R1+0x5a8] ;  /* 0x0005a800011a7983 */ /* 0x000ee20000300a00 */
[C---:B------:R-:W-:Y:S06]  /*28ce0*/  HMMA.1688.F32.TF32 R196, R216.reuse, R104, R172 ;  /* 0x00000068d8c4723c */ /* 0x040fec00000810ac */
[C---:B------:R-:W-:Y:S01]  /*28cf0*/  HMMA.1688.F32.TF32 R208, R216.reuse, R92, R68 ;  /* 0x0000005cd8d0723c */ /* 0x040fe20000081044 */
[----:B------:R-:W3:Y:S04]  /*28d00*/  LDL.LU.64 R68, [R1+0x550] ;  /* 0x0005500001447983 */ /* 0x000ee80000300a00 */
[----:B------:R-:W3:Y:S01]  /*28d10*/  LDL.LU.64 R70, [R1+0x558] ;  /* 0x0005580001467983 */ /* 0x000ee20000300a00 */
[C---:B----4-:R-:W-:Y:S03]  /*28d20*/  HMMA.1688.F32.TF32 R212, R216.reuse, R88, R60 ;  /* 0x00000058d8d4723c */ /* 0x050fe6000008103c */
[----:B------:R-:W4:Y:S04]  /*28d30*/  LDL.LU.64 R60, [R1+0x480] ;  /* 0x00048000013c7983 */ /* 0x000f280000300a00 */
[----:B------:R-:W4:Y:S01]  /*28d40*/  LDL.LU.64 R62, [R1+0x488] ;  /* 0x00048800013e7983 */ /* 0x000f220000300a00 */
[C---:B------:R-:W-:Y:S06]  /*28d50*/  HMMA.1688.F32.TF32 R200, R216.reuse, R100, R168 ;  /* 0x00000064d8c8723c */ /* 0x040fec00000810a8 */
[C---:B------:R-:W-:Y:S06]  /*28d60*/  HMMA.1688.F32.TF32 R204, R216.reuse, R96, R164 ;  /* 0x00000060d8cc723c */ /* 0x040fec00000810a4 */
[----:B------:R-:W-:Y:S01]  /*28d70*/  HMMA.1688.F32.TF32 R216, R216, R84, R16 ;  /* 0x00000054d8d8723c */ /* 0x000fe20000081010 */
[----:B------:R-:W4:Y:S04]  /*28d80*/  LDL.LU.64 R16, [R1+0x3e0] ;  /* 0x0003e00001107983 */ /* 0x000f280000300a00 */
[----:B------:R-:W4:Y:S01]  /*28d90*/  LDL.LU.64 R18, [R1+0x3e8] ;  /* 0x0003e80001127983 */ /* 0x000f220000300a00 */
[C---:B------:R-:W-:Y:S03]  /*28da0*/  HMMA.1688.F32.TF32 R220, R224.reuse, R128, R56 ;  /* 0x00000080e0dc723c */ /* 0x040fe60000081038 */
[----:B------:R-:W4:Y:S04]  /*28db0*/  LDL.LU.64 R56, [R1+0x3d0] ;  /* 0x0003d00001387983 */ /* 0x000f280000300a00 */
[----:B------:R-:W4:Y:S01]  /*28dc0*/  LDL.LU.64 R58, [R1+0x3d8] ;  /* 0x0003d800013a7983 */ /* 0x000f220000300a00 */
[C---:B------:R-:W-:Y:S06]  /*28dd0*/  HMMA.1688.F32.TF32 R244, R224.reuse, R124, R76 ;  /* 0x0000007ce0f4723c */ /* 0x040fec000008104c */
[C---:B------:R-:W-:Y:S09]  /*28de0*/  HMMA.1688.F32.TF32 R52, R224.reuse, R120, R52 ;  /* 0x00000078e034723c */ /* 0x040ff20000081034 */
        /* <DEDUP_REMOVED lines=8> */
[----:B------:R1:W-:Y:S04]  /*28e70*/  STL.64 [R1+0xf0], R52 ;  /* 0x0000f03401007387 */ /* 0x0003e80000100a00 */
[----:B------:R3:W-:Y:S04]  /*28e80*/  STL.64 [R1+0xf8], R54 ;  /* 0x0000f83601007387 */ /* 0x0007e80000100a00 */
[----:B-1----:R-:W4:Y:S01]  /*28e90*/  LDL.LU.64 R52, [R1+0x3c0] ;  /* 0x0003c00001347983 */ /* 0x002f220000300a00 */
[C---:B--2---:R-:W-:Y:S06]  /*28ea0*/  HMMA.1688.F32.TF32 R32, R224.reuse, R44, R32 ;  /* 0x0000002ce020723c */ /* 0x044fec0000081020 */
[----:B---3--:R-:W-:-:S15]  /*28eb0*/  HMMA.1688.F32.TF32 R24, R224, R40, R24 ;  /* 0x00000028e018723c */ /* 0x008fde0000081018 */
[----:B------:R-:W-:-:S02]  /*28ec0*/  NOP ;  /* 0x0000000000007918 */ /* 0x000fc40000000000 */
[----:B------:R1:W-:Y:S04]  /*28ed0*/  STL.64 [R1+0x140], R32 ;  /* 0x0001402001007387 */ /* 0x0003e80000100a00 */
[----:B------:R2:W-:Y:S04]  /*28ee0*/  STL.64 [R1+0x148], R34 ;  /* 0x0001482201007387 */ /* 0x0005e80000100a00 */
[----:B------:R-:W3:Y:S04]  /*28ef0*/  LDL.LU.64 R54, [R1+0x3c8] ;  /* 0x0003c80001367983 */ /* 0x000ee80000300a00 */
[----:B------:R2:W-:Y:S04]  /*28f00*/  STL.64 [R1+0x420], R24 ;  /* 0x0004201801007387 */ /* 0x0005e80000100a00 */
[----:B------:R2:W-:Y:S01]  /*28f10*/  STL.64 [R1+0x428], R26 ;  /* 0x0004281a01007387 */ /* 0x0005e20000100a00 */
[C---:B------:R-:W-:Y:S03]  /*28f20*/  HMMA.1688.F32.TF32 R76, R224.reuse, R36, R68 ;  /* 0x00000024e04c723c */ /* 0x040fe60000081044 */
[----:B-1----:R-:W3:Y:S04]  /*28f30*/  LDL.LU.64 R32, [R1+0x3b0] ;  /* 0x0003b00001207983 */ /* 0x002ee80000300a00 */
[----:B--2---:R-:W2:Y:S04]  /*28f40*/  LDL.LU.64 R34, [R1+0x3b8] ;  /* 0x0003b80001227983 */ /* 0x004ea80000300a00 */
[----:B------:R-:W2:Y:S04]  /*28f50*/  LDL.LU.64 R24, [R1+0x3a0] ;  /* 0x0003a00001187983 */ /* 0x000ea80000300a00 */
[----:B------:R-:W2:Y:S01]  /*28f60*/  LDL.LU.64 R26, [R1+0x3a8] ;  /* 0x0003a800011a7983 */ /* 0x000ea20000300a00 */
[C---:B----4-:R-:W-:Y:S07]  /*28f70*/  HMMA.1688.F32.TF32 R68, R224.reuse, R48, R60 ;  /* 0x00000030e044723c */ /* 0x050fee000008103c */
[----:B------:R1:W-:Y:S04]  /*28f80*/  STL.64 [R1+0x450], R76 ;  /* 0x0004504c01007387 */ /* 0x0003e80000100a00 */
[----:B------:R4:W-:Y:S01]  /*28f90*/  STL.64 [R1+0x458], R78 ;  /* 0x0004584e01007387 */ /* 0x0009e20000100a00 */
[C---:B------:R-:W-:Y:S03]  /*28fa0*/  HMMA.1688.F32.TF32 R60, R224.reuse, R116, R16 ;  /* 0x00000074e03c723c */ /* 0x040fe60000081010 */
[----:B------:R-:W4:Y:S08]  /*28fb0*/  LDL.LU.64 R16, [R1+0x330] ;  /* 0x0003300001107983 */ /* 0x000f300000300a00 */
[----:B------:R1:W-:Y:S04]  /*28fc0*/  STL.64 [R1+0x4b0], R68 ;  /* 0x0004b04401007387 */ /* 0x0003e80000100a00 */
[----:B------:R1:W-:Y:S04]  /*28fd0*/  STL.64 [R1+0x4b8], R70 ;  /* 0x0004b84601007387 */ /* 0x0003e80000100a00 */
[----:B------:R-:W4:Y:S01]  /*28fe0*/  LDL.LU.64 R18, [R1+0x338] ;  /* 0x0003380001127983 */ /* 0x000f220000300a00 */
[----:B------:R-:W-:Y:S03]  /*28ff0*/  HMMA.1688.F32.TF32 R56, R224, R112, R56 ;  /* 0x00000070e038723c */ /* 0x000fe60000081038 */
[----:B------:R1:W-:Y:S04]  /*29000*/  STL.64 [R1+0x4a0], R60 ;  /* 0x0004a03c01007387 */ /* 0x0003e80000100a00 */
[----:B------:R1:W-:-:S15]  /*29010*/  STL.64 [R1+0x4a8], R62 ;  /* 0x0004a83e01007387 */ /* 0x0003de0000100a00 */
[----:B------:R-:W-:-:S02]  /*29020*/  NOP ;  /* 0x0000000000007918 */ /* 0x000fc40000000000 */
[----:B------:R-:W-:Y:S01]  /*29030*/  MOV R220, R59 ;  /* 0x0000003b00dc7202 */ /* 0x000fe20000000f00 */
[----:B------:R-:W-:Y:S01]  /*29040*/  IMAD.MOV.U32 R246, RZ, RZ, R58 ;  /* 0x000000fffff67224 */ /* 0x000fe200078e003a */
[----:B------:R-:W-:Y:S01]  /*29050*/  MOV R244, R56 ;  /* 0x0000003800f47202 */ /* 0x000fe20000000f00 */
[----:B------:R-:W-:Y:S02]  /*29060*/  IMAD.MOV.U32 R245, RZ, RZ, R57 ;  /* 0x000000fffff57224 */ /* 0x000fe400078e0039 */
[----:B------:R-:W-:Y:S04]  /*29070*/  STL [R1+0x20c4], R220 ;  /* 0x0020c4dc01007387 */ /* 0x000fe80000100800 */
[----:B------:R-:W-:Y:S04]  /*29080*/  STL [R1+0x20c0], R246 ;  /* 0x0020c0f601007387 */ /* 0x000fe80000100800 */
[----:B------:R-:W-:Y:S04]  /*29090*/  STL [R1+0x20bc], R245 ;  /* 0x0020bcf501007387 */ /* 0x000fe80000100800 */
[----:B------:R-:W-:Y:S01]  /*290a0*/  STL [R1+0x20b8], R244 ;  /* 0x0020b8f401007387 */ /* 0x000fe20000100800 */
[C---:B---3--:R-:W-:Y:S06]  /*290b0*/  HMMA.1688.F32.TF32 R52, R224.reuse, R108, R52 ;  /* 0x0000006ce034723c */ /* 0x048fec0000081034 */
[----:B--2---:R-:W-:-:S15]  /*290c0*/  HMMA.1688.F32.TF32 R32, R224, R104, R32 ;  /* 0x00000068e020723c */ /* 0x004fde0000081020 */
[----:B------:R-:W-:-:S02]  /*290d0*/  NOP ;  /* 0x0000000000007918 */ /* 0x000fc40000000000 */
[----:B------:R2:W-:Y:S01]  /*290e0*/  STL.64 [R1+0x480], R52 ;  /* 0x0004803401007387 */ /* 0x0005e20000100a00 */
[C---:B------:R-:W-:Y:S03]  /*290f0*/  HMMA.1688.F32.TF32 R24, R224.reuse, R100, R24 ;  /* 0x00000064e018723c */ /* 0x040fe60000081018 */
[----:B------:R3:W-:Y:S04]  /*29100*/  STL.64 [R1+0x488], R54 ;  /* 0x0004883601007387 */ /* 0x0007e80000100a00 */
[----:B------:R3:W-:Y:S04]  /*29110*/  STL.64 [R1+0x470], R32 ;  /* 0x0004702001007387 */ /* 0x0007e80000100a00 */
[----:B------:R3:W-:Y:S04]  /*29120*/  STL.64 [R1+0x478], R34 ;  /* 0x0004782201007387 */ /* 0x0007e80000100a00 */
[----:B------:R-:W3:Y:S04]  /*29130*/  LDL.LU.64 R180, [R1+0x2e0] ;  /* 0x0002e00001b47983 */ /* 0x000ee80000300a00 */
[----:B------:R-:W3:Y:S04]  /*29140*/  LDL.LU.64 R182, [R1+0x2e8] ;  /* 0x0002e80001b67983 */ /* 0x000ee80000300a00 */
[----:B------:R-:W3:Y:S01]  /*29150*/  LDL.LU.64 R176, [R1+0x2c0] ;  /* 0x0002c00001b07983 */ /* 0x000ee20000300a00 */
[----:B----4-:R-:W-:Y:S03]  /*29160*/  HMMA.1688.F32.TF32 R16, R224, R96, R16 ;  /* 0x00000060e010723c */ /* 0x010fe60000081010 */
[----:B------:R-:W4:Y:S04]  /*29170*/  LDL.LU.64 R178, [R1+0x2c8] ;  /* 0x0002c80001b27983 */ /* 0x000f280000300a00 */
[----:B------:R-:W4:Y:S04]  /*29180*/  LDL.LU.64 R172, [R1+0x2b0] ;  /* 0x0002b00001ac7983 */ /* 0x000f280000300a00 */
[----:B------:R-:W4:Y:S04]  /*29190*/  LDL.LU.64 R174, [R1+0x2b8] ;  /* 0x0002b80001ae7983 */ /* 0x000f280000300a00 */
[----:B------:R-:W4:Y:S04]  /*291a0*/  LDL.LU.64 R168, [R1+0x2d0] ;  /* 0x0002d00001a87983 */ /* 0x000f280000300a00 */
[----:B------:R-:W4:Y:S04]  /*291b0*/  LDL.LU.64 R170, [R1+0x2d8] ;  /* 0x0002d80001aa7983 */ /* 0x000f280000300a00 */
[----:B------:R-:W4:Y:S04]  /*291c0*/  LDL.LU.64 R164, [R1+0x2f0] ;  /* 0x0002f00001a47983 */ /* 0x000f280000300a00 */
[----:B------:R-:W4:Y:S04]  /*291d0*/  LDL.LU.64 R166, [R1+0x2f8] ;  /* 0x0002f80001a67983 */ /* 0x000f280000300a00 */
        /* <DEDUP_REMOVED lines=8> */
[----:B--2---:R-:W2:Y:S01]  /*29260*/  LDL.LU.64 R52, [R1+0x340] ;  /* 0x0003400001347983 */ /* 0x004ea20000300a00 */
[----:B------:R-:W-:-:S03]  /*29270*/  IMAD.MOV.U32 R221, RZ, RZ, R24 ;  /* 0x000000ffffdd7224 */ /* 0x000fc600078e0018 */
[----:B---3--:R-:W2:Y:S01]  /*29280*/  LDL.LU.64 R54, [R1+0x348] ;  /* 0x0003480001367983 */ /* 0x008ea20000300a00 */
[----:B------:R-:W-:-:S03]  /*29290*/  IMAD.MOV.U32 R222, RZ, RZ, R25 ;  /* 0x000000ffffde7224 */ /* 0x000fc600078e0019 */
[----:B------:R-:W3:Y:S01]  /*292a0*/  LDL.LU.64 R32, [R1+0x350] ;  /* 0x0003500001207983 */ /* 0x000ee20000300a00 */
[----:B------:R-:W-:Y:S01]  /*292b0*/  MOV R223, R26 ;  /* 0x0000001a00df7202 */ /* 0x000fe20000000f00 */
[----:B------:R-:W-:Y:S02]  /*292c0*/  IMAD.MOV.U32 R247, RZ, RZ, R27 ;  /* 0x000000fffff77224 */ /* 0x000fe400078e001b */
[----:B------:R-:W3:Y:S01]  /*292d0*/  LDL.LU.64 R34, [R1+0x358] ;  /* 0x0003580001227983 */ /* 0x000ee20000300a00 */
[----:B------:R-:W-:Y:S01]  /*292e0*/  IMAD.MOV.U32 R220, RZ, RZ, R16 ;  /* 0x000000ffffdc7224 */ /* 0x000fe200078e0010 */
[----:B------:R-:W-:Y:S02]  /*292f0*/  MOV R246, R17 ;  /* 0x0000001100f67202 */ /* 0x000fe40000000f00 */
[----:B------:R-:W3:Y:S01]  /*29300*/  LDL.LU.64 R24, [R1+0x360] ;  /* 0x0003600001187983 */ /* 0x000ee20000300a00 */
[----:B------:R-:W-:-:S03]  /*29310*/  IMAD.MOV.U32 R245, RZ, RZ, R18 ;  /* 0x000000fffff57224 */ /* 0x000fc600078e0012 */
[----:B------:R-:W3:Y:S01]  /*29320*/  LDL.LU.64 R26, [R1+0x368] ;  /* 0x00036800011a7983 */ /* 0x000ee20000300a00 */
[----:B------:R-:W-:-:S03]  /*29330*/  IMAD.MOV.U32 R244, RZ, RZ, R19 ;  /* 0x000000fffff47224 */ /* 0x000fc600078e0013 */
[----:B------:R-:W3:Y:S04]  /*29340*/  LDL.LU.64 R16, [R1+0x370] ;  /* 0x0003700001107983 */ /* 0x000ee80000300a00 */
[----:B------:R-:W3:Y:S01]  /*29350*/  LDL.LU.64 R18, [R1+0x378] ;  /* 0x0003780001127983 */ /* 0x000ee20000300a00 */
[C---:B------:R-:W-:Y:S06]  /*29360*/  HMMA.1688.F32.TF32 R180, R224.reuse, R92, R180 ;  /* 0x0000005ce0b4723c */ /* 0x040fec00000810b4 */
[C---:B----4-:R-:W-:Y:S06]  /*29370*/  HMMA.1688.F32.TF32 R176, R224.reuse, R88, R176 ;  /* 0x00000058e0b0723c */ /* 0x050fec00000810b0 */
[----:B------:R-:W-:Y:S01]  /*29380*/  HMMA.1688.F32.TF32 R172, R224, R84, R172 ;  /* 0x00000054e0ac723c */ /* 0x000fe200000810ac */
[----:B------:R-:W-:Y:S04]  /*29390*/  LDS R224, [R186+UR7+0x20100] ;  /* 0x02010007bae07984 */ /* 0x000fe80008000800 */
[----:B------:R-:W-:Y:S01]  /*293a0*/  LDS R226, [R186+UR7+0x20900] ;  /* 0x02090007bae27984 */ /* 0x000fe20008000800 */
[C---:B------:R-:W-:Y:S06]  /*293b0*/  HMMA.1688.F32.TF32 R168, R232.reuse, R128, R168 ;  /* 0x00000080e8a8723c */ /* 0x040fec00000810a8 */
[C---:B------:R-:W-:Y:S06]  /*293c0*/  HMMA.1688.F32.TF32 R164, R232.reuse, R124, R164 ;  /* 0x0000007ce8a4723c */ /* 0x040fec00000810a4 */
[C---:B------:R-:W-:Y:S06]  /*293d0*/  HMMA.1688.F32.TF32 R76, R232.reuse, R120, R76 ;  /* 0x00000078e84c723c */ /* 0x040fec000008104c */
[C---:B------:R-:W-:Y:S06]  /*293e0*/  HMMA.1688.F32.TF32 R68, R232.reuse, R44, R68 ;  /* 0x0000002ce844723c */ /* 0x040fec0000081044 */
[C---:B------:R-:W-:Y:S01]  /*293f0*/  HMMA.1688.F32.TF32 R60, R232.reuse, R40, R60 ;  /* 0x00000028e83c723c */ /* 0x040fe2000008103c */
[----:B------:R1:W-:Y:S05]  /*29400*/  STL.64 [R1+0x3f0], R180 ;  /* 0x0003f0b401007387 */ /* 0x0003ea0000100a00 */
[C---:B------:R-:W-:Y:S01]  /*29410*/  HMMA.1688.F32.TF32 R56, R232.reuse, R36, R56 ;  /* 0x00000024e838723c */ /* 0x040fe20000081038 */
[----:B------:R4:W-:Y:S05]  /*29420*/  STL.64 [R1+0x3f8], R182 ;  /* 0x0003f8b601007387 */ /* 0x0009ea0000100a00 */
[C---:B--2---:R-:W-:Y:S01]  /*29430*/  HMMA.1688.F32.TF32 R52, R232.reuse, R48, R52 ;  /* 0x00000030e834723c */ /* 0x044fe20000081034 */
[----:B------:R2:W-:Y:S05]  /*29440*/  STL.64 [R1+0x2e0], R176 ;  /* 0x0002e0b001007387 */ /* 0x0005ea0000100a00 */
[C---:B---3--:R-:W-:Y:S01]  /*29450*/  HMMA.1688.F32.TF32 R32, R232.reuse, R116, R32 ;  /* 0x00000074e820723c */ /* 0x048fe20000081020 */
[----:B------:R3:W-:Y:S05]  /*29460*/  STL.64 [R1+0x2e8], R178 ;  /* 0x0002e8b201007387 */ /* 0x0007ea0000100a00 */
[C---:B------:R-:W-:Y:S01]  /*29470*/  HMMA.1688.F32.TF32 R24, R232.reuse, R112, R24 ;  /* 0x00000070e818723c */ /* 0x040fe20000081018 */
[----:B------:R3:W-:Y:S04]  /*29480*/  STL.64 [R1+0x2c0], R172 ;  /* 0x0002c0ac01007387 */ /* 0x0007e80000100a00 */
[----:B------:R3:W-:Y:S01]  /*29490*/  STL.64 [R1+0x2c8], R174 ;  /* 0x0002c8ae01007387 */ /* 0x0007e20000100a00 */
[C---:B------:R-:W-:Y:S03]  /*294a0*/  HMMA.1688.F32.TF32 R16, R232.reuse, R108, R16 ;  /* 0x0000006ce810723c */ /* 0x040fe60000081010 */
[----:B------:R3:W-:Y:S04]  /*294b0*/  STL.64 [R1+0x2b0], R168 ;  /* 0x0002b0a801007387 */ /* 0x0007e80000100a00 */
        /* <DEDUP_REMOVED lines=15> */
[----:B-1----:R-:W3:Y:S04]  /*295b0*/  LDL.LU.64 R180, [R1+0x870] ;  /* 0x0008700001b47983 */ /* 0x002ee80000300a00 */
[----:B------:R1:W-:Y:S04]  /*295c0*/  STL.64 [R1+0x360], R24 ;  /* 0x0003601801007387 */ /* 0x0003e80000100a00 */
[----:B------:R1:W-:Y:S04]  /*295d0*/  STL.64 [R1+0x368], R26 ;  /* 0x0003681a01007387 */ /* 0x0003e80000100a00 */
[----:B----4-:R-:W4:Y:S04]  /*295e0*/  LDL.LU.64 R182, [R1+0x878] ;  /* 0x0008780001b67983 */ /* 0x010f280000300a00 */
[----:B------:R1:W-:Y:S04]  /*295f0*/  STL.64 [R1+0x370], R16 ;  /* 0x0003701001007387 */ /* 0x0003e80000100a00 */
[----:B------:R1:W-:Y:S04]  /*29600*/  STL.64 [R1+0x378], R18 ;  /* 0x0003781201007387 */ /* 0x0003e80000100a00 */
[----:B--2---:R-:W2:Y:S04]  /*29610*/  LDL.LU.64 R176, [R1+0x860] ;  /* 0x0008600001b07983 */ /* 0x004ea80000300a00 */
[----:B---3--:R-:W2:Y:S04]  /*29620*/  LDL.LU.64 R178, [R1+0x868] ;  /* 0x0008680001b27983 */ /* 0x008ea80000300a00 */
        /* <DEDUP_REMOVED lines=18> */
[----:B-1----:R-:W3:Y:S04]  /*29750*/  LDL.LU.64 R24, [R1+0x4c0] ;  /* 0x0004c00001187983 */ /* 0x002ee80000300a00 */
[----:B------:R-:W3:Y:S04]  /*29760*/  LDL.LU.64 R26, [R1+0x4c8] ;  /* 0x0004c800011a7983 */ /* 0x000ee80000300a00 */
[----:B------:R-:W3:Y:S04]  /*29770*/  LDL.LU.64 R16, [R1+0x7d0] ;  /* 0x0007d00001107983 */ /* 0x000ee80000300a00 */
[----:B------:R-:W3:Y:S04]  /*29780*/  LDL.LU.64 R18, [R1+0x7d8] ;  /* 0x0007d80001127983 */ /* 0x000ee80000300a00 */
[----:B------:R-:W-:Y:S04]  /*29790*/  LDS R225, [R187+UR7+0x20100] ;  /* 0x02010007bbe17984 */ /* 0x000fe80008000800 */
[----:B------:R-:W1:Y:S01]  /*297a0*/  LDS R227, [R187+UR7+0x20900] ;  /* 0x02090007bbe37984 */ /* 0x000e620008000800 */
[C---:B----4-:R-:W-:Y:S06]  /*297b0*/  HMMA.1688.F32.TF32 R180, R232.reuse, R104, R180 ;  /* 0x00000068e8b4723c */ /* 0x050fec00000810b4 */
[C---:B--2---:R-:W-:Y:S06]  /*297c0*/  HMMA.1688.F32.TF32 R176, R232.reuse, R100, R176 ;  /* 0x00000064e8b0723c */ /* 0x044fec00000810b0 */
[C---:B---3--:R-:W-:Y:S06]  /*297d0*/  HMMA.1688.F32.TF32 R172, R232.reuse, R96, R172 ;  /* 0x00000060e8ac723c */ /* 0x048fec00000810ac */
[C---:B------:R-:W-:Y:S06]  /*297e0*/  HMMA.1688.F32.TF32 R168, R232.reuse, R92, R168 ;  /* 0x0000005ce8a8723c */ /* 0x040fec00000810a8 */
[C---:B------:R-:W-:Y:S06]  /*297f0*/  HMMA.1688.F32.TF32 R164, R232.reuse, R88, R164 ;  /* 0x00000058e8a4723c */ /* 0x040fec00000810a4 */
[----:B------:R-:W-:Y:S06]  /*29800*/  HMMA.1688.F32.TF32 R76, R232, R84, R76 ;  /* 0x00000054e84c723c */ /* 0x000fec000008104c */
[C---:B-1----:R-:W-:Y:S06]  /*29810*/  HMMA.1688.F32.TF32 R68, R224.reuse, R128, R68 ;  /* 0x00000080e044723c */ /* 0x042fec0000081044 */
[C---:B------:R-:W-:Y:S01]  /*29820*/  HMMA.1688.F32.TF32 R60, R224.reuse, R124, R60 ;  /* 0x0000007ce03c723c */ /* 0x040fe2000008103c */
[----:B------:R-:W-:Y:S05]  /*29830*/  STL.64 [R1+0x390], R180 ;  /* 0x000390b401007387 */ /* 0x000fea0000100a00 */
[C---:B------:R-:W-:Y:S01]  /*29840*/  HMMA.1688.F32.TF32 R56, R224.reuse, R120, R56 ;  /* 0x00000078e038723c */ /* 0x040fe20000081038 */
[----:B------:R-:W-:Y:S05]  /*29850*/  STL.64 [R1+0x398], R182 ;  /* 0x000398b601007387 */ /* 0x000fea0000100a00 */
[C---:B------:R-:W-:Y:S01]  /*29860*/  HMMA.1688.F32.TF32 R52, R224.reuse, R44, R52 ;  /* 0x0000002ce034723c */ /* 0x040fe20000081034 */
[----:B------:R-:W-:Y:S05]  /*29870*/  STL.64 [R1+0x3e0], R176 ;  /* 0x0003e0b001007387 */ /* 0x000fea0000100a00 */
[C---:B------:R-:W-:Y:S01]  /*29880*/  HMMA.1688.F32.TF32 R32, R224.reuse, R40, R32 ;  /* 0x00000028e020723c */ /* 0x040fe20000081020 */
[----:B------:R-:W-:Y:S05]  /*29890*/  STL.64 [R1+0x3e8], R178 ;  /* 0x0003e8b201007387 */ /* 0x000fea0000100a00 */
[C---:B------:R-:W-:Y:S01]  /*298a0*/  HMMA.1688.F32.TF32 R24, R224.reuse, R36, R24 ;  /* 0x00000024e018723c */ /* 0x040fe20000081018 */
[----:B------:R-:W-:Y:S04]  /*298b0*/  STL.64 [R1+0x3d0], R172 ;  /* 0x0003d0ac01007387 */ /* 0x000fe80000100a00 */
[----:B------:R-:W-:Y:S01]  /*298c0*/  STL.64 [R1+0x3d8], R174 ;  /* 0x0003d8ae01007387 */ /* 0x000fe20000100a00 */
[C---:B------:R-:W-:Y:S03]  /*298d0*/  HMMA.1688.F32.TF32 R16, R224.reuse, R48, R16 ;  /* 0x00000030e010723c */ /* 0x040fe60000081010 */
[----:B------:R-:W-:Y:S04]  /*298e0*/  STL.64 [R1+0x3c0], R168 ;  /* 0x0003c0a801007387 */ /* 0x000fe80000100a00 */
[----:B------:R-:W-:Y:S04]  /*298f0*/  STL.64 [R1+0x3c8], R170 ;  /* 0x0003c8aa01007387 */ /* 0x000fe80000100a00 */
        /* <DEDUP_REMOVED lines=14> */
[----:B-1----:R-:W3:Y:S04]  /*299e0*/  LDL.LU.64 R164, [R1+0x7c0] ;  /* 0x0007c00001a47983 */ /* 0x002ee80000300a00 */
[----:B------:R-:W-:Y:S04]  /*299f0*/  STL.64 [R1+0x4c0], R24 ;  /* 0x0004c01801007387 */ /* 0x000fe80000100a00 */
[----:B------:R-:W-:Y:S04]  /*29a00*/  STL.64 [R1+0x4c8], R26 ;  /* 0x0004c81a01007387 */ /* 0x000fe80000100a00 */
[----:B--2---:R-:W3:Y:S04]  /*29a10*/  LDL.LU.64 R166, [R1+0x7c8] ;  /* 0x0007c80001a67983 */ /* 0x004ee80000300a00 */
[----:B------:R1:W-:Y:S04]  /*29a20*/  STL.64 [R1+0x4d0], R16 ;  /* 0x0004d01001007387 */ /* 0x0003e80000100a00 */
[----:B------:R2:W-:Y:S04]  /*29a30*/  STL.64 [R1+0x4d8], R18 ;  /* 0x0004d81201007387 */ /* 0x0005e80000100a00 */
[----:B------:R-:W-:Y:S04]  /*29a40*/  LDS R232, [R186+UR7+0x20180] ;  /* 0x02018007bae87984 */ /* 0x000fe80008000800 */
[----:B-1----:R-:W4:Y:S04]  /*29a50*/  LDL.LU.64 R16, [R1+0x570] ;  /* 0x0005700001107983 */ /* 0x002f280000300a00 */
[----:B--2---:R-:W4:Y:S04]  /*29a60*/  LDL.LU.64 R18, [R1+0x578] ;  /* 0x0005780001127983 */ /* 0x004f280000300a00 */
[----:B------:R-:W-:Y:S04]  /*29a70*/  LDS R234, [R186+UR7+0x20980] ;  /* 0x02098007baea7984 */ /* 0x000fe80008000800 */
[----:B------:R-:W-:Y:S04]  /*29a80*/  LDS R233, [R187+UR7+0x20180] ;  /* 0x02018007bbe97984 */ /* 0x000fe80008000800 */
[----:B------:R1:W2:Y:S04]  /*29a90*/  LDS R235, [R187+UR7+0x20980] ;  /* 0x02098007bbeb7984 */ /* 0x0002a80008000800 */
[----:B------:R-:W2:Y:S04]  /*29aa0*/  LDL.LU.64 R184, [R1+0x7b0] ;  /* 0x0007b00001b87983 */ /* 0x000ea80000300a00 */
[----:B-1----:R-:W2:Y:S04]  /*29ab0*/  LDL.LU.64 R186, [R1+0x7b8] ;  /* 0x0007b80001ba7983 */ /* 0x002ea80000300a00 */
[----:B------:R-:W2:Y:S04]  /*29ac0*/  LDL.LU.64 R180, [R1+0x7a0] ;  /* 0x0007a00001b47983 */ /* 0x000ea80000300a00 */
        /* <DEDUP_REMOVED lines=26> */
[----:B------:R-:W2:Y:S01]  /*29c70*/  LDL.LU.64 R26, [R1+0x228] ;  /* 0x00022800011a7983 */ /* 0x000ea20000300a00 */
[C---:B---3--:R-:W-:Y:S06]  /*29c80*/  HMMA.1688.F32.TF32 R164, R224.reuse, R116, R164 ;  /* 0x00000074e0a4723c */ /* 0x048fec00000810a4 */
[----:B----4-:R-:W-:-:S15]  /*29c90*/  HMMA.1688.F32.TF32 R16, R224, R112, R16 ;  /* 0x00000070e010723c */ /* 0x010fde0000081010 */
[----:B------:R-:W-:-:S02]  /*29ca0*/  NOP ;  /* 0x0000000000007918 */ /* 0x000fc40000000000 */
[----:B------:R-:W-:Y:S01]  /*29cb0*/  STL.64 [R1+0x4e0], R164 ;  /* 0x0004e0a401007387 */ /* 0x000fe20000100a00 */
[C---:B--2---:R-:W-:Y:S06]  /*29cc0*/  HMMA.1688.F32.TF32 R184, R224.reuse, R108, R184 ;  /* 0x0000006ce0b8723c */ /* 0x044fec00000810b8 */
[C---:B------:R-:W-:Y:S06]  /*29cd0*/  HMMA.1688.F32.TF32 R180, R224.reuse, R104, R180 ;  /* 0x00000068e0b4723c */ /* 0x040fec00000810b4 */
[C---:B------:R-:W-:Y:S01]  /*29ce0*/  HMMA.1688.F32.TF32 R176, R224.reuse, R100, R176 ;  /* 0x00000064e0b0723c */ /* 0x040fe200000810b0 */
[----:B------:R1:W-:Y:S05]  /*29cf0*/  STL.64 [R1+0x4e8], R166 ;  /* 0x0004e8a601007387 */ /* 0x0003ea0000100a00 */
[C---:B------:R-:W-:Y:S01]  /*29d00*/  HMMA.1688.F32.TF32 R172, R224.reuse, R96, R172 ;  /* 0x00000060e0ac723c */ /* 0x040fe200000810ac */
[----:B-1----:R-:W2:Y:S05]  /*29d10*/  LDL.LU.64 R166, [R1+0x22a8] ;  /* 0x0022a80001a67983 */ /* 0x002eaa0000300a00 */
[C---:B------:R-:W-:Y:S01]  /*29d20*/  HMMA.1688.F32.TF32 R168, R224.reuse, R92, R168 ;  /* 0x0000005ce0a8723c */ /* 0x040fe200000810a8 */
[----:B------:R-:W3:Y:S04]  /*29d30*/  LDL.LU.64 R164, [R1+0x22a0] ;  /* 0x0022a00001a47983 */ /* 0x000ee80000300a00 */
[----:B------:R-:W-:Y:S01]  /*29d40*/  STL.64 [R1+0x570], R16 ;  /* 0x0005701001007387 */ /* 0x000fe20000100a00 */
[C---:B------:R-:W-:Y:S03]  /*29d50*/  HMMA.1688.F32.TF32 R248, R224.reuse, R88, R248 ;  /* 0x00000058e0f8723c */ /* 0x040fe600000810f8 */
[----:B------:R1:W-:Y:S03]  /*29d60*/  STL.64 [R1+0x578], R18 ;  /* 0x0005781201007387 */ /* 0x0003e60000100a00 */
[----:B------:R-:W-:Y:S01]  /*29d70*/  HMMA.1688.F32.TF32 R240, R224, R84, R240 ;  /* 0x00000054e0f0723c */ /* 0x000fe200000810f0 */
[----:B-1----:R-:W4:Y:S04]  /*29d80*/  LDL.LU.64 R18, [R1+0x2298] ;  /* 0x0022980001127983 */ /* 0x002f280000300a00 */
[----:B------:R-:W4:Y:S01]  /*29d90*/  LDL.LU.64 R16, [R1+0x2290] ;  /* 0x0022900001107983 */ /* 0x000f220000300a00 */
[C---:B------:R-:W-:Y:S03]  /*29da0*/  HMMA.1688.F32.TF32 R224, R228.reuse, R128, R236 ;  /* 0x00000080e4e0723c */ /* 0x040fe600000810ec */
[----:B------:R-:W-:Y:S04]  /*29db0*/  STL.64 [R1+0x590], R184 ;  /* 0x000590b801007387 */ /* 0x000fe80000100a00 */
[----:B------:R1:W-:Y:S01]  /*29dc0*/  STL.64 [R1+0x598], R186 ;  /* 0x000598ba01007387 */ /* 0x0003e20000100a00 */
[C---:B------:R-:W-:Y:S06]  /*29dd0*/  HMMA.1688.F32.TF32 R76, R228.reuse, R124, R76 ;  /* 0x0000007ce44c723c */ /* 0x040fec000008104c */
[C---:B------:R-:W-:Y:S01]  /*29de0*/  HMMA.1688.F32.TF32 R68, R228.reuse, R120, R68 ;  /* 0x00000078e444723c */ /* 0x040fe20000081044 */
[----:B-1----:R-:W2:Y:S04]  /*29df0*/  LDL.LU.64 R186, [R1+0x2288] ;  /* 0x0022880001ba7983 */ /* 0x002ea80000300a00 */
[----:B------:R-:W2:Y:S01]  /*29e00*/  LDL.LU.64 R184, [R1+0x2280] ;  /* 0x0022800001b87983 */ /* 0x000ea20000300a00 */
[C---:B------:R-:W-:Y:S03]  /*29e10*/  HMMA.1688.F32.TF32 R60, R228.reuse, R44, R60 ;  /* 0x0000002ce43c723c */ /* 0x040fe6000008103c */
[----:B------:R-:W-:Y:S04]  /*29e20*/  STL.64 [R1+0x5a0], R180 ;  /* 0x0005a0b401007387 */ /* 0x000fe80000100a00 */
[----:B------:R1:W-:Y:S01]  /*29e30*/  STL.64 [R1+0x5a8], R182 ;  /* 0x0005a8b601007387 */ /* 0x0003e20000100a00 */
[C---:B------:R-:W-:Y:S06]  /*29e40*/  HMMA.1688.F32.TF32 R56, R228.reuse, R40, R56 ;  /* 0x00000028e438723c */ /* 0x040fec0000081038 */
[C---:B------:R-:W-:Y:S01]  /*29e50*/  HMMA.1688.F32.TF32 R52, R228.reuse, R36, R52 ;  /* 0x00000024e434723c */ /* 0x040fe20000081034 */
[----:B-1----:R-:W3:Y:S04]  /*29e60*/  LDL.LU.64 R182, [R1+0x2278] ;  /* 0x0022780001b67983 */ /* 0x002ee80000300a00 */
[----:B------:R-:W3:Y:S04]  /*29e70*/  LDL.LU.64 R180, [R1+0x2270] ;  /* 0x0022700001b47983 */ /* 0x000ee80000300a00 */
[----:B------:R-:W-:Y:S04]  /*29e80*/  STL.64 [R1+0x5e0], R176 ;  /* 0x0005e0b001007387 */ /* 0x000fe80000100a00 */
[----:B------:R1:W-:Y:S01]  /*29e90*/  STL.64 [R1+0x5e8], R178 ;  /* 0x0005e8b201007387 */ /* 0x0003e20000100a00 */
[C---:B------:R-:W-:Y:S03]  /*29ea0*/  HMMA.1688.F32.TF32 R32, R228.reuse, R48, R32 ;  /* 0x00000030e420723c */ /* 0x040fe60000081020 */
[----:B-1----:R-:W3:Y:S04]  /*29eb0*/  LDL.LU.64 R178, [R1+0x2268] ;  /* 0x0022680001b27983 */ /* 0x002ee80000300a00 */
[----:B------:R-:W3:Y:S04]  /*29ec0*/  LDL.LU.64 R176, [R1+0x2260] ;  /* 0x0022600001b07983 */ /* 0x000ee80000300a00 */
[----:B------:R-:W-:Y:S04]  /*29ed0*/  STL.64 [R1+0x5d0], R172 ;  /* 0x0005d0ac01007387 */ /* 0x000fe80000100a00 */
[----:B------:R1:W-:Y:S04]  /*29ee0*/  STL.64 [R1+0x5d8], R174 ;  /* 0x0005d8ae01007387 */ /* 0x0003e80000100a00 */
[----:B-1----:R-:W3:Y:S04]  /*29ef0*/  LDL.LU.64 R174, [R1+0x2258] ;  /* 0x0022580001ae7983 */ /* 0x002ee80000300a00 */
[----:B------:R-:W3:Y:S04]  /*29f00*/  LDL.LU.64 R172, [R1+0x2250] ;  /* 0x0022500001ac7983 */ /* 0x000ee80000300a00 */
[----:B------:R-:W-:Y:S04]  /*29f10*/  STL.64 [R1+0x5c0], R168 ;  /* 0x0005c0a801007387 */ /* 0x000fe80000100a00 */
[----:B------:R1:W-:Y:S04]  /*29f20*/  STL.64 [R1+0x5c8], R170 ;  /* 0x0005c8aa01007387 */ /* 0x0003e80000100a00 */
[----:B-1----:R-:W3:Y:S04]  /*29f30*/  LDL.LU.64 R170, [R1+0x2248] ;  /* 0x0022480001aa7983 */ /* 0x002ee80000300a00 */
[----:B------:R-:W3:Y:S04]  /*29f40*/  LDL.LU.64 R168, [R1+0x2240] ;  /* 0x0022400001a87983 */ /* 0x000ee80000300a00 */
        /* <DEDUP_REMOVED lines=18> */
[----:B-1----:R-:W4:Y:S04]  /*2a070*/  LDL.LU.64 R248, [R1+0x210] ;  /* 0x0002100001f87983 */ /* 0x002f280000300a00 */
[----:B------:R-:W4:Y:S04]  /*2a080*/  LDL.LU.64 R250, [R1+0x218] ;  /* 0x0002180001fa7983 */ /* 0x000f280000300a00 */
[----:B------:R-:W2:Y:S04]  /*2a090*/  LDL.LU.64 R240, [R1+0x200] ;  /* 0x0002000001f07983 */ /* 0x000ea80000300a00 */
[----:B------:R-:W2:Y:S01]  /*2a0a0*/  LDL.LU.64 R242, [R1+0x208] ;  /* 0x0002080001f27983 */ /* 0x000ea20000300a00 */
[C---:B------:R-:W-:Y:S03]  /*2a0b0*/  HMMA.1688.F32.TF32 R24, R228.reuse, R116, R24 ;  /* 0x00000074e418723c */ /* 0x040fe60000081018 */
        /* <DEDUP_REMOVED lines=8> */
[----:B------:R-:W-:Y:S01]  /*2a140*/  MOV R252, R24 ;  /* 0x0000001800fc7202 */ /* 0x000fe20000000f00 */
[----:B------:R-:W-:Y:S01]  /*2a150*/  IMAD.MOV.U32 R4, RZ, RZ, R25 ;  /* 0x000000ffff047224 */ /* 0x000fe200078e0019 */
[----:B------:R-:W-:Y:S01]  /*2a160*/  MOV R0, R27 ;  /* 0x0000001b00007202 */ /* 0x000fe20000000f00 */
[----:B------:R-:W-:Y:S01]  /*2a170*/  IMAD.MOV.U32 R2, RZ, RZ, R26 ;  /* 0x000000ffff027224 */ /* 0x000fe200078e001a */
        /* <DEDUP_REMOVED lines=10> */
[----:B----4-:R-:W-:-:S15]  /*2a220*/  HMMA.1688.F32.TF32 R248, R228, R112, R248 ;  /* 0x00000070e4f8723c */ /* 0x010fde00000810f8 */
[----:B------:R-:W-:-:S08]  /*2a230*/  NOP ;  /* 0x0000000000007918 */ /* 0x000fd00000000000 */
[----:B------:R-:W-:Y:S04]  /*2a240*/  STL.64 [R1+0x2a0], R248 ;  /* 0x0002a0f801007387 */ /* 0x000fe80000100a00 */
[----:B------:R2:W-:Y:S02]  /*2a250*/  STL.64 [R1+0x2a8], R250 ;  /* 0x0002a8fa01007387 */ /* 0x0005e40000100a00 */
[C---:B--2---:R-:W-:Y:S06]  /*2a260*/  HMMA.1688.F32.TF32 R248, R228.reuse, R108, R240 ;  /* 0x0000006ce4f8723c */ /* 0x044fec00000810f0 */
[C---:B---3--:R-:W-:Y:S06]  /*2a270*/  HMMA.1688.F32.TF32 R240, R228.reuse, R104, R236 ;  /* 0x00000068e4f0723c */ /* 0x048fec00000810ec */
[C---:B------:R-:W-:Y:S06]  /*2a280*/  HMMA.1688.F32.TF32 R236, R228.reuse, R100, R224 ;  /* 0x00000064e4ec723c */ /* 0x040fec00000810e0 */
[C---:B------:R-:W-:Y:S06]  /*2a290*/  HMMA.1688.F32.TF32 R224, R228.reuse, R96, R76 ;  /* 0x00000060e4e0723c */ /* 0x040fec000008104c */
[C---:B------:R-:W-:Y:S01]  /*2a2a0*/  HMMA.1688.F32.TF32 R76, R228.reuse, R92, R68 ;  /* 0x0000005ce44c723c */ /* 0x040fe20000081044 */
[----:B------:R-:W-:Y:S04]  /*2a2b0*/  STL.64 [R1+0x290], R248 ;  /* 0x000290f801007387 */ /* 0x000fe80000100a00 */
[----:B------:R-:W-:Y:S04]  /*2a2c0*/  STL.64 [R1+0x298], R250 ;  /* 0x000298fa01007387 */ /* 0x000fe80000100a00 */
[----:B------:R-:W-:Y:S04]  /*2a2d0*/  STL.64 [R1+0x280], R240 ;  /* 0x000280f001007387 */ /* 0x000fe80000100a00 */
[----:B------:R-:W-:Y:S01]  /*2a2e0*/  STL.64 [R1+0x288], R242 ;  /* 0x000288f201007387 */ /* 0x000fe20000100a00 */
[C---:B------:R-:W-:Y:S03]  /*2a2f0*/  HMMA.1688.F32.TF32 R68, R228.reuse, R88, R24 ;  /* 0x00000058e444723c */ /* 0x040fe60000081018 */
[----:B------:R-:W-:Y:S04]  /*2a300*/  STL.64 [R1+0x270], R236 ;  /* 0x000270ec01007387 */ /* 0x000fe80000100a00 */
[----:B------:R-:W-:Y:S04]  /*2a310*/  STL.64 [R1+0x278], R238 ;  /* 0x000278ee01007387 */ /* 0x000fe80000100a00 */
[----:B------:R-:W-:Y:S04]  /*2a320*/  STL.64 [R1+0x260], R224 ;  /* 0x000260e001007387 */ /* 0x000fe80000100a00 */
[----:B------:R-:W-:Y:S04]  /*2a330*/  STL.64 [R1+0x268], R226 ;  /* 0x000268e201007387 */ /* 0x000fe80000100a00 */
[----:B------:R-:W2:Y:S04]  /*2a340*/  LDL.LU.64 R24, [R1+0x160] ;  /* 0x0001600001187983 */ /* 0x000ea80000300a00 */
[----:B------:R-:W-:Y:S04]  /*2a350*/  STL.64 [R1+0x250], R76 ;  /* 0x0002504c01007387 */ /* 0x000fe80000100a00 */
[----:B------:R-:W-:Y:S04]  /*2a360*/  STL.64 [R1+0x258], R78 ;  /* 0x0002584e01007387 */ /* 0x000fe80000100a00 */
[----:B------:R-:W2:Y:S01]  /*2a370*/  LDL.LU.64 R26, [R1+0x168] ;  /* 0x00016800011a7983 */ /* 0x000ea20000300a00 */
[----:B------:R-:W-:Y:S06]  /*2a380*/  HMMA.1688.F32.TF32 R60, R228, R84, R60 ;  /* 0x00000054e43c723c */ /* 0x000fec000008103c */
[C---:B------:R-:W-:Y:S06]  /*2a390*/  HMMA.1688.F32.TF32 R56, R232.reuse, R128, R56 ;  /* 0x00000080e838723c */ /* 0x040fec0000081038 */
[C---:B------:R-:W-:Y:S06]  /*2a3a0*/  HMMA.1688.F32.TF32 R52, R232.reuse, R124, R52 ;  /* 0x0000007ce834723c */ /* 0x040fec0000081034 */
[C---:B------:R-:W-:Y:S01]  /*2a3b0*/  HMMA.1688.F32.TF32 R32, R232.reuse, R120, R32 ;  /* 0x00000078e820723c */ /* 0x040fe20000081020 */
[----:B------:R-:W-:Y:S04]  /*2a3c0*/  STL.64 [R1+0x240], R68 ;  /* 0x0002404401007387 */ /* 0x000fe80000100a00 */
[----:B------:R-:W-:Y:S04]  /*2a3d0*/  STL.64 [R1+0x248], R70 ;  /* 0x0002484601007387 */ /* 0x000fe80000100a00 */
[----:B------:R1:W-:Y:S04]  /*2a3e0*/  STL.64 [R1+0x230], R60 ;  /* 0x0002303c01007387 */ /* 0x0003e80000100a00 */
[----:B------:R3:W-:Y:S04]  /*2a3f0*/  STL.64 [R1+0x238], R62 ;  /* 0x0002383e01007387 */ /* 0x0007e80000100a00 */
[----:B------:R4:W-:Y:S04]  /*2a400*/  STL.64 [R1+0x220], R56 ;  /* 0x0002203801007387 */ /* 0x0009e80000100a00 */
[----:B------:R4:W-:Y:S04]  /*2a410*/  STL.64 [R1+0x228], R58 ;  /* 0x0002283a01007387 */ /* 0x0009e80000100a00 */
[----:B-1----:R-:W2:Y:S04]  /*2a420*/  LDL.LU.64 R60, [R1+0x150] ;  /* 0x00015000013c7983 */ /* 0x002ea80000300a00 */
[----:B------:R1:W-:Y:S04]  /*2a430*/  STL.64 [R1+0x210], R52 ;  /* 0x0002103401007387 */ /* 0x0003e80000100a00 */
[----:B------:R1:W-:Y:S04]  /*2a440*/  STL.64 [R1+0x218], R54 ;  /* 0x0002183601007387 */ /* 0x0003e80000100a00 */
[----:B---3--:R-:W3:Y:S04]  /*2a450*/  LDL.LU.64 R62, [R1+0x158] ;  /* 0x00015800013e7983 */ /* 0x008ee80000300a00 */
[----:B------:R1:W-:Y:S04]  /*2a460*/  STL.64 [R1+0x200], R32 ;  /* 0x0002002001007387 */ /* 0x0003e80000100a00 */
[----:B------:R1:W-:Y:S04]  /*2a470*/  STL.64 [R1+0x208], R34 ;  /* 0x0002082201007387 */ /* 0x0003e80000100a00 */
[----:B----4-:R-:W4:Y:S04]  /*2a480*/  LDL.LU.64 R56, [R1+0x130] ;  /* 0x0001300001387983 */ /* 0x010f280000300a00 */
[----:B------:R-:W4:Y:S04]  /*2a490*/  LDL.LU.64 R58, [R1+0x138] ;  /* 0x00013800013a7983 */ /* 0x000f280000300a00 */
[----:B-1----:R-:W4:Y:S04]  /*2a4a0*/  LDL.LU.64 R52, [R1+0x120] ;  /* 0x0001200001347983 */ /* 0x002f280000300a00 */
[----:B------:R-:W4:Y:S04]  /*2a4b0*/  LDL.LU.64 R54, [R1+0x128] ;  /* 0x0001280001367983 */ /* 0x000f280000300a00 */
[----:B------:R-:W4:Y:S04]  /*2a4c0*/  LDL.LU.64 R32, [R1+0xd0] ;  /* 0x0000d00001207983 */ /* 0x000f280000300a00 */
[----:B------:R-:W4:Y:S01]  /*2a4d0*/  LDL.LU.64 R34, [R1+0xd8] ;  /* 0x0000d80001227983 */ /* 0x000f220000300a00 */
[----:B------:R-:W-:Y:S01]  /*2a4e0*/  HMMA.1688.F32.TF32 R16, R232, R108, R16 ;  /* 0x0000006ce810723c */ /* 0x000fe20000081010 */
[----:B------:R-:W-:Y:S01]  /*2a4f0*/  IMAD.MOV.U32 R240, RZ, RZ, R107 ;  /* 0x000000fffff07224 */ /* 0x000fe200078e006b */
[----:B------:R-:W-:Y:S01]  /*2a500*/  MOV R242, R95 ;  /* 0x0000005f00f27202 */ /* 0x000fe20000000f00 */
[----:B------:R-:W-:-:S02]  /*2a510*/  IMAD.MOV.U32 R241, RZ, RZ, R106 ;  /* 0x000000fffff17224 */ /* 0x000fc400078e006a */
        /* <DEDUP_REMOVED lines=8> */
[----:B------:R-:W-:Y:S01]  /*2a5a0*/  LDS R224, [R3+UR7+0x21000] ;  /* 0x0210000703e07984 */ /* 0x000fe20008000800 */
[----:B------:R-:W-:-:S03]  /*2a5b0*/  IMAD.MOV.U32 R250, RZ, RZ, R46 ;  /* 0x000000fffffa7224 */ /* 0x000fc600078e002e */
[----:B------:R-:W-:Y:S04]  /*2a5c0*/  LDS R226, [R3+UR7+0x21800] ;  /* 0x0218000703e27984 */ /* 0x000fe80008000800 */
[----:B------:R-:W-:Y:S04]  /*2a5d0*/  LDS R225, [R7+UR7+0x21000] ;  /* 0x0210000707e17984 */ /* 0x000fe80008000800 */
[----:B------:R-:W1:Y:S01]  /*2a5e0*/  LDS R227, [R7+UR7+0x21800] ;  /* 0x0218000707e37984 */ /* 0x000e620008000800 */
[----:B--2---:R-:W-:-:S15]  /*2a5f0*/  HMMA.1688.F32.TF32 R24, R232, R44, R24 ;  /* 0x0000002ce818723c */ /* 0x004fde0000081018 */
[----:B------:R-:W-:-:S08]  /*2a600*/  NOP ;  /* 0x0000000000007918 */ /* 0x000fd00000000000 */
[----:B------:R2:W-:Y:S01]  /*2a610*/  STL.64 [R1+0x1f8], R26 ;  /* 0x0001f81a01007387 */ /* 0x0005e20000100a00 */
[----:B------:R-:W-:Y:S02]  /*2a620*/  IMAD.MOV.U32 R120, RZ, RZ, R24 ;  /* 0x000000ffff787224 */ /* 0x000fe400078e0018 */
[----:B------:R-:W-:Y:S02]  /*2a630*/  IMAD.MOV.U32 R121, RZ, RZ, R25 ;  /* 0x000000ffff797224 */ /* 0x000fe400078e0019 */
[----:B------:R-:W4:Y:S04]  /*2a640*/  LDL.LU.64 R24, [R1+0x90] ;  /* 0x0000900001187983 */ /* 0x000f280000300a00 */
[----:B--2---:R-:W2:Y:S01]  /*2a650*/  LDL.LU.64 R26, [R1+0x98] ;  /* 0x00009800011a7983 */ /* 0x004ea20000300a00 */
[C---:B---3--:R-:W-:Y:S06]  /*2a660*/  HMMA.1688.F32.TF32 R60, R232.reuse, R40, R60 ;  /* 0x00000028e83c723c */ /* 0x048fec000008103c */
[C---:B----4-:R-:W-:Y:S06]  /*2a670*/  HMMA.1688.F32.TF32 R56, R232.reuse, R36, R56 ;  /* 0x00000024e838723c */ /* 0x050fec0000081038 */
[----:B------:R-:W-:-:S12]  /*2a680*/  HMMA.1688.F32.TF32 R52, R232, R48, R52 ;  /* 0x00000030e834723c */ /* 0x000fd80000081034 */
[----:B------:R-:W-:Y:S01]  /*2a690*/  IMAD.MOV.U32 R125, RZ, RZ, R61 ;  /* 0x000000ffff7d7224 */ /* 0x000fe200078e003d */
[----:B------:R-:W-:Y:S01]  /*2a6a0*/  MOV R124, R60 ;  /* 0x0000003c007c7202 */ /* 0x000fe20000000f00 */
[----:B------:R-:W-:Y:S04]  /*2a6b0*/  STL [R1+0x206c], R121 ;  /* 0x00206c7901007387 */ /* 0x000fe80000100800 */
[----:B------:R3:W-:Y:S04]  /*2a6c0*/  STL [R1+0x2068], R120 ;  /* 0x0020687801007387 */ /* 0x0007e80000100800 */
[----:B------:R-:W-:Y:S04]  /*2a6d0*/  STL.64 [R1+0x1e8], R62 ;  /* 0x0001e83e01007387 */ /* 0x000fe80000100a00 */
[----:B------:R4:W-:Y:S04]  /*2a6e0*/  STL [R1+0x2074], R125 ;  /* 0x0020747d01007387 */ /* 0x0009e80000100800 */
[----:B------:R1:W-:Y:S01]  /*2a6f0*/  STL [R1+0x2070], R124 ;  /* 0x0020707c01007387 */ /* 0x0003e20000100800 */
[----:B---3--:R-:W-:-:S02]  /*2a700*/  IMAD.MOV.U32 R120, RZ, RZ, R55 ;  /* 0x000000ffff787224 */ /* 0x008fc400078e0037 */
[----:B------:R-:W-:Y:S01]  /*2a710*/  IMAD.MOV.U32 R121, RZ, RZ, R54 ;  /* 0x000000ffff797224 */ /* 0x000fe200078e0036 */
[----:B------:R-:W-:Y:S01]  /*2a720*/  STL.64 [R1+0x1d0], R56 ;  /* 0x0001d03801007387 */ /* 0x000fe20000100a00 */
[----:B----4-:R-:W-:Y:S01]  /*2a730*/  IMAD.MOV.U32 R125, RZ, RZ, R52 ;  /* 0x000000ffff7d7224 */ /* 0x010fe200078e0034 */
[----:B-1----:R-:W-:Y:S02]  /*2a740*/  MOV R124, R53 ;  /* 0x00000035007c7202 */ /* 0x002fe40000000f00 */
[----:B------:R-:W-:Y:S04]  /*2a750*/  STL.64 [R1+0x1d8], R58 ;  /* 0x0001d83a01007387 */ /* 0x000fe80000100a00 */
[----:B------:R1:W-:Y:S04]  /*2a760*/  STL [R1+0x2084], R120 ;  /* 0x0020847801007387 */ /* 0x0003e80000100800 */
[----:B------:R3:W-:Y:S04]  /*2a770*/  STL [R1+0x2080], R121 ;  /* 0x0020807901007387 */ /* 0x0007e80000100800 */
[----:B------:R4:W-:Y:S01]  /*2a780*/  STL [R1+0x207c], R124 ;  /* 0x00207c7c01007387 */ /* 0x0009e20000100800 */
[----:B-1----:R-:W-:-:S03]  /*2a790*/  IMAD.MOV.U32 R120, RZ, RZ, R16 ;  /* 0x000000ffff787224 */ /* 0x002fc600078e0010 */
[----:B------:R1:W-:Y:S01]  /*2a7a0*/  STL [R1+0x2078], R125 ;  /* 0x0020787d01007387 */ /* 0x0003e20000100800 */
[----:B---3--:R-:W-:Y:S01]  /*2a7b0*/  IMAD.MOV.U32 R121, RZ, RZ, R17 ;  /* 0x000000ffff797224 */ /* 0x008fe200078e0011 */
[----:B----4-:R-:W-:Y:S01]  /*2a7c0*/  MOV R124, R18 ;  /* 0x00000012007c7202 */ /* 0x010fe20000000f00 */
[----:B-1----:R-:W-:Y:S02]  /*2a7d0*/  IMAD.MOV.U32 R125, RZ, RZ, R19 ;  /* 0x000000ffff7d7224 */ /* 0x002fe400078e0013 */
[----:B------:R-:W-:-:S15]  /*2a7e0*/  HMMA.1688.F32.TF32 R16, R232, R104, R184 ;  /* 0x00000068e810723c */ /* 0x000fde00000810b8 */
[----:B------:R-:W-:-:S09]  /*2a7f0*/  NOP ;  /* 0x0000000000007918 */ /* 0x000fd20000000000 */
[----:B------:R-:W-:Y:S01]  /*2a800*/  IMAD.MOV.U32 R187, RZ, RZ, R16 ;  /* 0x000000ffffbb7224 */ /* 0x000fe200078e0010 */
[----:B------:R-:W-:Y:S01]  /*2a810*/  MOV R186, R17 ;  /* 0x0000001100ba7202 */ /* 0x000fe20000000f00 */
[----:B------:R-:W-:Y:S02]  /*2a820*/  IMAD.MOV.U32 R185, RZ, RZ, R18 ;  /* 0x000000ffffb97224 */ /* 0x000fe400078e0012 */
[----:B------:R-:W-:Y:S02]  /*2a830*/  IMAD.MOV.U32 R184, RZ, RZ, R19 ;  /* 0x000000ffffb87224 */ /* 0x000fe400078e0013 */
[C---:B------:R-:W-:Y:S06]  /*2a840*/  HMMA.1688.F32.TF32 R16, R232.reuse, R100, R180 ;  /* 0x00000064e810723c */ /* 0x040fec00000810b4 */
[----:B------:R-:W-:-:S15]  /*2a850*/  HMMA.1688.F32.TF32 R32, R232, R116, R32 ;  /* 0x00000074e820723c */ /* 0x000fde0000081020 */
[----:B------:R-:W-:-:S03]  /*2a860*/  NOP ;  /* 0x0000000000007918 */ /* 0x000fc60000000000 */
[----:B------:R-:W-:Y:S01]  /*2a870*/  MOV R183, R16 ;  /* 0x0000001000b77202 */ /* 0x000fe20000000f00 */
[----:B------:R-:W-:Y:S01]  /*2a880*/  IMAD.MOV.U32 R182, RZ, RZ, R17 ;  /* 0x000000ffffb67224 */ /* 0x000fe200078e0011 */
[----:B------:R-:W-:Y:S01]  /*2a890*/  MOV R180, R19 ;  /* 0x0000001300b47202 */ /* 0x000fe20000000f00 */
[----:B------:R-:W-:Y:S02]  /*2a8a0*/  IMAD.MOV.U32 R181, RZ, RZ, R18 ;  /* 0x000000ffffb57224 */ /* 0x000fe400078e0012 */
[C---:B------:R-:W-:Y:S01]  /*2a8b0*/  HMMA.1688.F32.TF32 R16, R232.reuse, R96, R176 ;  /* 0x00000060e810723c */ /* 0x040fe200000810b0 */
[----:B------:R-:W-:Y:S04]  /*2a8c0*/  STL.64 [R1+0x1b0], R32 ;  /* 0x0001b02001007387 */ /* 0x000fe80000100a00 */
[----:B------:R-:W-:Y:S01]  /*2a8d0*/  STL.64 [R1+0x1b8], R34 ;  /* 0x0001b82201007387 */ /* 0x000fe20000100a00 */
[----:B--2---:R-:W-:-:S15]  /*2a8e0*/  HMMA.1688.F32.TF32 R24, R232, R112, R24 ;  /* 0x00000070e818723c */ /* 0x004fde0000081018 */
[----:B------:R-:W-:-:S09]  /*2a8f0*/  NOP ;  /* 0x0000000000007918 */ /* 0x000fd20000000000 */
[----:B------:R-:W-:Y:S01]  /*2a900*/  MOV R116, R27 ;  /* 0x0000001b00747202 */ /* 0x000fe20000000f00 */
[----:B------:R-:W-:Y:S01]  /*2a910*/  IMAD.MOV.U32 R117, RZ, RZ, R26 ;  /* 0x000000ffff757224 */ /* 0x000fe200078e001a */
[----:B------:R-:W-:Y:S01]  /*2a920*/  MOV R129, R24 ;  /* 0x0000001800817202 */ /* 0x000fe20000000f00 */
[----:B------:R-:W-:Y:S02]  /*2a930*/  IMAD.MOV.U32 R128, RZ, RZ, R25 ;  /* 0x000000ffff807224 */ /* 0x000fe400078e0019 */
[----:B------:R1:W-:Y:S04]  /*2a940*/  STL [R1+0x2094], R116 ;  /* 0x0020947401007387 */ /* 0x0003e80000100800 */
[----:B------:R2:W-:Y:S04]  /*2a950*/  STL [R1+0x2090], R117 ;  /* 0x0020907501007387 */ /* 0x0005e80000100800 */
[----:B------:R3:W-:Y:S01]  /*2a960*/  STL [R1+0x208c], R128 ;  /* 0x00208c8001007387 */ /* 0x0007e20000100800 */
[----:B-1----:R-:W-:-:S03]  /*2a970*/  IMAD.MOV.U32 R116, RZ, RZ, R16 ;  /* 0x000000ffff747224 */ /* 0x002fc600078e0010 */
[----:B------:R1:W-:Y:S01]  /*2a980*/  STL [R1+0x2088], R129 ;  /* 0x0020888101007387 */ /* 0x0003e20000100800 */
[----:B--2---:R-:W-:Y:S01]  /*2a990*/  IMAD.MOV.U32 R117, RZ, RZ, R17 ;  /* 0x000000ffff757224 */ /* 0x004fe200078e0011 */
[----:B---3--:R-:W-:Y:S01]  /*2a9a0*/  MOV R128, R18 ;  /* 0x0000001200807202 */ /* 0x008fe20000000f00 */
[----:B-1----:R-:W-:Y:S02]  /*2a9b0*/  IMAD.MOV.U32 R129, RZ, RZ, R19 ;  /* 0x000000ffff817224 */ /* 0x002fe400078e0013 */
[----:B------:R-:W-:-:S15]  /*2a9c0*/  HMMA.1688.F32.TF32 R16, R232, R92, R172 ;  /* 0x0000005ce810723c */ /* 0x000fde00000810ac */
[----:B------:R-:W-:-:S09]  /*2a9d0*/  NOP ;  /* 0x0000000000007918 */ /* 0x000fd20000000000 */
[----:B------:R-:W-:Y:S01]  /*2a9e0*/  IMAD.MOV.U32 R175, RZ, RZ, R16 ;  /* 0x000000ffffaf7224 */ /* 0x000fe200078e0010 */
[----:B------:R-:W-:Y:S01]  /*2a9f0*/  MOV R174, R17 ;  /* 0x0000001100ae7202 */ /* 0x000fe20000000f00 */
[----:B------:R-:W-:Y:S02]  /*2aa00*/  IMAD.MOV.U32 R173, RZ, RZ, R18 ;  /* 0x000000ffffad7224 */ /* 0x000fe400078e0012 */
[----:B------:R-:W-:Y:S02]  /*2aa10*/  IMAD.MOV.U32 R172, RZ, RZ, R19 ;  /* 0x000000ffffac7224 */ /* 0x000fe400078e0013 */
[----:B------:R-:W-:-:S15]  /*2aa20*/  HMMA.1688.F32.TF32 R16, R232, R88, R168 ;  /* 0x00000058e810723c */ /* 0x000fde00000810a8 */
[----:B------:R-:W-:-:S09]  /*2aa30*/  NOP ;  /* 0x0000000000007918 */ /* 0x000fd20000000000 */
[----:B------:R-:W-:Y:S01]  /*2aa40*/  MOV R109, R16 ;  /* 0x00000010006d7202 */ /* 0x000fe20000000f00 */
[----:B------:R-:W-:Y:S02]  /*2aa50*/  IMAD.MOV.U32 R108, RZ, RZ, R17 ;  /* 0x000000ffff6c7224 */ /* 0x000fe400078e0011 */
[----:B------:R-:W-:Y:S02]  /*2aa60*/  IMAD.MOV.U32 R16, RZ, RZ, R165 ;  /* 0x000000ffff107224 */ /* 0x000fe400078e00a5 */
[----:B------:R-:W-:Y:S01]  /*2aa70*/  IMAD.MOV.U32 R105, RZ, RZ, R18 ;  /* 0x000000ffff697224 */ /* 0x000fe200078e0012 */
[----:B------:R-:W2:Y:S01]  /*2aa80*/  LDL.LU R165, [R1+0x223c] ;  /* 0x00223c0001a57983 */ /* 0x000ea20000300800 */
[----:B------:R-:W-:Y:S01]  /*2aa90*/  IMAD.MOV.U32 R17, RZ, RZ, R166 ;  /* 0x000000ffff117224 */ /* 0x000fe200078e00a6 */
[----:B------:R-:W-:Y:S02]  /*2aaa0*/  MOV R18, R167 ;  /* 0x000000a700127202 */ /* 0x000fe40000000f00 */
[----:B------:R-:W2:Y:S04]  /*2aab0*/  LDL.LU R166, [R1+0x2238] ;  /* 0x0022380001a67983 */ /* 0x000ea80000300800 */
[----:B------:R-:W2:Y:S01]  /*2aac0*/  LDL.LU R167, [R1+0x2234] ;  /* 0x0022340001a77983 */ /* 0x000ea20000300800 */
[----:B------:R-:W-:Y:S01]  /*2aad0*/  MOV R104, R19 ;  /* 0x0000001300687202 */ /* 0x000fe20000000f00 */
[----:B------:R-:W-:Y:S01]  /*2aae0*/  IMAD.MOV.U32 R19, RZ, RZ, R38 ;  /* 0x000000ffff137224 */ /* 0x000fe200078e0026 */
[----:B------:R-:W-:Y:S01]  /*2aaf0*/  MOV R169, R50 ;  /* 0x0000003200a97202 */ /* 0x000fe20000000f00 */
[----:B------:R-:W3:Y:S01]  /*2ab00*/  LDL.LU R38, [R1+0x2230] ;  /* 0x0022300001267983 */ /* 0x000ee20000300800 */
[----:B------:R-:W-:-:S02]  /*2ab10*/  IMAD.MOV.U32 R168, RZ, RZ, R51 ;  /* 0x000000ffffa87224 */ /* 0x000fc400078e0033 */
[----:B------:R-:W-:Y:S01]  /*2ab20*/  IMAD.MOV.U32 R170, RZ, RZ, R87 ;  /* 0x000000ffffaa7224 */ /* 0x000fe200078e0057 */
[----:B------:R-:W4:Y:S01]  /*2ab30*/  LDL.LU R51, [R1+0x222c] ;  /* 0x00222c0001337983 */ /* 0x000f220000300800 */
[----:B------:R-:W-:-:S03]  /*2ab40*/  IMAD.MOV.U32 R171, RZ, RZ, R86 ;  /* 0x000000ffffab7224 */ /* 0x000fc600078e0056 */
[----:B------:R-:W3:Y:S04]  /*2ab50*/  LDL.LU R50, [R1+0x2228] ;  /* 0x0022280001327983 */ /* 0x000ee80000300800 */
[----:B------:R-:W4:Y:S04]  /*2ab60*/  LDL.LU R87, [R1+0x2224] ;  /* 0x0022240001577983 */ /* 0x000f280000300800 */
[----:B------:R-:W3:Y:S01]  /*2ab70*/  LDL.LU R86, [R1+0x2220] ;  /* 0x0022200001567983 */ /* 0x000ee20000300800 */
[----:B--2---:R-:W-:Y:S07]  /*2ab80*/  HMMA.1688.F32.TF32 R176, R232, R84, R164 ;  /* 0x00000054e8b0723c */ /* 0x004fee00000810a4 */
[----:B------:R-:W-:Y:S01]  /*2ab90*/  MOV R232, R98 ;  /* 0x0000006200e87202 */ /* 0x000fe20000000f00 */
[----:B------:R-:W-:Y:S01]  /*2aba0*/  IMAD.MOV.U32 R233, RZ, RZ, R99 ;  /* 0x000000ffffe97224 */ /* 0x000fe200078e0063 */
[----:B------:R-:W2:Y:S04]  /*2abb0*/  LDL.LU R98, [R1+0x221c] ;  /* 0x00221c0001627983 */ /* 0x000ea80000300800 */
[----:B------:R-:W4:Y:S01]  /*2abc0*/  LDL.LU R99, [R1+0x2218] ;  /* 0x0022180001637983 */ /* 0x000f220000300800 */
[----:B------:R-:W-:Y:S01]  /*2abd0*/  IMAD.MOV.U32 R234, RZ, RZ, R111 ;  /* 0x000000ffffea7224 */ /* 0x000fe200078e006f */
[----:B------:R-:W-:-:S02]  /*2abe0*/  MOV R235, R110 ;  /* 0x0000006e00eb7202 */ /* 0x000fc40000000f00 */
[----:B------:R-:W3:Y:S04]  /*2abf0*/  LDL.LU R111, [R1+0x2214] ;  /* 0x00221400016f7983 */ /* 0x000ee80000300800 */
        /* <DEDUP_REMOVED lines=8> */
[----:B------:R-:W3:Y:S01]  /*2ac80*/  LDL.LU R102, [R1+0x21f0] ;  /* 0x0021f00001667983 */ /* 0x000ee20000300800 */
[----:B--2---:R-:W-:Y:S01]  /*2ac90*/  IMAD.MOV.U32 R25, RZ, RZ, R98 ;  /* 0x000000ffff197224 */ /* 0x004fe200078e0062 */
[----:B----4-:R-:W-:-:S02]  /*2aca0*/  MOV R24, R99 ;  /* 0x0000006300187202 */ /* 0x010fc40000000f00 */
[----:B------:R-:W2:Y:S04]  /*2acb0*/  LDL.LU R99, [R1+0x21ec] ;  /* 0x0021ec0001637983 */ /* 0x000ea80000300800 */
[----:B------:R-:W4:Y:S01]  /*2acc0*/  LDL.LU R98, [R1+0x21e8] ;  /* 0x0021e80001627983 */ /* 0x000f220000300800 */
[----:B---3--:R-:W-:Y:S01]  /*2acd0*/  IMAD.MOV.U32 R26, RZ, RZ, R86 ;  /* 0x000000ffff1a7224 */ /* 0x008fe200078e0056 */
[----:B------:R-:W-:Y:S02]  /*2ace0*/  MOV R27, R87 ;  /* 0x00000057001b7202 */ /* 0x000fe40000000f00 */
[----:B------:R-:W3:Y:S04]  /*2acf0*/  LDL.LU R86, [R1+0x21e4] ;  /* 0x0021e40001567983 */ /* 0x000ee80000300800 */
[----:B------:R-:W3:Y:S01]  /*2ad00*/  LDL.LU R87, [R1+0x21e0] ;  /* 0x0021e00001577983 */ /* 0x000ee20000300800 */
[----:B------:R-:W-:Y:S01]  /*2ad10*/  IMAD.MOV.U32 R71, RZ, RZ, R95 ;  /* 0x000000ffff477224 */ /* 0x000fe200078e005f */
[----:B------:R-:W-:Y:S01]  /*2ad20*/  MOV R70, R94 ;  /* 0x0000005e00467202 */ /* 0x000fe20000000f00 */
[----:B------:R-:W-:-:S02]  /*2ad30*/  IMAD.MOV.U32 R69, RZ, RZ, R91 ;  /* 0x000000ffff457224 */ /* 0x000fc400078e005b */
[----:B------:R-:W-:Y:S02]  /*2ad40*/  IMAD.MOV.U32 R68, RZ, RZ, R90 ;  /* 0x000000ffff447224 */ /* 0x000fe400078e005a */
[----:B------:R-:W3:Y:S04]  /*2ad50*/  LDL.LU R90, [R1+0x21dc] ;  /* 0x0021dc00015a7983 */ /* 0x000ee80000300800 */
[----:B------:R-:W3:Y:S04]  /*2ad60*/  LDL.LU R91, [R1+0x21d8] ;  /* 0x0021d800015b7983 */ /* 0x000ee80000300800 */
[----:B------:R-:W3:Y:S04]  /*2ad70*/  LDL.LU R94, [R1+0x21d4] ;  /* 0x0021d400015e7983 */ /* 0x000ee80000300800 */
[----:B------:R-:W3:Y:S04]  /*2ad80*/  LDL.LU R95, [R1+0x21d0] ;  /* 0x0021d000015f7983 */ /* 0x000ee80000300800 */
[----:B------:R-:W3:Y:S04]  /*2ad90*/  LDL.LU R60, [R1+0x110] ;  /* 0x00011000013c7983 */ /* 0x000ee80000300800 */
[----:B------:R-:W3:Y:S01]  /*2ada0*/  LDL.LU R61, [R1+0x114] ;  /* 0x00011400013d7983 */ /* 0x000ee20000300800 */
[----:B------:R-:W-:-:S03]  /*2adb0*/  IMAD.MOV.U32 R58, RZ, RZ, R102 ;  /* 0x000000ffff3a7224 */ /* 0x000fc600078e0066 */
[----:B------:R-:W3:Y:S01]  /*2adc0*/  LDL.LU R62, [R1+0x118] ;  /* 0x00011800013e7983 */ /* 0x000ee20000300800 */
[----:B------:R-:W-:-:S03]  /*2add0*/  IMAD.MOV.U32 R59, RZ, RZ, R103 ;  /* 0x000000ffff3b7224 */ /* 0x000fc600078e0067 */
[----:B------:R-:W3:Y:S01]  /*2ade0*/  LDL.LU R63, [R1+0x11c] ;  /* 0x00011c00013f7983 */ /* 0x000ee20000300800 */
[----:B------:R-:W-:Y:S01]  /*2adf0*/  MOV R52, R106 ;  /* 0x0000006a00347202 */ /* 0x000fe20000000f00 */
        /* <DEDUP_REMOVED lines=15> */
[----:B--2---:R-:W-:Y:S01]  /*2aef0*/  MOV R57, R99 ;  /* 0x0000006300397202 */ /* 0x004fe20000000f00 */
[----:B----4-:R-:W-:-:S02]  /*2af00*/  IMAD.MOV.U32 R56, RZ, RZ, R98 ;  /* 0x000000ffff387224 */ /* 0x010fc400078e0062 */
[----:B------:R-:W2:Y:S04]  /*2af10*/  LDL.LU R98, [R1+0x21cc] ;  /* 0x0021cc0001627983 */ /* 0x000ea80000300800 */
[----:B------:R-:W2:Y:S04]  /*2af20*/  LDL.LU R99, [R1+0x21c8] ;  /* 0x0021c80001637983 */ /* 0x000ea80000300800 */
[----:B------:R-:W4:Y:S04]  /*2af30*/  LDL.LU R102, [R1+0x21c4] ;  /* 0x0021c40001667983 */ /* 0x000f280000300800 */
[----:B------:R-:W4:Y:S04]  /*2af40*/  LDL.LU R103, [R1+0x21c0] ;  /* 0x0021c00001677983 */ /* 0x000f280000300800 */
[----:B------:R-:W2:Y:S04]  /*2af50*/  LDL.LU R106, [R1+0x21bc] ;  /* 0x0021bc00016a7983 */ /* 0x000ea80000300800 */
[----:B------:R-:W2:Y:S04]  /*2af60*/  LDL.LU R107, [R1+0x21b8] ;  /* 0x0021b800016b7983 */ /* 0x000ea80000300800 */
[----:B------:R-:W3:Y:S04]  /*2af70*/  LDL.LU R110, [R1+0x21b4] ;  /* 0x0021b400016e7983 */ /* 0x000ee80000300800 */
[----:B------:R-:W3:Y:S04]  /*2af80*/  LDL.LU R111, [R1+0x21b0] ;  /* 0x0021b000016f7983 */ /* 0x000ee80000300800 */
[----:B------:R-:W4:Y:S04]  /*2af90*/  LDL.LU R114, [R1+0x21ac] ;  /* 0x0021ac0001727983 */ /* 0x000f280000300800 */
[----:B------:R-:W4:Y:S04]  /*2afa0*/  LDL.LU R115, [R1+0x21a8] ;  /* 0x0021a80001737983 */ /* 0x000f280000300800 */
[----:B------:R-:W2:Y:S04]  /*2afb0*/  LDL.LU R118, [R1+0x21a4] ;  /* 0x0021a40001767983 */ /* 0x000ea80000300800 */
        /* <DEDUP_REMOVED lines=13> */
[----:B------:R-:W-:Y:S04]  /*2b090*/  STL.64 [R1+0x1fe0], R178 ;  /* 0x001fe0b201007387 */ /* 0x000fe80000100a00 */
[----:B------:R1:W-:Y:S02]  /*2b0a0*/  STL.64 [R1+0x1fd8], R176 ;  /* 0x001fd8b001007387 */ /* 0x0003e40000100a00 */
[----:B-1----:R-:W-:Y:S01]  /*2b0b0*/  IMAD.MOV.U32 R176, RZ, RZ, R126 ;  /* 0x000000ffffb07224 */ /* 0x002fe200078e007e */
[----:B------:R-:W-:Y:S01]  /*2b0c0*/  MOV R177, R127 ;  /* 0x0000007f00b17202 */ /* 0x000fe20000000f00 */
[----:B------:R-:W2:Y:S04]  /*2b0d0*/  LDL.LU R126, [R1+0x216c] ;  /* 0x00216c00017e7983 */ /* 0x000ea80000300800 */
[----:B------:R-:W2:Y:S01]  /*2b0e0*/  LDL.LU R127, [R1+0x2168] ;  /* 0x00216800017f7983 */ /* 0x000ea20000300800 */
[----:B------:R-:W-:Y:S01]  /*2b0f0*/  IMAD.MOV.U32 R179, RZ, RZ, R5 ;  /* 0x000000ffffb37224 */ /* 0x000fe200078e0005 */
[C---:B---3--:R-:W-:Y:S06]  /*2b100*/  HMMA.1688.F32.TF32 R248, R224.reuse, R110, R248 ;  /* 0x0000006ee0f8723c */ /* 0x048fec00000810f8 */
[C---:B----4-:R-:W-:Y:S06]  /*2b110*/  HMMA.1688.F32.TF32 R240, R224.reuse, R114, R240 ;  /* 0x00000072e0f0723c */ /* 0x050fec00000810f0 */
[C---:B--2---:R-:W-:Y:S06]  /*2b120*/  HMMA.1688.F32.TF32 R236, R224.reuse, R118, R236 ;  /* 0x00000076e0ec723c */ /* 0x044fec00000810ec */
[C---:B------:R-:W-:Y:S06]  /*2b130*/  HMMA.1688.F32.TF32 R32, R224.reuse, R50, R32 ;  /* 0x00000032e020723c */ /* 0x040fec0000081020 */
[C---:B------:R-:W-:Y:S06]  /*2b140*/  HMMA.1688.F32.TF32 R24, R224.reuse, R42, R24 ;  /* 0x0000002ae018723c */ /* 0x040fec0000081018 */
[C---:B------:R-:W-:Y:S06]  /*2b150*/  HMMA.1688.F32.TF32 R60, R224.reuse, R130, R60 ;  /* 0x00000082e03c723c */ /* 0x040fec000008103c */
[C---:B------:R-:W-:Y:S06]  /*2b160*/  HMMA.1688.F32.TF32 R68, R224.reuse, R122, R68 ;  /* 0x0000007ae044723c */ /* 0x040fec0000081044 */
[C---:B------:R-:W-:Y:S06]  /*2b170*/  HMMA.1688.F32.TF32 R52, R224.reuse, R46, R52 ;  /* 0x0000002ee034723c */ /* 0x040fec0000081034 */
[C---:B------:R-:W-:Y:S06]  /*2b180*/  HMMA.1688.F32.TF32 R56, R224.reuse, R126, R56 ;  /* 0x0000007ee038723c */ /* 0x040fec0000081038 */
[----:B------:R-:W-:Y:S01]  /*2b190*/  IMAD.MOV.U32 R41, RZ, RZ, R62 ;  /* 0x000000ffff297224 */ /* 0x000fe200078e003e */
[----:B------:R-:W-:Y:S01]  /*2b1a0*/  MOV R40, R63 ;  /* 0x0000003f00287202 */ /* 0x000fe20000000f00 */
[----:B------:R-:W-:Y:S01]  /*2b1b0*/  IMAD.MOV.U32 R48, RZ, RZ, R61 ;  /* 0x000000ffff307224 */ /* 0x000fe200078e003d */
[----:B------:R-:W-:Y:S01]  /*2b1c0*/  MOV R49, R60 ;  /* 0x0000003c00317202 */ /* 0x000fe20000000f00 */
[----:B------:R-:W2:Y:S01]  /*2b1d0*/  LDL.LU.64 R62, [R1+0x2160] ;  /* 0x00216000013e7983 */ /* 0x000ea20000300a00 */
[----:B------:R-:W-:Y:S03]  /*2b1e0*/  HMMA.1688.F32.TF32 R76, R224, R38, R76 ;  /* 0x00000026e04c723c */ /* 0x000fe6000008104c */
[----:B------:R-:W2:Y:S04]  /*2b1f0*/  LDL.LU.64 R60, [R1+0x2158] ;  /* 0x00215800013c7983 */ /* 0x000ea80000300a00 */
[----:B------:R-:W-:Y:S05]  /*2b200*/  STL [R1+0x1fd4], R41 ;  /* 0x001fd42901007387 */ /* 0x000fea0000100800 */
[----:B------:R-:W-:Y:S04]  /*2b210*/  STL.64 [R1+0x630], R56 ;  /* 0x0006303801007387 */ /* 0x000fe80000100a00 */
[----:B------:R1:W-:Y:S01]  /*2b220*/  STL.64 [R1+0x638], R58 ;  /* 0x0006383a01007387 */ /* 0x0003e20000100a00 */
[----:B------:R-:W-:Y:S01]  /*2b230*/  IMAD.MOV.U32 R36, RZ, RZ, R26 ;  /* 0x000000ffff247224 */ /* 0x000fe200078e001a */
[----:B------:R-:W-:Y:S01]  /*2b240*/  MOV R5, R27 ;  /* 0x0000001b00057202 */ /* 0x000fe20000000f00 */
[----:B------:R-:W-:Y:S01]  /*2b250*/  IMAD.MOV.U32 R37, RZ, RZ, R25 ;  /* 0x000000ffff257224 */ /* 0x000fe200078e0019 */
[----:B-1----:R-:W3:Y:S04]  /*2b260*/  LDL.LU.64 R58, [R1+0x2150] ;  /* 0x00215000013a7983 */ /* 0x002ee80000300a00 */
[----:B------:R-:W3:Y:S04]  /*2b270*/  LDL.LU.64 R56, [R1+0x2148] ;  /* 0x0021480001387983 */ /* 0x000ee80000300a00 */
[----:B------:R-:W-:Y:S04]  /*2b280*/  STL.64 [R1+0x660], R68 ;  /* 0x0006604401007387 */ /* 0x000fe80000100a00 */
[----:B------:R1:W-:Y:S04]  /*2b290*/  STL.64 [R1+0x668], R70 ;  /* 0x0006684601007387 */ /* 0x0003e80000100a00 */
[----:B-1----:R-:W4:Y:S04]  /*2b2a0*/  LDL.LU.64 R70, [R1+0x2140] ;  /* 0x0021400001467983 */ /* 0x002f280000300a00 */
[----:B------:R-:W4:Y:S04]  /*2b2b0*/  LDL.LU.64 R68, [R1+0x2138] ;  /* 0x0021380001447983 */ /* 0x000f280000300a00 */
[----:B------:R-:W-:Y:S04]  /*2b2c0*/  STL.64 [R1+0x680], R52 ;  /* 0x0006803401007387 */ /* 0x000fe80000100a00 */
[----:B------:R1:W-:Y:S04]  /*2b2d0*/  STL.64 [R1+0x688], R54 ;  /* 0x0006883601007387 */ /* 0x0003e80000100a00 */
[----:B-1----:R-:W2:Y:S04]  /*2b2e0*/  LDL.LU.64 R54, [R1+0x2130] ;  /* 0x0021300001367983 */ /* 0x002ea80000300a00 */
[----:B------:R-:W2:Y:S04]  /*2b2f0*/  LDL.LU.64 R52, [R1+0x2128] ;  /* 0x0021280001347983 */ /* 0x000ea80000300a00 */
[----:B------:R1:W-:Y:S04]  /*2b300*/  STL [R1+0x6a0], R24 ;  /* 0x0006a01801007387 */ /* 0x0003e80000100800 */
[----:B------:R-:W3:Y:S04]  /*2b310*/  LDL.LU.64 R26, [R1+0x2120] ;  /* 0x00212000011a7983 */ /* 0x000ee80000300a00 */
[----:B-1----:R-:W3:Y:S04]  /*2b320*/  LDL.LU.64 R24, [R1+0x2118] ;  /* 0x0021180001187983 */ /* 0x002ee80000300a00 */
[----:B------:R-:W-:Y:S04]  /*2b330*/  STL [R1+0x1f90], R36 ;  /* 0x001f902401007387 */ /* 0x000fe80000100800 */
[----:B------:R-:W-:Y:S04]  /*2b340*/  STL [R1+0x1f8c], R37 ;  /* 0x001f8c2501007387 */ /* 0x000fe80000100800 */
[----:B------:R-:W-:Y:S04]  /*2b350*/  STL [R1+0x1f88], R5 ;  /* 0x001f880501007387 */ /* 0x000fe80000100800 */
[----:B------:R-:W-:Y:S04]  /*2b360*/  STL.64 [R1+0x700], R76 ;  /* 0x0007004c01007387 */ /* 0x000fe80000100a00 */
[----:B------:R1:W-:Y:S04]  /*2b370*/  STL.64 [R1+0x708], R78 ;  /* 0x0007084e01007387 */ /* 0x0003e80000100a00 */
[----:B-1----:R-:W4:Y:S04]  /*2b380*/  LDL.LU.64 R78, [R1+0x2110] ;  /* 0x00211000014e7983 */ /* 0x002f280000300a00 */
[----:B------:R-:W4:Y:S04]  /*2b390*/  LDL.LU.64 R76, [R1+0x2108] ;  /* 0x00210800014c7983 */ /* 0x000f280000300a00 */
[----:B------:R-:W-:Y:S04]  /*2b3a0*/  STL.64 [R1+0x730], R32 ;  /* 0x0007302001007387 */ /* 0x000fe80000100a00 */
[----:B------:R1:W-:Y:S04]  /*2b3b0*/  STL.64 [R1+0x738], R34 ;  /* 0x0007382201007387 */ /* 0x0003e80000100a00 */
        /* <DEDUP_REMOVED lines=12> */
[----:B-1----:R-:W3:Y:S04]  /*2b480*/  LDL.LU.64 R250, [R1+0x20d0] ;  /* 0x0020d00001fa7983 */ /* 0x002ee80000300a00 */
[----:B------:R-:W3:Y:S01]  /*2b490*/  LDL.LU.64 R248, [R1+0x20c8] ;  /* 0x0020c80001f87983 */ /* 0x000ee20000300a00 */
[C---:B------:R-:W-:Y:S01]  /*2b4a0*/  LOP3.LUT R44, R3.reuse, 0x40, RZ, 0x3c, !PT ;  /* 0x00000040032c7812 */ /* 0x040fe200078e3cff */
[----:B------:R-:W-:Y:S01]  /*2b4b0*/  IMAD.MOV.U32 R178, RZ, RZ, R6 ;  /* 0x000000ffffb27224 */ /* 0x000fe200078e0006 */
[----:B------:R-:W-:-:S03]  /*2b4c0*/  LOP3.LUT R45, R3, 0x60, RZ, 0x3c, !PT ;  /* 0x00000060032d7812 */ /* 0x000fc600078e3cff */
[----:B------:R-:W-:Y:S04]  /*2b4d0*/  LDS R228, [R44+UR7+0x21000] ;  /* 0x021000072ce47984 */ /* 0x000fe80008000800 */
[----:B------:R-:W-:Y:S01]  /*2b4e0*/  LDS R230, [R44+UR7+0x21800] ;  /* 0x021800072ce67984 */ /* 0x000fe20008000800 */
[C---:B------:R-:W-:Y:S03]  /*2b4f0*/  HMMA.1688.F32.TF32 R176, R224.reuse, R106, R176 ;  /* 0x0000006ae0b0723c */ /* 0x040fe600000810b0 */
[----:B------:R-:W-:Y:S04]  /*2b500*/  LDS R229, [R45+UR7+0x21000] ;  /* 0x021000072de57984 */ /* 0x000fe80008000800 */
[----:B------:R-:W2:Y:S01]  /*2b510*/  LDS R231, [R45+UR7+0x21800] ;  /* 0x021800072de77984 */ /* 0x000ea20008000800 */
[C---:B------:R-:W-:Y:S06]  /*2b520*/  HMMA.1688.F32.TF32 R232, R224.reuse, R102, R232 ;  /* 0x00000066e0e8723c */ /* 0x040fec00000810e8 */
[----:B------:R-:W-:Y:S10]  /*2b530*/  HMMA.1688.F32.TF32 R164, R224, R98, R164 ;  /* 0x00000062e0a4723c */ /* 0x000ff400000810a4 */
[----:B------:R-:W-:-:S02]  /*2b540*/  IMAD.MOV.U32 R85, RZ, RZ, R177 ;  /* 0x000000ffff557224 */ /* 0x000fc400078e00b1 */
[----:B------:R-:W-:Y:S01]  /*2b550*/  IMAD.MOV.U32 R84, RZ, RZ, R176 ;  /* 0x000000ffff547224 */ /* 0x000fe200078e00b0 */
[----:B------:R1:W-:Y:S04]  /*2b560*/  STL.64 [R1+0x8c8], R178 ;  /* 0x0008c8b201007387 */ /* 0x0003e80000100a00 */
[----:B------:R-:W-:Y:S04]  /*2b570*/  STL [R1+0x1f54], R85 ;  /* 0x001f545501007387 */ /* 0x000fe80000100800 */
[----:B------:R-:W-:Y:S01]  /*2b580*/  STL [R1+0x1f50], R84 ;  /* 0x001f505401007387 */ /* 0x000fe20000100800 */
[C---:B-1----:R-:W-:Y:S03]  /*2b590*/  HMMA.1688.F32.TF32 R176, R224.reuse, R94, R168 ;  /* 0x0000005ee0b0723c */ /* 0x042fe600000810a8 */
[----:B------:R-:W-:Y:S04]  /*2b5a0*/  STL.64 [R1+0x950], R232 ;  /* 0x000950e801007387 */ /* 0x000fe80000100a00 */
[----:B------:R-:W-:Y:S01]  /*2b5b0*/  STL.64 [R1+0x958], R234 ;  /* 0x000958ea01007387 */ /* 0x000fe20000100a00 */
[----:B------:R-:W-:Y:S03]  /*2b5c0*/  HMMA.1688.F32.TF32 R168, R224, R90, R16 ;  /* 0x0000005ae0a8723c */ /* 0x000fe60000081010 */
[----:B------:R-:W-:Y:S04]  /*2b5d0*/  STL.64 [R1+0x940], R164 ;  /* 0x000940a401007387 */ /* 0x000fe80000100a00 */
[----:B------:R-:W-:Y:S08]  /*2b5e0*/  STL.64 [R1+0x948], R166 ;  /* 0x000948a601007387 */ /* 0x000ff00000100a00 */
[----:B------:R-:W-:Y:S04]  /*2b5f0*/  STL.64 [R1+0x930], R176 ;  /* 0x000930b001007387 */ /* 0x000fe80000100a00 */
[----:B------:R-:W-:Y:S04]  /*2b600*/  STL.64 [R1+0x938], R178 ;  /* 0x000938b201007387 */ /* 0x000fe80000100a00 */
[----:B------:R-:W-:Y:S04]  /*2b610*/  STL.64 [R1+0x920], R168 ;  /* 0x000920a801007387 */ /* 0x000fe80000100a00 */
[----:B------:R4:W-:Y:S01]  /*2b620*/  STL.64 [R1+0x928], R170 ;  /* 0x000928aa01007387 */ /* 0x0009e20000100a00 */
[C---:B--2---:R-:W-:Y:S06]  /*2b630*/  HMMA.1688.F32.TF32 R52, R228.reuse, R38, R52 ;  /* 0x00000026e434723c */ /* 0x044fec0000081034 */
[C---:B----4-:R-:W-:Y:S06]  /*2b640*/  HMMA.1688.F32.TF32 R168, R228.reuse, R126, R236 ;  /* 0x0000007ee4a8723c */ /* 0x050fec00000810ec */
[----:B---3--:R-:W-:Y:S06]  /*2b650*/  HMMA.1688.F32.TF32 R16, R228, R130, R240 ;  /* 0x00000082e410723c */ /* 0x008fec00000810f0 */
        /* <DEDUP_REMOVED lines=8> */
[----:B------:R1:W-:Y:S02]  /*2b6e0*/  STL.64 [R1+0x918], R166 ;  /* 0x000918a601007387 */ /* 0x0003e40000100a00 */
[C---:B-1----:R-:W-:Y:S02]  /*2b6f0*/  HMMA.1688.F32.TF32 R164, R228.reuse, R122, R32 ;  /* 0x0000007ae4a4723c */ /* 0x042fe40000081020 */
[----:B------:R-:W-:Y:S04]  /*2b700*/  STL.64 [R1+0x110], R168 ;  /* 0x000110a801007387 */ /* 0x000fe80000100a00 */
[----:B------:R-:W-:Y:S04]  /*2b710*/  STL.64 [R1+0x118], R170 ;  /* 0x000118aa01007387 */ /* 0x000fe80000100a00 */
[----:B------:R-:W-:Y:S04]  /*2b720*/  LDS R32, [R3+UR7+0x21080] ;  /* 0x0210800703207984 */ /* 0x000fe80008000800 */
[----:B------:R-:W-:Y:S04]  /*2b730*/  LDS R34, [R3+UR7+0x21880] ;  /* 0x0218800703227984 */ /* 0x000fe80008000800 */
[----:B------:R-:W-:Y:S04]  /*2b740*/  LDS R33, [R7+UR7+0x21080] ;  /* 0x0210800707217984 */ /* 0x000fe80008000800 */
[----:B------:R-:W1:Y:S04]  /*2b750*/  LDS R35, [R7+UR7+0x21880] ;  /* 0x0218800707237984 */ /* 0x000e680008000800 */
[----:B------:R-:W-:Y:S04]  /*2b760*/  STL.64 [R1+0x100], R164 ;  /* 0x000100a401007387 */ /* 0x000fe80000100a00 */
[----:B------:R-:W-:Y:S04]  /*2b770*/  STL.64 [R1+0x108], R166 ;  /* 0x000108a601007387 */ /* 0x000fe80000100a00 */
[----:B------:R-:W-:Y:S04]  /*2b780*/  STL.64 [R1+0x5f0], R16 ;  /* 0x0005f01001007387 */ /* 0x000fe80000100a00 */
[----:B------:R2:W-:Y:S02]  /*2b790*/  STL.64 [R1+0x5f8], R18 ;  /* 0x0005f81201007387 */ /* 0x0005e40000100a00 */
[----:B--2---:R-:W-:-:S15]  /*2b7a0*/  HMMA.1688.F32.TF32 R16, R228, R42, R24 ;  /* 0x0000002ae410723c */ /* 0x004fde0000081018 */
[----:B------:R-:W-:-:S08]  /*2b7b0*/  NOP ;  /* 0x0000000000007918 */ /* 0x000fd00000000000 */
[----:B------:R2:W-:Y:S01]  /*2b7c0*/  STL.64 [R1+0x610], R16 ;  /* 0x0006101001007387 */ /* 0x0005e20000100a00 */
[----:B------:R-:W-:Y:S02]  /*2b7d0*/  IMAD.MOV.U32 R36, RZ, RZ, R18 ;  /* 0x000000ffff247224 */ /* 0x000fe400078e0012 */
[----:B------:R-:W-:Y:S02]  /*2b7e0*/  IMAD.MOV.U32 R37, RZ, RZ, R19 ;  /* 0x000000ffff257224 */ /* 0x000fe400078e0013 */
[C---:B--2---:R-:W-:Y:S03]  /*2b7f0*/  HMMA.1688.F32.TF32 R16, R228.reuse, R50, R68 ;  /* 0x00000032e410723c */ /* 0x044fe60000081044 */
[----:B------:R-:W-:Y:S04]  /*2b800*/  STL [R1+0x1f98], R37 ;  /* 0x001f982501007387 */ /* 0x000fe80000100800 */
[----:B------:R-:W-:Y:S01]  /*2b810*/  STL [R1+0x1f94], R36 ;  /* 0x001f942401007387 */ /* 0x000fe20000100800 */
[C---:B------:R-:W-:Y:S03]  /*2b820*/  HMMA.1688.F32.TF32 R24, R228.reuse, R118, R56 ;  /* 0x00000076e418723c */ /* 0x040fe60000081038 */
[----:B------:R-:W-:Y:S04]  /*2b830*/  STL.64 [R1+0x640], R52 ;  /* 0x0006403401007387 */ /* 0x000fe80000100a00 */
[----:B------:R2:W-:Y:S08]  /*2b840*/  STL.64 [R1+0x648], R54 ;  /* 0x0006483601007387 */ /* 0x0005f00000100a00 */
[----:B------:R-:W-:Y:S01]  /*2b850*/  STL.64 [R1+0x670], R16 ;  /* 0x0006701001007387 */ /* 0x000fe20000100a00 */
[C---:B--2---:R-:W-:Y:S03]  /*2b860*/  HMMA.1688.F32.TF32 R52, R228.reuse, R114, R60 ;  /* 0x00000072e434723c */ /* 0x044fe6000008103c */
[----:B------:R2:W-:Y:S03]  /*2b870*/  STL.64 [R1+0x678], R18 ;  /* 0x0006781201007387 */ /* 0x0005e60000100a00 */
[----:B--2---:R-:W-:Y:S01]  /*2b880*/  HMMA.1688.F32.TF32 R16, R228, R110, R64 ;  /* 0x0000006ee410723c */ /* 0x004fe20000081040 */
[----:B------:R-:W-:Y:S04]  /*2b890*/  STL.64 [R1+0x6f0], R24 ;  /* 0x0006f01801007387 */ /* 0x000fe80000100a00 */
[----:B------:R-:W-:-:S12]  /*2b8a0*/  STL.64 [R1+0x6f8], R26 ;  /* 0x0006f81a01007387 */ /* 0x000fd80000100a00 */
[----:B------:R-:W-:Y:S04]  /*2b8b0*/  STL.64 [R1+0x720], R52 ;  /* 0x0007203401007387 */ /* 0x000fe80000100a00 */
[----:B------:R-:W-:Y:S01]  /*2b8c0*/  STL.64 [R1+0x728], R54 ;  /* 0x0007283601007387 */ /* 0x000fe20000100a00 */
[----:B------:R-:W-:Y:S01]  /*2b8d0*/  HMMA.1688.F32.TF32 R56, R228, R102, R72 ;  /* 0x00000066e438723c */ /* 0x000fe20000081048 */
[----:B------:R-:W-:Y:S01]  /*2b8e0*/  IMAD.MOV.U32 R168, RZ, RZ, R220 ;  /* 0x000000ffffa87224 */ /* 0x000fe200078e00dc */
[----:B------:R-:W-:Y:S01]  /*2b8f0*/  MOV R170, R245 ;  /* 0x000000f500aa7202 */ /* 0x000fe20000000f00 */
[----:B------:R-:W-:Y:S02]  /*2b900*/  IMAD.MOV.U32 R169, RZ, RZ, R246 ;  /* 0x000000ffffa97224 */ /* 0x000fe400078e00f6 */
[----:B------:R-:W-:Y:S01]  /*2b910*/  IMAD.MOV.U32 R171, RZ, RZ, R244 ;  /* 0x000000ffffab7224 */ /* 0x000fe200078e00f4 */
[----:B------:R-:W-:Y:S01]  /*2b920*/  MOV R164, R221 ;  /* 0x000000dd00a47202 */ /* 0x000fe20000000f00 */
[----:B------:R-:W-:-:S02]  /*2b930*/  IMAD.MOV.U32 R165, RZ, RZ, R222 ;  /* 0x000000ffffa57224 */ /* 0x000fc400078e00de */
[----:B------:R-:W-:Y:S01]  /*2b940*/  IMAD.MOV.U32 R166, RZ, RZ, R223 ;  /* 0x000000ffffa67224 */ /* 0x000fe200078e00df */
[----:B------:R-:W-:Y:S04]  /*2b950*/  STL.64 [R1+0x790], R16 ;  /* 0x0007901001007387 */ /* 0x000fe80000100a00 */
[----:B------:R2:W-:Y:S01]  /*2b960*/  STL.64 [R1+0x798], R18 ;  /* 0x0007981201007387 */ /* 0x0005e20000100a00 */
[----:B------:R-:W-:-:S03]  /*2b970*/  MOV R167, R247 ;  /* 0x000000f700a77202 */ /* 0x000fc60000000f00 */
[----:B------:R-:W-:Y:S04]  /*2b980*/  LDS R24, [R44+UR7+0x21080] ;  /* 0x021080072c187984 */ /* 0x000fe80008000800 */
[----:B------:R-:W-:Y:S01]  /*2b990*/  LDS R26, [R44+UR7+0x21880] ;  /* 0x021880072c1a7984 */ /* 0x000fe20008000800 */
[C---:B--2---:R-:W-:Y:S03]  /*2b9a0*/  HMMA.1688.F32.TF32 R16, R228.reuse, R106, R80 ;  /* 0x0000006ae410723c */ /* 0x044fe60000081050 */
[----:B------:R-:W-:Y:S04]  /*2b9b0*/  LDS R25, [R45+UR7+0x21080] ;  /* 0x021080072d197984 */ /* 0x000fe80008000800 */
[----:B------:R-:W2:Y:S01]  /*2b9c0*/  LDS R27, [R45+UR7+0x21880] ;  /* 0x021880072d1b7984 */ /* 0x000ea20008000800 */
[C---:B------:R-:W-:Y:S06]  /*2b9d0*/  HMMA.1688.F32.TF32 R52, R228.reuse, R98, R12 ;  /* 0x00000062e434723c */ /* 0x040fec000008100c */
[C---:B------:R-:W-:Y:S09]  /*2b9e0*/  HMMA.1688.F32.TF32 R12, R228.reuse, R90, R8 ;  /* 0x0000005ae40c723c */ /* 0x040ff20000081008 */
[----:B------:R-:W-:Y:S04]  /*2b9f0*/  STL.64 [R1+0x7b0], R16 ;  /* 0x0007b01001007387 */ /* 0x000fe80000100a00 */
[----:B------:R3:W-:Y:S01]  /*2ba00*/  STL.64 [R1+0x7b8], R18 ;  /* 0x0007b81201007387 */ /* 0x0007e20000100a00 */
[C---:B------:R-:W-:Y:S06]  /*2ba10*/  HMMA.1688.F32.TF32 R8, R228.reuse, R86, R20 ;  /* 0x00000056e408723c */ /* 0x040fec0000081014 */
[----:B---3--:R-:W-:Y:S01]  /*2ba20*/  HMMA.1688.F32.TF32 R16, R228, R94, R28 ;  /* 0x0000005ee410723c */ /* 0x008fe2000008101c */
[----:B------:R-:W-:Y:S04]  /*2ba30*/  STL.64 [R1+0x8b0], R56 ;  /* 0x0008b03801007387 */ /* 0x000fe80000100a00 */
[----:B------:R-:W-:Y:S04]  /*2ba40*/  STL.64 [R1+0x8b8], R58 ;  /* 0x0008b83a01007387 */ /* 0x000fe80000100a00 */
[----:B------:R-:W-:Y:S04]  /*2ba50*/  STL.64 [R1+0x8a0], R52 ;  /* 0x0008a03401007387 */ /* 0x000fe80000100a00 */
[----:B------:R-:W-:Y:S10]  /*2ba60*/  STL.64 [R1+0x8a8], R54 ;  /* 0x0008a83601007387 */ /* 0x000ff40000100a00 */
[----:B------:R-:W-:Y:S04]  /*2ba70*/  STL.64 [R1+0x890], R16 ;  /* 0x0008901001007387 */ /* 0x000fe80000100a00 */
[----:B------:R-:W-:Y:S04]  /*2ba80*/  STL.64 [R1+0x898], R18 ;  /* 0x0008981201007387 */ /* 0x000fe80000100a00 */
[----:B------:R-:W-:Y:S04]  /*2ba90*/  STL.64 [R1+0x880], R12 ;  /* 0x0008800c01007387 */ /* 0x000fe80000100a00 */
[----:B------:R-:W-:Y:S04]  /*2baa0*/  STL.64 [R1+0x888], R14 ;  /* 0x0008880e01007387 */ /* 0x000fe80000100a00 */
[----:B------:R-:W-:Y:S04]  /*2bab0*/  STL.64 [R1+0x870], R8 ;  /* 0x0008700801007387 */ /* 0x000fe80000100a00 */
[----:B------:R3:W-:Y:S01]  /*2bac0*/  STL.64 [R1+0x878], R10 ;  /* 0x0008780a01007387 */ /* 0x0007e20000100a00 */
[C---:B-1----:R-:W-:Y:S03]  /*2bad0*/  HMMA.1688.F32.TF32 R20, R32.reuse, R126, R136 ;  /* 0x0000007e2014723c */ /* 0x042fe60000081088 */
[----:B------:R-:W-:Y:S04]  /*2bae0*/  LDS R16, [R3+UR7+0x21100] ;  /* 0x0211000703107984 */ /* 0x000fe80008000800 */
[----:B------:R-:W-:Y:S01]  /*2baf0*/  LDS R18, [R3+UR7+0x21900] ;  /* 0x0219000703127984 */ /* 0x000fe20008000800 */
[C---:B---3--:R-:W-:Y:S03]  /*2bb00*/  HMMA.1688.F32.TF32 R8, R32.reuse, R130, R132 ;  /* 0x000000822008723c */ /* 0x048fe60000081084 */
[----:B------:R-:W-:Y:S04]  /*2bb10*/  LDS R17, [R7+UR7+0x21100] ;  /* 0x0211000707117984 */ /* 0x000fe80008000800 */
[----:B------:R-:W1:Y:S01]  /*2bb20*/  LDS R19, [R7+UR7+0x21900] ;  /* 0x0219000707137984 */ /* 0x000e620008000800 */
[C---:B------:R-:W-:Y:S03]  /*2bb30*/  HMMA.1688.F32.TF32 R12, R32.reuse, R122, R140 ;  /* 0x0000007a200c723c */ /* 0x040fe6000008108c */
[----:B------:R-:W-:Y:S04]  /*2bb40*/  LDS R132, [R44+UR7+0x21180] ;  /* 0x021180072c847984 */ /* 0x000fe80008000800 */
[----:B------:R-:W-:Y:S04]  /*2bb50*/  STL.64 [R1+0xb0], R20 ;  /* 0x0000b01401007387 */ /* 0x000fe80000100a00 */
[----:B------:R-:W-:Y:S04]  /*2bb60*/  LDS R134, [R44+UR7+0x21980] ;  /* 0x021980072c867984 */ /* 0x000fe80008000800 */
[----:B------:R-:W-:Y:S01]  /*2bb70*/  LDS R133, [R45+UR7+0x21180] ;  /* 0x021180072d857984 */ /* 0x000fe20008000800 */
[----:B------:R-:W-:Y:S01]  /*2bb80*/  MOV R41, R8 ;  /* 0x0000000800297202 */ /* 0x000fe20000000f00 */
[----:B------:R-:W-:Y:S01]  /*2bb90*/  IMAD.MOV.U32 R6, RZ, RZ, R9 ;  /* 0x000000ffff067224 */ /* 0x000fe200078e0009 */
[----:B------:R-:W-:Y:S01]  /*2bba0*/  MOV R112, R11 ;  /* 0x0000000b00707202 */ /* 0x000fe20000000f00 */
[----:B------:R-:W-:Y:S01]  /*2bbb0*/  IMAD.MOV.U32 R113, RZ, RZ, R10 ;  /* 0x000000ffff717224 */ /* 0x000fe200078e000a */
[----:B------:R-:W-:Y:S01]  /*2bbc0*/  LDS R135, [R45+UR7+0x21980] ;  /* 0x021980072d877984 */ /* 0x000fe20008000800 */
[----:B------:R-:W-:Y:S03]  /*2bbd0*/  HMMA.1688.F32.TF32 R8, R32, R46, R144 ;  /* 0x0000002e2008723c */ /* 0x000fe60000081090 */
[----:B------:R-:W-:-:S15]  /*2bbe0*/  STL.64 [R1+0xb8], R22 ;  /* 0x0000b81601007387 */ /* 0x000fde0000100a00 */
[----:B------:R-:W-:-:S05]  /*2bbf0*/  NOP ;  /* 0x0000000000007918 */ /* 0x000fca0000000000 */
[----:B------:R-:W-:Y:S01]  /*2bc00*/  STL [R1+0xe4], R9 ;  /* 0x0000e40901007387 */ /* 0x000fe20000100800 */
[----:B------:R-:W-:-:S03]  /*2bc10*/  IMAD.MOV.U32 R5, RZ, RZ, R8 ;  /* 0x000000ffff057224 */ /* 0x000fc600078e0008 */
[----:B------:R-:W-:Y:S04]  /*2bc20*/  STL.64 [R1+0x30], R12 ;  /* 0x0000300c01007387 */ /* 0x000fe80000100a00 */
[----:B------:R-:W-:Y:S04]  /*2bc30*/  STL.64 [R1+0x38], R14 ;  /* 0x0000380e01007387 */ /* 0x000fe80000100a00 */
[----:B------:R3:W-:Y:S02]  /*2bc40*/  STL.64 [R1+0xe8], R10 ;  /* 0x0000e80a01007387 */ /* 0x0007e40000100a00 */
[C---:B---3--:R-:W-:Y:S06]  /*2bc50*/  HMMA.1688.F32.TF32 R8, R32.reuse, R42, R148 ;  /* 0x0000002a2008723c */ /* 0x048fec0000081094 */
[----:B------:R-:W-:-:S15]  /*2bc60*/  HMMA.1688.F32.TF32 R12, R32, R38, R152 ;  /* 0x00000026200c723c */ /* 0x000fde0000081098 */
[----:B------:R-:W-:-:S02]  /*2bc70*/  NOP ;  /* 0x0000000000007918 */ /* 0x000fc40000000000 */
[----:B------:R3:W-:Y:S01]  /*2bc80*/  STL.64 [R1+0xc0], R8 ;  /* 0x0000c00801007387 */ /* 0x0007e20000100a00 */
[----:B------:R-:W-:Y:S01]  /*2bc90*/  IMAD.MOV.U32 R37, RZ, RZ, R10 ;  /* 0x000000ffff257224 */ /* 0x000fe200078e000a */
[----:B------:R-:W-:Y:S02]  /*2bca0*/  MOV R36, R11 ;  /* 0x0000000b00247202 */ /* 0x000fe40000000f00 */
[C---:B---3--:R-:W-:Y:S02]  /*2bcb0*/  HMMA.1688.F32.TF32 R8, R32.reuse, R50, R156 ;  /* 0x000000322008723c */ /* 0x048fe4000008109c */
[----:B------:R-:W-:Y:S04]  /*2bcc0*/  STL.64 [R1+0x50], R12 ;  /* 0x0000500c01007387 */ /* 0x000fe80000100a00 */
[----:B------:R3:W-:Y:S01]  /*2bcd0*/  STL.64 [R1+0x58], R14 ;  /* 0x0000580e01007387 */ /* 0x0007e20000100a00 */
[C---:B------:R-:W-:Y:S06]  /*2bce0*/  HMMA.1688.F32.TF32 R20, R32.reuse, R118, R160 ;  /* 0x000000762014723c */ /* 0x040fec00000810a0 */
[C---:B---3--:R-:W-:Y:S10]  /*2bcf0*/  HMMA.1688.F32.TF32 R12, R32.reuse, R114, R188 ;  /* 0x00000072200c723c */ /* 0x048ff400000810bc */
[----:B------:R-:W-:Y:S04]  /*2bd00*/  STL.64 [R1+0xa0], R8 ;  /* 0x0000a00801007387 */ /* 0x000fe80000100a00 */
[----:B------:R3:W-:Y:S02]  /*2bd10*/  STL.64 [R1+0xa8], R10 ;  /* 0x0000a80a01007387 */ /* 0x0007e40000100a00 */
[C---:B---3--:R-:W-:Y:S02]  /*2bd20*/  HMMA.1688.F32.TF32 R8, R32.reuse, R110, R192 ;  /* 0x0000006e2008723c */ /* 0x048fe400000810c0 */
[----:B------:R-:W-:Y:S04]  /*2bd30*/  STL.64 [R1+0x600], R20 ;  /* 0x0006001401007387 */ /* 0x000fe80000100a00 */
[----:B------:R3:W-:Y:S04]  /*2bd40*/  STL.64 [R1+0x608], R22 ;  /* 0x0006081601007387 */ /* 0x0007e80000100a00 */
[----:B------:R-:W-:Y:S04]  /*2bd50*/  STL.64 [R1+0x650], R12 ;  /* 0x0006500c01007387 */ /* 0x000fe80000100a00 */
[----:B------:R4:W-:Y:S01]  /*2bd60*/  STL.64 [R1+0x658], R14 ;  /* 0x0006580e01007387 */ /* 0x0009e20000100a00 */
[C---:B---3--:R-:W-:Y:S08]  /*2bd70*/  HMMA.1688.F32.TF32 R20, R32.reuse, R106, R196 ;  /* 0x0000006a2014723c */ /* 0x048ff000000810c4 */
[----:B------:R-:W-:Y:S01]  /*2bd80*/  STL.64 [R1+0x690], R8 ;  /* 0x0006900801007387 */ /* 0x000fe20000100a00 */
[C---:B----4-:R-:W-:Y:S03]  /*2bd90*/  HMMA.1688.F32.TF32 R12, R32.reuse, R102, R200 ;  /* 0x00000066200c723c */ /* 0x050fe600000810c8 */
[----:B------:R3:W-:Y:S03]  /*2bda0*/  STL.64 [R1+0x698], R10 ;  /* 0x0006980a01007387 */ /* 0x0007e60000100a00 */
[C---:B---3--:R-:W-:Y:S08]  /*2bdb0*/  HMMA.1688.F32.TF32 R8, R32.reuse, R98, R204 ;  /* 0x000000622008723c */ /* 0x048ff000000810cc */
[----:B------:R-:W-:Y:S04]  /*2bdc0*/  STL.64 [R1+0x710], R20 ;  /* 0x0007101401007387 */ /* 0x000fe80000100a00 */
[----:B------:R3:W-:Y:S05]  /*2bdd0*/  STL.64 [R1+0x718], R22 ;  /* 0x0007181601007387 */ /* 0x0007ea0000100a00 */
[----:B------:R-:W-:Y:S04]  /*2bde0*/  STL.64 [R1+0x820], R12 ;  /* 0x0008200c01007387 */ /* 0x000fe80000100a00 */
[----:B------:R4:W-:Y:S01]  /*2bdf0*/  STL.64 [R1+0x828], R14 ;  /* 0x0008280e01007387 */ /* 0x0009e20000100a00 */
[C---:B---3--:R-:W-:Y:S03]  /*2be00*/  HMMA.1688.F32.TF32 R20, R32.reuse, R94, R208 ;  /* 0x0000005e2014723c */ /* 0x048fe600000810d0 */
[----:B------:R-:W-:Y:S03]  /*2be10*/  STL.64 [R1+0x810], R8 ;  /* 0x0008100801007387 */ /* 0x000fe60000100a00 */
[C---:B----4-:R-:W-:Y:S01]  /*2be20*/  HMMA.1688.F32.TF32 R12, R32.reuse, R90, R212 ;  /* 0x0000005a200c723c */ /* 0x050fe200000810d4 */
[----:B------:R3:W-:Y:S05]  /*2be30*/  STL.64 [R1+0x818], R10 ;  /* 0x0008180a01007387 */ /* 0x0007ea0000100a00 */
[----:B---3--:R-:W-:Y:S11]  /*2be40*/  HMMA.1688.F32.TF32 R8, R32, R86, R216 ;  /* 0x000000562008723c */ /* 0x008ff600000810d8 */
[----:B------:R-:W-:Y:S04]  /*2be50*/  STL.64 [R1+0x800], R20 ;  /* 0x0008001401007387 */ /* 0x000fe80000100a00 */
[----:B------:R-:W-:Y:S04]  /*2be60*/  STL.64 [R1+0x808], R22 ;  /* 0x0008081601007387 */ /* 0x000fe80000100a00 */
[----:B------:R-:W-:Y:S04]  /*2be70*/  STL.64 [R1+0x7f0], R12 ;  /* 0x0007f00c01007387 */ /* 0x000fe80000100a00 */
[----:B------:R3:W-:Y:S04]  /*2be80*/  STL.64 [R1+0x7f8], R14 ;  /* 0x0007f80e01007387 */ /* 0x0007e80000100a00 */
[----:B------:R-:W4:Y:S04]  /*2be90*/  LDL.LU R220, [R1+0x20c4] ;  /* 0x0020c40001dc7983 */ /* 0x000f280000300800 */
[----:B------:R-:W-:Y:S04]  /*2bea0*/  STL.64 [R1+0x7d0], R8 ;  /* 0x0007d00801007387 */ /* 0x000fe80000100a00 */
[----:B------:R1:W-:Y:S04]  /*2beb0*/  STL.64 [R1+0x7d8], R10 ;  /* 0x0007d80a01007387 */ /* 0x0003e80000100a00 */
[----:B------:R-:W2:Y:S04]  /*2bec0*/  LDL.LU R246, [R1+0x20c0] ;  /* 0x0020c00001f67983 */ /* 0x000ea80000300800 */
[----:B------:R-:W3:Y:S04]  /*2bed0*/  LDL.LU R245, [R1+0x20bc] ;  /* 0x0020bc0001f57983 */ /* 0x000ee80000300800 */
[----:B------:R-:W3:Y:S04]  /*2bee0*/  LDL.LU R244, [R1+0x20b8] ;  /* 0x0020b80001f47983 */ /* 0x000ee80000300800 */
[----:B------:R-:W1:Y:S04]  /*2bef0*/  LDL.LU R176, [R1+0x480] ;  /* 0x0004800001b07983 */ /* 0x000e680000300800 */
[----:B------:R-:W1:Y:S04]  /*2bf00*/  LDL.LU R177, [R1+0x484] ;  /* 0x0004840001b17983 */ /* 0x000e680000300800 */
[----:B------:R-:W1:Y:S04]  /*2bf10*/  LDL.LU R178, [R1+0x488] ;  /* 0x0004880001b27983 */ /* 0x000e680000300800 */
[----:B------:R-:W1:Y:S04]  /*2bf20*/  LDL.LU R179, [R1+0x48c] ;  /* 0x00048c0001b37983 */ /* 0x000e680000300800 */
        /* <DEDUP_REMOVED lines=24> */
[----:B----4-:R-:W-:-:S02]  /*2c0b0*/  IMAD.MOV.U32 R251, RZ, RZ, R220 ;  /* 0x000000fffffb7224 */ /* 0x010fc400078e00dc */
[----:B--2---:R-:W-:Y:S01]  /*2c0c0*/  IMAD.MOV.U32 R250, RZ, RZ, R246 ;  /* 0x000000fffffa7224 */ /* 0x004fe200078e00f6 */
[----:B---3--:R-:W-:Y:S01]  /*2c0d0*/  MOV R249, R245 ;  /* 0x000000f500f97202 */ /* 0x008fe20000000f00 */
[----:B------:R-:W-:Y:S02]  /*2c0e0*/  IMAD.MOV.U32 R248, RZ, RZ, R244 ;  /* 0x000000fffff87224 */ /* 0x000fe400078e00f4 */
[----:B------:R-:W2:Y:S04]  /*2c0f0*/  LDL.LU R244, [R1+0x20b4] ;  /* 0x0020b40001f47983 */ /* 0x000ea80000300800 */
[----:B------:R-:W2:Y:S04]  /*2c100*/  LDL.LU R245, [R1+0x20b0] ;  /* 0x0020b00001f57983 */ /* 0x000ea80000300800 */
[----:B------:R-:W2:Y:S04]  /*2c110*/  LDL.LU R246, [R1+0x20ac] ;  /* 0x0020ac0001f67983 */ /* 0x000ea80000300800 */
[----:B------:R-:W3:Y:S04]  /*2c120*/  LDL.LU R220, [R1+0x20a8] ;  /* 0x0020a80001dc7983 */ /* 0x000ee80000300800 */
[----:B------:R-:W3:Y:S04]  /*2c130*/  LDL.LU R221, [R1+0x20a4] ;  /* 0x0020a40001dd7983 */ /* 0x000ee80000300800 */
[----:B------:R-:W3:Y:S04]  /*2c140*/  LDL.LU R222, [R1+0x20a0] ;  /* 0x0020a00001de7983 */ /* 0x000ee80000300800 */
[----:B------:R-:W3:Y:S04]  /*2c150*/  LDL.LU R223, [R1+0x209c] ;  /* 0x00209c0001df7983 */ /* 0x000ee80000300800 */
[----:B------:R-:W2:Y:S04]  /*2c160*/  LDL.LU R247, [R1+0x2098] ;  /* 0x0020980001f77983 */ /* 0x000ea80000300800 */
[----:B------:R-:W4:Y:S04]  /*2c170*/  LDL.LU R232, [R1+0x470] ;  /* 0x0004700001e87983 */ /* 0x000f280000300800 */
[----:B------:R-:W4:Y:S04]  /*2c180*/  LDL.LU R233, [R1+0x474] ;  /* 0x0004740001e97983 */ /* 0x000f280000300800 */
[----:B------:R-:W4:Y:S04]  /*2c190*/  LDL.LU R234, [R1+0x478] ;  /* 0x0004780001ea7983 */ /* 0x000f280000300800 */
[----:B------:R-:W4:Y:S01]  /*2c1a0*/  LDL.LU R235, [R1+0x47c] ;  /* 0x00047c0001eb7983 */ /* 0x000f220000300800 */
[C---:B------:R-:W-:Y:S06]  /*2c1b0*/  HMMA.1688.F32.TF32 R212, R24.reuse, R46, R52 ;  /* 0x0000002e18d4723c */ /* 0x040fec0000081034 */
[C---:B------:R-:W-:Y:S06]  /*2c1c0*/  HMMA.1688.F32.TF32 R140, R24.reuse, R122, R68 ;  /* 0x0000007a188c723c */ /* 0x040fec0000081044 */
[C---:B------:R-:W-:Y:S06]  /*2c1d0*/  HMMA.1688.F32.TF32 R12, R24.reuse, R114, R248 ;  /* 0x00000072180c723c */ /* 0x040fec00000810f8 */
[C---:B------:R-:W-:Y:S06]  /*2c1e0*/  HMMA.1688.F32.TF32 R208, R24.reuse, R42, R76 ;  /* 0x0000002a18d0723c */ /* 0x040fec000008104c */
[C---:B-1----:R-:W-:Y:S06]  /*2c1f0*/  HMMA.1688.F32.TF32 R8, R24.reuse, R110, R176 ;  /* 0x0000006e1808723c */ /* 0x042fec00000810b0 */
[C---:B------:R-:W-:Y:S06]  /*2c200*/  HMMA.1688.F32.TF32 R204, R24.reuse, R38, R236 ;  /* 0x0000002618cc723c */ /* 0x040fec00000810ec */
[C---:B------:R-:W-:Y:S06]  /*2c210*/  HMMA.1688.F32.TF32 R236, R24.reuse, R118, R224 ;  /* 0x0000007618ec723c */ /* 0x040fec00000810e0 */
[----:B------:R-:W-:Y:S06]  /*2c220*/  HMMA.1688.F32.TF32 R200, R24, R50, R240 ;  /* 0x0000003218c8723c */ /* 0x000fec00000810f0 */
[----:B------:R-:W-:-:S02]  /*2c230*/  IMAD.MOV.U32 R85, RZ, RZ, R9 ;  /* 0x000000ffff557224 */ /* 0x000fc400078e0009 */
[----:B------:R-:W-:Y:S01]  /*2c240*/  IMAD.MOV.U32 R84, RZ, RZ, R10 ;  /* 0x000000ffff547224 */ /* 0x000fe200078e000a */
[C---:B---3--:R-:W-:Y:S06]  /*2c250*/  HMMA.1688.F32.TF32 R220, R24.reuse, R130, R220 ;  /* 0x0000008218dc723c */ /* 0x048fec00000810dc */
[----:B--2---:R-:W-:-:S15]  /*2c260*/  HMMA.1688.F32.TF32 R28, R24, R126, R244 ;  /* 0x0000007e181c723c */ /* 0x004fde00000810f4 */
[----:B------:R-:W-:-:S02]  /*2c270*/  NOP ;  /* 0x0000000000007918 */ /* 0x000fc40000000000 */
        /* <DEDUP_REMOVED lines=16> */
[----:B------:R-:W-:Y:S04]  /*2c380*/  STL.64 [R1], R12 ;  /* 0x0000000c01007387 */ /* 0x000fe80000100a00 */
[----:B------:R4:W-:Y:S04]  /*2c390*/  STL.64 [R1+0x8], R14 ;  /* 0x0000080e01007387 */ /* 0x0009e80000100a00 */
[----:B------:R-:W-:Y:S04]  /*2c3a0*/  STL [R1+0x60], R8 ;  /* 0x0000600801007387 */ /* 0x000fe80000100800 */
[----:B------:R1:W-:Y:S01]  /*2c3b0*/  STL [R1+0x6c], R11 ;  /* 0x00006c0b01007387 */ /* 0x0003e20000100800 */
[C---:B----4-:R-:W-:Y:S06]  /*2c3c0*/  HMMA.1688.F32.TF32 R12, R24.reuse, R106, R232 ;  /* 0x0000006a180c723c */ /* 0x050fec00000810e8 */
[----:B-1----:R-:W-:Y:S01]  /*2c3d0*/  HMMA.1688.F32.TF32 R8, R24, R102, R164 ;  /* 0x000000661808723c */ /* 0x002fe200000810a4 */
[----:B------:R-:W-:Y:S04]  /*2c3e0*/  STL [R1+0x1f68], R85 ;  /* 0x001f685501007387 */ /* 0x000fe80000100800 */
[----:B------:R-:W-:-:S12]  /*2c3f0*/  STL [R1+0x1f64], R84 ;  /* 0x001f645401007387 */ /* 0x000fd80000100800 */
[----:B------:R-:W-:Y:S04]  /*2c400*/  STL.64 [R1+0x420], R12 ;  /* 0x0004200c01007387 */ /* 0x000fe80000100a00 */
[----:B------:R-:W-:Y:S03]  /*2c410*/  STL.64 [R1+0x428], R14 ;  /* 0x0004280e01007387 */ /* 0x000fe60000100a00 */
[----:B------:R-:W-:Y:S01]  /*2c420*/  MOV R96, R8 ;  /* 0x0000000800607202 */ /* 0x000fe20000000f00 */
[----:B------:R1:W-:Y:S01]  /*2c430*/  STL.64 [R1+0x788], R10 ;  /* 0x0007880a01007387 */ /* 0x0003e20000100a00 */
[----:B------:R-:W-:Y:S02]  /*2c440*/  IMAD.MOV.U32 R97, RZ, RZ, R9 ;  /* 0x000000ffff617224 */ /* 0x000fe400078e0009 */
[----:B-1----:R-:W-:Y:S03]  /*2c450*/  HMMA.1688.F32.TF32 R8, R24, R98, R168 ;  /* 0x000000621808723c */ /* 0x002fe600000810a8 */
[----:B------:R-:W-:Y:S04]  /*2c460*/  STL [R1+0x1f38], R97 ;  /* 0x001f386101007387 */ /* 0x000fe80000100800 */
[----:B------:R-:W-:-:S15]  /*2c470*/  STL [R1+0x1f34], R96 ;  /* 0x001f346001007387 */ /* 0x000fde0000100800 */
[----:B------:R-:W-:-:S01]  /*2c480*/  NOP ;  /* 0x0000000000007918 */ /* 0x000fc20000000000 */
[----:B------:R1:W-:Y:S04]  /*2c490*/  STL.64 [R1+0x778], R10 ;  /* 0x0007780a01007387 */ /* 0x0003e80000100a00 */
[----:B------:R-:W2:Y:S04]  /*2c4a0*/  LDL.LU R164, [R1+0x340] ;  /* 0x0003400001a47983 */ /* 0x000ea80000300800 */
[----:B------:R-:W2:Y:S04]  /*2c4b0*/  LDL.LU R165, [R1+0x344] ;  /* 0x0003440001a57983 */ /* 0x000ea80000300800 */
[----:B------:R-:W2:Y:S04]  /*2c4c0*/  LDL.LU R166, [R1+0x348] ;  /* 0x0003480001a67983 */ /* 0x000ea80000300800 */
[----:B------:R-:W2:Y:S04]  /*2c4d0*/  LDL.LU R167, [R1+0x34c] ;  /* 0x00034c0001a77983 */ /* 0x000ea80000300800 */
[----:B------:R-:W3:Y:S04]  /*2c4e0*/  LDL.LU R232, [R1+0x330] ;  /* 0x0003300001e87983 */ /* 0x000ee80000300800 */
[----:B------:R-:W3:Y:S04]  /*2c4f0*/  LDL.LU R233, [R1+0x334] ;  /* 0x0003340001e97983 */ /* 0x000ee80000300800 */
[----:B------:R-:W3:Y:S04]  /*2c500*/  LDL.LU R234, [R1+0x338] ;  /* 0x0003380001ea7983 */ /* 0x000ee80000300800 */
[----:B------:R-:W3:Y:S04]  /*2c510*/  LDL.LU R235, [R1+0x33c] ;  /* 0x00033c0001eb7983 */ /* 0x000ee80000300800 */
[----:B------:R-:W1:Y:S04]  /*2c520*/  LDL.LU R68, [R1+0x2e0] ;  /* 0x0002e00001447983 */ /* 0x000e680000300800 */
[----:B------:R-:W1:Y:S04]  /*2c530*/  LDL.LU R69, [R1+0x2e4] ;  /* 0x0002e40001457983 */ /* 0x000e680000300800 */
[----:B------:R-:W1:Y:S04]  /*2c540*/  LDL.LU R70, [R1+0x2e8] ;  /* 0x0002e80001467983 */ /* 0x000e680000300800 */
[----:B------:R-:W1:Y:S04]  /*2c550*/  LDL.LU R71, [R1+0x2ec] ;  /* 0x0002ec0001477983 */ /* 0x000e680000300800 */
[----:B------:R-:W4:Y:S04]  /*2c560*/  LDL.LU R56, [R1+0x3f0] ;  /* 0x0003f00001387983 */ /* 0x000f280000300800 */
[----:B------:R-:W4:Y:S04]  /*2c570*/  LDL.LU R57, [R1+0x3f4] ;  /* 0x0003f40001397983 */ /* 0x000f280000300800 */
[----:B------:R-:W4:Y:S04]  /*2c580*/  LDL.LU R58, [R1+0x3f8] ;  /* 0x0003f800013a7983 */ /* 0x000f280000300800 */
[----:B------:R-:W4:Y:S04]  /*2c590*/  LDL.LU R59, [R1+0x3fc] ;  /* 0x0003fc00013b7983 */ /* 0x000f280000300800 */
        /* <DEDUP_REMOVED lines=24> */
[----:B------:R-:W-:Y:S01]  /*2c720*/  IMAD.MOV.U32 R100, RZ, RZ, R8 ;  /* 0x000000ffff647224 */ /* 0x000fe200078e0008 */
[----:B------:R-:W-:-:S02]  /*2c730*/  MOV R101, R9 ;  /* 0x0000000900657202 */ /* 0x000fc40000000f00 */
[----:B------:R-:W3:Y:S04]  /*2c740*/  LDL.LU R168, [R1+0x350] ;  /* 0x0003500001a87983 */ /* 0x000ee80000300800 */
[----:B------:R-:W3:Y:S04]  /*2c750*/  LDL.LU R169, [R1+0x354] ;  /* 0x0003540001a97983 */ /* 0x000ee80000300800 */
[----:B------:R-:W3:Y:S04]  /*2c760*/  LDL.LU R170, [R1+0x358] ;  /* 0x0003580001aa7983 */ /* 0x000ee80000300800 */
[----:B------:R-:W3:Y:S04]  /*2c770*/  LDL.LU R171, [R1+0x35c] ;  /* 0x00035c0001ab7983 */ /* 0x000ee80000300800 */
[----:B------:R4:W-:Y:S04]  /*2c780*/  STL [R1+0x1f3c], R101 ;  /* 0x001f3c6501007387 */ /* 0x0009e80000100800 */
[----:B------:R4:W-:Y:S01]  /*2c790*/  STL [R1+0x1f30], R100 ;  /* 0x001f306401007387 */ /* 0x0009e20000100800 */
[C---:B-1----:R-:W-:Y:S06]  /*2c7a0*/  HMMA.1688.F32.TF32 R8, R24.reuse, R90, R68 ;  /* 0x0000005a1808723c */ /* 0x042fec0000081044 */
[----:B----4-:R-:W-:-:S15]  /*2c7b0*/  HMMA.1688.F32.TF32 R12, R24, R94, R56 ;  /* 0x0000005e180c723c */ /* 0x010fde0000081038 */
[----:B------:R-:W-:-:S03]  /*2c7c0*/  NOP ;  /* 0x0000000000007918 */ /* 0x000fc60000000000 */
[----:B------:R-:W-:Y:S01]  /*2c7d0*/  IMAD.MOV.U32 R101, RZ, RZ, R8 ;  /* 0x000000ffff657224 */ /* 0x000fe200078e0008 */
[----:B------:R-:W-:Y:S01]  /*2c7e0*/  MOV R96, R10 ;  /* 0x0000000a00607202 */ /* 0x000fe20000000f00 */
[----:B------:R-:W-:Y:S02]  /*2c7f0*/  IMAD.MOV.U32 R97, RZ, RZ, R9 ;  /* 0x000000ffff617224 */ /* 0x000fe400078e0009 */
[----:B------:R-:W-:Y:S01]  /*2c800*/  IMAD.MOV.U32 R100, RZ, RZ, R11 ;  /* 0x000000ffff647224 */ /* 0x000fe200078e000b */
[----:B--2---:R-:W-:Y:S06]  /*2c810*/  HMMA.1688.F32.TF32 R32, R16, R130, R76 ;  /* 0x000000821020723c */ /* 0x004fec000008104c */
[----:B---3--:R-:W-:Y:S01]  /*2c820*/  HMMA.1688.F32.TF32 R8, R24, R86, R52 ;  /* 0x000000561808723c */ /* 0x008fe20000081034 */
[----:B------:R-:W-:Y:S05]  /*2c830*/  STL.64 [R1+0x760], R12 ;  /* 0x0007600c01007387 */ /* 0x000fea0000100a00 */
[C---:B------:R-:W-:Y:S01]  /*2c840*/  HMMA.1688.F32.TF32 R76, R16.reuse, R126, R240 ;  /* 0x0000007e104c723c */ /* 0x040fe200000810f0 */
[----:B------:R1:W-:Y:S05]  /*2c850*/  STL.64 [R1+0x768], R14 ;  /* 0x0007680e01007387 */ /* 0x0003ea0000100a00 */
[C---:B------:R-:W-:Y:S01]  /*2c860*/  HMMA.1688.F32.TF32 R136, R16.reuse, R122, R224 ;  /* 0x0000007a1088723c */ /* 0x040fe200000810e0 */
[----:B------:R-:W-:Y:S04]  /*2c870*/  STL [R1+0x1f4c], R100 ;  /* 0x001f4c6401007387 */ /* 0x000fe80000100800 */
[----:B------:R-:W-:Y:S04]  /*2c880*/  STL [R1+0x1f48], R96 ;  /* 0x001f486001007387 */ /* 0x000fe80000100800 */
[----:B------:R-:W-:Y:S04]  /*2c890*/  STL [R1+0x1f44], R101 ;  /* 0x001f446501007387 */ /* 0x000fe80000100800 */
[----:B------:R-:W-:Y:S04]  /*2c8a0*/  STL [R1+0x1f40], R97 ;  /* 0x001f406101007387 */ /* 0x000fe80000100800 */
[----:B------:R-:W-:Y:S04]  /*2c8b0*/  STL.64 [R1+0x2040], R34 ;  /* 0x0020402201007387 */ /* 0x000fe80000100a00 */
[----:B------:R-:W-:Y:S04]  /*2c8c0*/  STL.64 [R1+0x740], R8 ;  /* 0x0007400801007387 */ /* 0x000fe80000100a00 */
[----:B------:R2:W-:Y:S04]  /*2c8d0*/  STL.64 [R1+0x748], R10 ;  /* 0x0007480a01007387 */ /* 0x0005e80000100a00 */
[----:B------:R3:W-:Y:S01]  /*2c8e0*/  STL.64 [R1+0x2038], R32 ;  /* 0x0020382001007387 */ /* 0x0007e20000100a00 */
[C---:B-1----:R-:W-:Y:S03]  /*2c8f0*/  HMMA.1688.F32.TF32 R12, R16.reuse, R50, R164 ;  /* 0x00000032100c723c */ /* 0x042fe600000810a4 */
[----:B------:R-:W-:Y:S04]  /*2c900*/  STL.64 [R1+0x2050], R78 ;  /* 0x0020504e01007387 */ /* 0x000fe80000100a00 */
[----:B------:R-:W-:Y:S04]  /*2c910*/  STL.64 [R1+0x2048], R76 ;  /* 0x0020484c01007387 */ /* 0x000fe80000100a00 */
[----:B------:R-:W-:Y:S04]  /*2c920*/  STL.64 [R1+0x2060], R138 ;  /* 0x0020608a01007387 */ /* 0x000fe80000100a00 */
[----:B------:R-:W-:Y:S01]  /*2c930*/  STL.64 [R1+0x2058], R136 ;  /* 0x0020588801007387 */ /* 0x000fe20000100a00 */
[C---:B------:R-:W-:Y:S03]  /*2c940*/  HMMA.1688.F32.TF32 R188, R16.reuse, R42, R176 ;  /* 0x0000002a10bc723c */ /* 0x040fe600000810b0 */
[----:B------:R-:W4:Y:S04]  /*2c950*/  LDL.LU R164, [R1+0x4c0] ;  /* 0x0004c00001a47983 */ /* 0x000f280000300800 */
        /* <DEDUP_REMOVED lines=19> */
[----:B------:R-:W3:Y:S04]  /*2ca90*/  LDL.LU R80, [R1+0x370] ;  /* 0x0003700001507983 */ /* 0x000ee80000300800 */
[----:B------:R-:W3:Y:S04]  /*2caa0*/  LDL.LU R81, [R1+0x374] ;  /* 0x0003740001517983 */ /* 0x000ee80000300800 */
[----:B------:R-:W3:Y:S04]  /*2cab0*/  LDL.LU R82, [R1+0x378] ;  /* 0x0003780001527983 */ /* 0x000ee80000300800 */
[----:B------:R-:W3:Y:S01]  /*2cac0*/  LDL.LU R83, [R1+0x37c] ;  /* 0x00037c0001537983 */ /* 0x000ee20000300800 */
        /* <DEDUP_REMOVED lines=32> */
[----:B------:R-:W4:Y:S01]  /*2ccd0*/  LDL.LU R243, [R1+0x40c] ;  /* 0x00040c0001f37983 */ /* 0x000f220000300800 */
[C---:B--2---:R-:W-:Y:S03]  /*2cce0*/  HMMA.1688.F32.TF32 R8, R16.reuse, R38, R232 ;  /* 0x000000261008723c */ /* 0x044fe600000810e8 */
[----:B------:R-:W-:Y:S03]  /*2ccf0*/  LDS R24, [R44+UR7+0x21100] ;  /* 0x021100072c187984 */ /* 0x000fe60008000800 */
[C---:B------:R-:W-:Y:S01]  /*2cd00*/  HMMA.1688.F32.TF32 R232, R16.reuse, R118, R168 ;  /* 0x0000007610e8723c */ /* 0x040fe200000810a8 */
[----:B------:R-:W2:Y:S04]  /*2cd10*/  LDL.LU R168, [R1+0x4d0] ;  /* 0x0004d00001a87983 */ /* 0x000ea80000300800 */
[----:B------:R-:W2:Y:S04]  /*2cd20*/  LDL.LU R169, [R1+0x4d4] ;  /* 0x0004d40001a97983 */ /* 0x000ea80000300800 */
[----:B------:R-:W2:Y:S04]  /*2cd30*/  LDL.LU R170, [R1+0x4d8] ;  /* 0x0004d80001aa7983 */ /* 0x000ea80000300800 */
[----:B------:R-:W2:Y:S04]  /*2cd40*/  LDL.LU R171, [R1+0x4dc] ;  /* 0x0004dc0001ab7983 */ /* 0x000ea80000300800 */
[----:B------:R-:W-:Y:S04]  /*2cd50*/  LDS R26, [R44+UR7+0x21900] ;  /* 0x021900072c1a7984 */ /* 0x000fe80008000800 */
[----:B------:R-:W-:Y:S04]  /*2cd60*/  LDS R25, [R45+UR7+0x21100] ;  /* 0x021100072d197984 */ /* 0x000fe80008000800 */
[----:B------:R-:W1:Y:S01]  /*2cd70*/  LDS R27, [R45+UR7+0x21900] ;  /* 0x021900072d1b7984 */ /* 0x000e620008000800 */
[C---:B---3--:R-:W-:Y:S01]  /*2cd80*/  HMMA.1688.F32.TF32 R28, R16.reuse, R110, R80 ;  /* 0x0000006e101c723c */ /* 0x048fe20000081050 */
[----:B------:R-:W-:Y:S01]  /*2cd90*/  MOV R140, R120 ;  /* 0x00000078008c7202 */ /* 0x000fe20000000f00 */
[----:B------:R-:W-:Y:S01]  /*2cda0*/  IMAD.MOV.U32 R141, RZ, RZ, R121 ;  /* 0x000000ffff8d7224 */ /* 0x000fe200078e0079 */
[----:B------:R-:W-:Y:S01]  /*2cdb0*/  MOV R143, R125 ;  /* 0x0000007d008f7202 */ /* 0x000fe20000000f00 */
[----:B------:R-:W-:Y:S01]  /*2cdc0*/  IMAD.MOV.U32 R142, RZ, RZ, R124 ;  /* 0x000000ffff8e7224 */ /* 0x000fe200078e007c */
[----:B------:R-:W-:Y:S01]  /*2cdd0*/  LDS R80, [R3+UR7+0x21180] ;  /* 0x0211800703507984 */ /* 0x000fe20008000800 */
[C---:B----4-:R-:W-:Y:S03]  /*2cde0*/  HMMA.1688.F32.TF32 R248, R16.reuse, R114, R248 ;  /* 0x0000007210f8723c */ /* 0x050fe600000810f8 */
[----:B------:R-:W-:Y:S04]  /*2cdf0*/  LDS R82, [R3+UR7+0x21980] ;  /* 0x0219800703527984 */ /* 0x000fe80008000800 */
[----:B------:R-:W-:Y:S10]  /*2ce00*/  LDS R81, [R7+UR7+0x21180] ;  /* 0x0211800707517984 */ /* 0x000ff40008000800 */
[----:B------:R-:W-:Y:S04]  /*2ce10*/  STL.64 [R1+0x40], R28 ;  /* 0x0000401c01007387 */ /* 0x000fe80000100a00 */
[----:B------:R3:W-:Y:S01]  /*2ce20*/  STL.64 [R1+0x48], R30 ;  /* 0x0000481e01007387 */ /* 0x0007e20000100a00 */
[C---:B------:R-:W-:Y:S03]  /*2ce30*/  HMMA.1688.F32.TF32 R32, R16.reuse, R106, R228 ;  /* 0x0000006a1020723c */ /* 0x040fe600000810e4 */
[----:B------:R-:W4:Y:S03]  /*2ce40*/  LDS R83, [R7+UR7+0x21980] ;  /* 0x0219800707537984 */ /* 0x000f260008000800 */
[C---:B---3--:R-:W-:Y:S06]  /*2ce50*/  HMMA.1688.F32.TF32 R28, R16.reuse, R102, R20 ;  /* 0x00000066101c723c */ /* 0x048fec0000081014 */
[----:B------:R-:W-:Y:S11]  /*2ce60*/  HMMA.1688.F32.TF32 R20, R16, R98, R72 ;  /* 0x000000621014723c */ /* 0x000ff60000081048 */
[----:B------:R-:W-:Y:S04]  /*2ce70*/  STL.64 [R1+0x90], R32 ;  /* 0x0000902001007387 */ /* 0x000fe80000100a00 */
[----:B------:R-:W-:Y:S04]  /*2ce80*/  STL.64 [R1+0x98], R34 ;  /* 0x0000982201007387 */ /* 0x000fe80000100a00 */
[----:B------:R-:W-:Y:S04]  /*2ce90*/  STL.64 [R1+0x6e0], R28 ;  /* 0x0006e01c01007387 */ /* 0x000fe80000100a00 */
[----:B------:R3:W-:Y:S01]  /*2cea0*/  STL.64 [R1+0x6e8], R30 ;  /* 0x0006e81e01007387 */ /* 0x0007e20000100a00 */
[----:B------:R-:W-:Y:S01]  /*2ceb0*/  IMAD.MOV.U32 R100, RZ, RZ, R20 ;  /* 0x000000ffff647224 */ /* 0x000fe200078e0014 */
[----:B------:R-:W-:Y:S01]  /*2cec0*/  MOV R96, R21 ;  /* 0x0000001500607202 */ /* 0x000fe20000000f00 */
[----:B------:R-:W-:-:S02]  /*2ced0*/  IMAD.MOV.U32 R101, RZ, RZ, R22 ;  /* 0x000000ffff657224 */ /* 0x000fc400078e0016 */
[----:B------:R-:W-:Y:S01]  /*2cee0*/  IMAD.MOV.U32 R97, RZ, RZ, R23 ;  /* 0x000000ffff617224 */ /* 0x000fe200078e0017 */
[C---:B---3--:R-:W-:Y:S06]  /*2cef0*/  HMMA.1688.F32.TF32 R28, R16.reuse, R94, R64 ;  /* 0x0000005e101c723c */ /* 0x048fec0000081040 */
[C---:B------:R-:W-:Y:S06]  /*2cf00*/  HMMA.1688.F32.TF32 R20, R16.reuse, R90, R60 ;  /* 0x0000005a1014723c */ /* 0x040fec000008103c */
[----:B------:R-:W-:Y:S01]  /*2cf10*/  HMMA.1688.F32.TF32 R16, R16, R86, R56 ;  /* 0x000000561010723c */ /* 0x000fe20000081038 */
[----:B------:R-:W-:Y:S04]  /*2cf20*/  STL [R1+0x1f6c], R97 ;  /* 0x001f6c6101007387 */ /* 0x000fe80000100800 */
[----:B------:R-:W-:Y:S04]  /*2cf30*/  STL [R1+0x1f60], R101 ;  /* 0x001f606501007387 */ /* 0x000fe80000100800 */
[----:B------:R-:W-:Y:S04]  /*2cf40*/  STL [R1+0x1f5c], R96 ;  /* 0x001f5c6001007387 */ /* 0x000fe80000100800 */
[----:B------:R-:W-:Y:S04]  /*2cf50*/  STL [R1+0x1f58], R100 ;  /* 0x001f586401007387 */ /* 0x000fe80000100800 */
[----:B------:R-:W-:Y:S01]  /*2cf60*/  STL.64 [R1+0x6c0], R28 ;  /* 0x0006c01c01007387 */ /* 0x000fe20000100a00 */
[C---:B-1----:R-:W-:Y:S03]  /*2cf70*/  HMMA.1688.F32.TF32 R144, R24.reuse, R130, R68 ;  /* 0x000000821890723c */ /* 0x042fe60000081044 */
[----:B------:R-:W-:Y:S04]  /*2cf80*/  STL.64 [R1+0x6c8], R30 ;  /* 0x0006c81e01007387 */ /* 0x000fe80000100a00 */
[----:B------:R-:W-:Y:S01]  /*2cf90*/  STL.64 [R1+0x6b0], R20 ;  /* 0x0006b01401007387 */ /* 0x000fe20000100a00 */
[C---:B------:R-:W-:Y:S03]  /*2cfa0*/  HMMA.1688.F32.TF32 R68, R24.reuse, R42, R176 ;  /* 0x0000002a1844723c */ /* 0x040fe600000810b0 */
[----:B------:R-:W-:Y:S04]  /*2cfb0*/  STL.64 [R1+0x6b8], R22 ;  /* 0x0006b81601007387 */ /* 0x000fe80000100a00 */
[----:B------:R-:W-:Y:S04]  /*2cfc0*/  STL.64 [R1+0x4b0], R16 ;  /* 0x0004b01001007387 */ /* 0x000fe80000100a00 */
[----:B------:R1:W-:Y:S04]  /*2cfd0*/  STL.64 [R1+0x4b8], R18 ;  /* 0x0004b81201007387 */ /* 0x0003e80000100a00 */
[----:B------:R-:W4:Y:S04]  /*2cfe0*/  LDL.LU R176, [R1+0x500] ;  /* 0x0005000001b07983 */ /* 0x000f280000300800 */
[----:B------:R-:W4:Y:S04]  /*2cff0*/  LDL.LU R177, [R1+0x504] ;  /* 0x0005040001b17983 */ /* 0x000f280000300800 */
[----:B------:R-:W4:Y:S01]  /*2d000*/  LDL.LU R178, [R1+0x508] ;  /* 0x0005080001b27983 */ /* 0x000f220000300800 */
[C---:B-1----:R-:W-:Y:S03]  /*2d010*/  HMMA.1688.F32.TF32 R16, R24.reuse, R46, R224 ;  /* 0x0000002e1810723c */ /* 0x042fe600000810e0 */
[----:B------:R-:W4:Y:S04]  /*2d020*/  LDL.LU R179, [R1+0x50c] ;  /* 0x00050c0001b37983 */ /* 0x000f280000300800 */
[----:B------:R-:W3:Y:S01]  /*2d030*/  LDL.LU R224, [R1+0x510] ;  /* 0x0005100001e07983 */ /* 0x000ee20000300800 */
[C---:B------:R-:W-:Y:S03]  /*2d040*/  HMMA.1688.F32.TF32 R148, R24.reuse, R122, R240 ;  /* 0x0000007a1894723c */ /* 0x040fe600000810f0 */
        /* <DEDUP_REMOVED lines=20> */
[----:B------:R-:W4:Y:S04]  /*2d190*/  LDL.LU R152, [R1+0x5b0] ;  /* 0x0005b00001987983 */ /* 0x000f280000300800 */
[----:B------:R-:W4:Y:S04]  /*2d1a0*/  LDL.LU R153, [R1+0x5b4] ;  /* 0x0005b40001997983 */ /* 0x000f280000300800 */
[----:B------:R-:W4:Y:S04]  /*2d1b0*/  LDL.LU R154, [R1+0x5b8] ;  /* 0x0005b800019a7983 */ /* 0x000f280000300800 */
[----:B------:R-:W4:Y:S04]  /*2d1c0*/  LDL.LU R155, [R1+0x5bc] ;  /* 0x0005bc00019b7983 */ /* 0x000f280000300800 */
        /* <DEDUP_REMOVED lines=32> */
[C---:B--2---:R-:W-:Y:S07]  /*2d3d0*/  HMMA.1688.F32.TF32 R72, R24.reuse, R50, R168 ;  /* 0x000000321848723c */ /* 0x044fee00000810a8 */
[----:B------:R-:W-:Y:S01]  /*2d3e0*/  MOV R168, R252 ;  /* 0x000000fc00a87202 */ /* 0x000fe20000000f00 */
[----:B------:R-:W-:Y:S01]  /*2d3f0*/  IMAD.MOV.U32 R169, RZ, RZ, R4 ;  /* 0x000000ffffa97224 */ /* 0x000fe200078e0004 */
[----:B------:R-:W-:Y:S01]  /*2d400*/  MOV R171, R0 ;  /* 0x0000000000ab7202 */ /* 0x000fe20000000f00 */
[----:B------:R-:W-:Y:S01]  /*2d410*/  IMAD.MOV.U32 R170, RZ, RZ, R2 ;  /* 0x000000ffffaa7224 */ /* 0x000fe200078e0002 */
[C---:B------:R-:W-:Y:S01]  /*2d420*/  HMMA.1688.F32.TF32 R156, R24.reuse, R126, R52 ;  /* 0x0000007e189c723c */ /* 0x040fe20000081034 */
[----:B------:R-:W2:Y:S04]  /*2d430*/  LDL.LU R52, [R1+0x530] ;  /* 0x0005300001347983 */ /* 0x000ea80000300800 */
[----:B------:R-:W2:Y:S04]  /*2d440*/  LDL.LU R53, [R1+0x534] ;  /* 0x0005340001357983 */ /* 0x000ea80000300800 */
[----:B------:R-:W2:Y:S04]  /*2d450*/  LDL.LU R54, [R1+0x538] ;  /* 0x0005380001367983 */ /* 0x000ea80000300800 */
[----:B------:R-:W2:Y:S01]  /*2d460*/  LDL.LU R55, [R1+0x53c] ;  /* 0x00053c0001377983 */ /* 0x000ea20000300800 */
[----:B---3--:R-:W-:-:S15]  /*2d470*/  HMMA.1688.F32.TF32 R28, R24, R110, R28 ;  /* 0x0000006e181c723c */ /* 0x008fde000008101c */
[----:B------:R-:W-:-:S09]  /*2d480*/  NOP ;  /* 0x0000000000007918 */ /* 0x000fd20000000000 */
[----:B------:R-:W-:Y:S01]  /*2d490*/  IMAD.MOV.U32 R84, RZ, RZ, R28 ;  /* 0x000000ffff547224 */ /* 0x000fe200078e001c */
[----:B------:R-:W-:Y:S01]  /*2d4a0*/  MOV R96, R30 ;  /* 0x0000001e00607202 */ /* 0x000fe20000000f00 */
[----:B------:R-:W-:Y:S02]  /*2d4b0*/  IMAD.MOV.U32 R101, RZ, RZ, R29 ;  /* 0x000000ffff657224 */ /* 0x000fe400078e001d */
[----:B------:R-:W-:Y:S02]  /*2d4c0*/  IMAD.MOV.U32 R100, RZ, RZ, R31 ;  /* 0x000000ffff647224 */ /* 0x000fe400078e001f */
[----:B----4-:R-:W-:Y:S03]  /*2d4d0*/  HMMA.1688.F32.TF32 R28, R24, R106, R220 ;  /* 0x0000006a181c723c */ /* 0x010fe600000810dc */
[----:B------:R-:W-:Y:S04]  /*2d4e0*/  STL [R1+0x1f7c], R100 ;  /* 0x001f7c6401007387 */ /* 0x000fe80000100800 */
[----:B------:R-:W-:-:S15]  /*2d4f0*/  STL [R1+0x1f78], R96 ;  /* 0x001f786001007387 */ /* 0x000fde0000100800 */
[----:B------:R-:W-:-:S02]  /*2d500*/  NOP ;  /* 0x0000000000007918 */ /* 0x000fc40000000000 */
[----:B------:R-:W-:Y:S01]  /*2d510*/  IMAD.MOV.U32 R252, RZ, RZ, R28 ;  /* 0x000000fffffc7224 */ /* 0x000fe200078e001c */
[----:B------:R-:W-:Y:S01]  /*2d520*/  MOV R4, R29 ;  /* 0x0000001d00047202 */ /* 0x000fe20000000f00 */
[----:B------:R-:W-:Y:S02]  /*2d530*/  IMAD.MOV.U32 R2, RZ, RZ, R30 ;  /* 0x000000ffff027224 */ /* 0x000fe400078e001e */
[----:B------:R-:W-:Y:S02]  /*2d540*/  IMAD.MOV.U32 R0, RZ, RZ, R31 ;  /* 0x000000ffff007224 */ /* 0x000fe400078e001f */
[C---:B------:R-:W-:Y:S01]  /*2d550*/  HMMA.1688.F32.TF32 R28, R24.reuse, R102, R216 ;  /* 0x00000066181c723c */ /* 0x040fe200000810d8 */
[----:B------:R-:W-:Y:S04]  /*2d560*/  STL [R1+0x1f74], R101 ;  /* 0x001f746501007387 */ /* 0x000fe80000100800 */
[----:B------:R-:W-:Y:S01]  /*2d570*/  STL [R1+0x1f70], R84 ;  /* 0x001f705401007387 */ /* 0x000fe20000100800 */
[C---:B------:R-:W-:Y:S03]  /*2d580*/  HMMA.1688.F32.TF32 R76, R24.reuse, R98, R196 ;  /* 0x00000062184c723c */ /* 0x040fe600000810c4 */
[----:B------:R-:W-:Y:S03]  /*2d590*/  STL [R1+0x1f84], R4 ;  /* 0x001f840401007387 */ /* 0x000fe60000100800 */
[C---:B------:R-:W-:Y:S01]  /*2d5a0*/  HMMA.1688.F32.TF32 R32, R24.reuse, R94, R160 ;  /* 0x0000005e1820723c */ /* 0x040fe200000810a0 */
[----:B------:R-:W-:Y:S05]  /*2d5b0*/  STL [R1+0x1f80], R252 ;  /* 0x001f80fc01007387 */ /* 0x000fea0000100800 */
[C---:B------:R-:W-:Y:S05]  /*2d5c0*/  HMMA.1688.F32.TF32 R228, R24.reuse, R118, R228 ;  /* 0x0000007618e4723c */ /* 0x040fea00000810e4 */
[----:B------:R-:W-:Y:S01]  /*2d5d0*/  STL.64 [R1+0x450], R28 ;  /* 0x0004501c01007387 */ /* 0x000fe20000100a00 */
[C---:B------:R-:W-:Y:S03]  /*2d5e0*/  HMMA.1688.F32.TF32 R244, R24.reuse, R114, R244 ;  /* 0x0000007218f4723c */ /* 0x040fe600000810f4 */
[----:B------:R1:W-:Y:S03]  /*2d5f0*/  STL.64 [R1+0x458], R30 ;  /* 0x0004581e01007387 */ /* 0x0003e60000100a00 */
[C---:B-1----:R-:W-:Y:S06]  /*2d600*/  HMMA.1688.F32.TF32 R28, R24.reuse, R90, R152 ;  /* 0x0000005a181c723c */ /* 0x042fec0000081098 */
[----:B------:R-:W-:Y:S01]  /*2d610*/  HMMA.1688.F32.TF32 R24, R24, R86, R64 ;  /* 0x000000561818723c */ /* 0x000fe20000081040 */
[----:B------:R-:W-:Y:S04]  /*2d620*/  STL.64 [R1+0x440], R76 ;  /* 0x0004404c01007387 */ /* 0x000fe80000100a00 */
[----:B------:R-:W-:Y:S04]  /*2d630*/  STL.64 [R1+0x448], R78 ;  /* 0x0004484e01007387 */ /* 0x000fe80000100a00 */
[----:B------:R-:W-:Y:S04]  /*2d640*/  STL.64 [R1+0x430], R32 ;  /* 0x0004302001007387 */ /* 0x000fe80000100a00 */
[----:B------:R-:W-:Y:S01]  /*2d650*/  STL.64 [R1+0x438], R34 ;  /* 0x0004382201007387 */ /* 0x000fe20000100a00 */
[----:B------:R-:W-:-:S03]  /*2d660*/  IMAD.MOV.U32 R216, RZ, RZ, R116 ;  /* 0x000000ffffd87224 */ /* 0x000fc600078e0074 */
[----:B------:R-:W-:Y:S01]  /*2d670*/  STL.64 [R1+0x3e0], R28 ;  /* 0x0003e01c01007387 */ /* 0x000fe20000100a00 */
[----:B------:R-:W-:-:S03]  /*2d680*/  IMAD.MOV.U32 R217, RZ, RZ, R117 ;  /* 0x000000ffffd97224 */ /* 0x000fc600078e0075 */
[----:B------:R-:W-:Y:S01]  /*2d690*/  STL.64 [R1+0x3e8], R30 ;  /* 0x0003e81e01007387 */ /* 0x000fe20000100a00 */
[----:B------:R-:W-:-:S03]  /*2d6a0*/  MOV R218, R128 ;  /* 0x0000008000da7202 */ /* 0x000fc60000000f00 */
[----:B------:R-:W-:Y:S01]  /*2d6b0*/  STL.64 [R1+0x3d0], R24 ;  /* 0x0003d01801007387 */ /* 0x000fe20000100a00 */
[----:B------:R-:W-:-:S03]  /*2d6c0*/  IMAD.MOV.U32 R219, RZ, RZ, R129 ;  /* 0x000000ffffdb7224 */ /* 0x000fc600078e0081 */
[----:B------:R1:W-:Y:S04]  /*2d6d0*/  STL.64 [R1+0x3d8], R26 ;  /* 0x0003d81a01007387 */ /* 0x0003e80000100a00 */
[----:B------:R-:W3:Y:S04]  /*2d6e0*/  LDL.LU R116, [R1+0x2094] ;  /* 0x0020940001747983 */ /* 0x000ee80000300800 */
[----:B------:R-:W4:Y:S04]  /*2d6f0*/  LDL.LU R117, [R1+0x2090] ;  /* 0x0020900001757983 */ /* 0x000f280000300800 */
[----:B------:R-:W3:Y:S04]  /*2d700*/  LDL.LU R128, [R1+0x208c] ;  /* 0x00208c0001807983 */ /* 0x000ee80000300800 */
[----:B------:R-:W4:Y:S04]  /*2d710*/  LDL.LU R129, [R1+0x2088] ;  /* 0x0020880001817983 */ /* 0x000f280000300800 */
[----:B------:R-:W2:Y:S04]  /*2d720*/  LDL.LU R120, [R1+0x2084] ;  /* 0x0020840001787983 */ /* 0x000ea80000300800 */
[----:B------:R-:W3:Y:S04]  /*2d730*/  LDL.LU R121, [R1+0x2080] ;  /* 0x0020800001797983 */ /* 0x000ee80000300800 */
[----:B------:R-:W4:Y:S04]  /*2d740*/  LDL.LU R124, [R1+0x207c] ;  /* 0x00207c00017c7983 */ /* 0x000f280000300800 */
[----:B------:R-:W4:Y:S01]  /*2d750*/  LDL.LU R125, [R1+0x2078] ;  /* 0x00207800017d7983 */ /* 0x000f220000300800 */
[C---:B------:R-:W-:Y:S03]  /*2d760*/  HMMA.1688.F32.TF32 R64, R80.reuse, R50, R176 ;  /* 0x000000325040723c */ /* 0x040fe600000810b0 */
[----:B------:R-:W4:Y:S03]  /*2d770*/  LDL.LU R176, [R1+0x1b0] ;  /* 0x0001b00001b07983 */ /* 0x000f260000300800 */
[C---:B------:R-:W-:Y:S01]  /*2d780*/  HMMA.1688.F32.TF32 R160, R80.reuse, R126, R60 ;  /* 0x0000007e50a0723c */ /* 0x040fe2000008103c */
[----:B------:R-:W4:Y:S04]  /*2d790*/  LDL.LU R177, [R1+0x1b4] ;  /* 0x0001b40001b17983 */ /* 0x000f280000300800 */
[----:B------:R-:W4:Y:S01]  /*2d7a0*/  LDL.LU R178, [R1+0x1b8] ;  /* 0x0001b80001b27983 */ /* 0x000f220000300800 */
[C---:B------:R-:W-:Y:S03]  /*2d7b0*/  HMMA.1688.F32.TF32 R60, R80.reuse, R38, R224 ;  /* 0x00000026503c723c */ /* 0x040fe600000810e0 */
[----:B------:R-:W4:Y:S03]  /*2d7c0*/  LDL.LU R179, [R1+0x1bc] ;  /* 0x0001bc0001b37983 */ /* 0x000f260000300800 */
[----:B------:R-:W-:Y:S01]  /*2d7d0*/  HMMA.1688.F32.TF32 R224, R80, R118, R168 ;  /* 0x0000007650e0723c */ /* 0x000fe200000810a8 */
[----:B------:R-:W4:Y:S01]  /*2d7e0*/  LDL.LU R168, [R1+0x1d0] ;  /* 0x0001d00001a87983 */ /* 0x000f220000300800 */
[----:B------:R-:W-:-:S03]  /*2d7f0*/  MOV R199, R172 ;  /* 0x000000ac00c77202 */ /* 0x000fc60000000f00 */
[----:B------:R-:W4:Y:S01]  /*2d800*/  LDL.LU R169, [R1+0x1d4] ;  /* 0x0001d40001a97983 */ /* 0x000f220000300800 */
[----:B------:R-:W-:-:S03]  /*2d810*/  IMAD.MOV.U32 R198, RZ, RZ, R173 ;  /* 0x000000ffffc67224 */ /* 0x000fc600078e00ad */
[----:B------:R-:W4:Y:S01]  /*2d820*/  LDL.LU R170, [R1+0x1d8] ;  /* 0x0001d80001aa7983 */ /* 0x000f220000300800 */
[----:B------:R-:W-:-:S03]  /*2d830*/  IMAD.MOV.U32 R197, RZ, RZ, R174 ;  /* 0x000000ffffc57224 */ /* 0x000fc600078e00ae */
[----:B------:R-:W4:Y:S01]  /*2d840*/  LDL.LU R171, [R1+0x1dc] ;  /* 0x0001dc0001ab7983 */ /* 0x000f220000300800 */
[----:B------:R-:W-:-:S03]  /*2d850*/  MOV R196, R175 ;  /* 0x000000af00c47202 */ /* 0x000fc60000000f00 */
        /* <DEDUP_REMOVED lines=11> */
[C---:B-1----:R-:W-:Y:S03]  /*2d910*/  HMMA.1688.F32.TF32 R24, R80.reuse, R122, R56 ;  /* 0x0000007a5018723c */ /* 0x042fe60000081038 */
[----:B------:R-:W4:Y:S04]  /*2d920*/  LDL.LU R203, [R1+0x25c] ;  /* 0x00025c0001cb7983 */ /* 0x000f280000300800 */
[----:B------:R-:W4:Y:S01]  /*2d930*/  LDL.LU R136, [R1+0x290] ;  /* 0x0002900001887983 */ /* 0x000f220000300800 */
[----:B------:R-:W-:Y:S03]  /*2d940*/  HMMA.1688.F32.TF32 R56, R80, R42, R240 ;  /* 0x0000002a5038723c */ /* 0x000fe600000810f0 */
        /* <DEDUP_REMOVED lines=23> */
[----:B------:R-:W-:-:S03]  /*2dac0*/  IMAD.MOV.U32 R31, RZ, RZ, R184 ;  /* 0x000000ffff1f7224 */ /* 0x000fc600078e00b8 */
[----:B------:R-:W4:Y:S01]  /*2dad0*/  LDL.LU R212, [R1+0x220] ;  /* 0x0002200001d47983 */ /* 0x000f220000300800 */
[----:B------:R-:W-:-:S03]  /*2dae0*/  MOV R30, R185 ;  /* 0x000000b9001e7202 */ /* 0x000fc60000000f00 */
[----:B------:R-:W4:Y:S01]  /*2daf0*/  LDL.LU R213, [R1+0x224] ;  /* 0x0002240001d57983 */ /* 0x000f220000300800 */
[----:B------:R-:W-:-:S03]  /*2db00*/  IMAD.MOV.U32 R29, RZ, RZ, R186 ;  /* 0x000000ffff1d7224 */ /* 0x000fc600078e00ba */
[----:B------:R-:W4:Y:S01]  /*2db10*/  LDL.LU R214, [R1+0x228] ;  /* 0x0002280001d67983 */ /* 0x000f220000300800 */
[----:B------:R-:W-:-:S03]  /*2db20*/  IMAD.MOV.U32 R28, RZ, RZ, R187 ;  /* 0x000000ffff1c7224 */ /* 0x000fc600078e00bb */
[----:B------:R-:W4:Y:S01]  /*2db30*/  LDL.LU R215, [R1+0x22c] ;  /* 0x00022c0001d77983 */ /* 0x000f220000300800 */
[----:B------:R-:W-:Y:S01]  /*2db40*/  IMAD.MOV.U32 R223, RZ, RZ, R180 ;  /* 0x000000ffffdf7224 */ /* 0x000fe200078e00b4 */
[----:B------:R-:W-:Y:S01]  /*2db50*/  MOV R221, R182 ;  /* 0x000000b600dd7202 */ /* 0x000fe20000000f00 */
[----:B------:R-:W-:Y:S02]  /*2db60*/  IMAD.MOV.U32 R222, RZ, RZ, R181 ;  /* 0x000000ffffde7224 */ /* 0x000fe400078e00b5 */
[----:B------:R-:W-:Y:S02]  /*2db70*/  IMAD.MOV.U32 R220, RZ, RZ, R183 ;  /* 0x000000ffffdc7224 */ /* 0x000fe400078e00b7 */
[----:B--2---:R-:W-:Y:S02]  /*2db80*/  IMAD.MOV.U32 R187, RZ, RZ, R120 ;  /* 0x000000ffffbb7224 */ /* 0x004fe400078e0078 */
[----:B---3--:R-:W-:Y:S01]  /*2db90*/  IMAD.MOV.U32 R186, RZ, RZ, R121 ;  /* 0x000000ffffba7224 */ /* 0x008fe200078e0079 */
[----:B----4-:R-:W-:Y:S01]  /*2dba0*/  MOV R185, R124 ;  /* 0x0000007c00b97202 */ /* 0x010fe20000000f00 */
[----:B------:R-:W-:-:S02]  /*2dbb0*/  IMAD.MOV.U32 R184, RZ, RZ, R125 ;  /* 0x000000ffffb87224 */ /* 0x000fc400078e007d */
[----:B------:R-:W2:Y:S04]  /*2dbc0*/  LDL.LU R125, [R1+0x2074] ;  /* 0x00207400017d7983 */ /* 0x000ea80000300800 */
[----:B------:R-:W2:Y:S04]  /*2dbd0*/  LDL.LU R124, [R1+0x2070] ;  /* 0x00207000017c7983 */ /* 0x000ea80000300800 */
[----:B------:R-:W3:Y:S04]  /*2dbe0*/  LDL.LU R121, [R1+0x206c] ;  /* 0x00206c0001797983 */ /* 0x000ee80000300800 */
[----:B------:R-:W3:Y:S04]  /*2dbf0*/  LDL.LU R120, [R1+0x2068] ;  /* 0x0020680001787983 */ /* 0x000ee80000300800 */
        /* <DEDUP_REMOVED lines=8> */
[C---:B------:R-:W-:Y:S06]  /*2dc80*/  HMMA.1688.F32.TF32 R240, R80.reuse, R114, R240 ;  /* 0x0000007250f0723c */ /* 0x040fec00000810f0 */
[C---:B------:R-:W-:Y:S06]  /*2dc90*/  HMMA.1688.F32.TF32 R236, R80.reuse, R98, R236 ;  /* 0x0000006250ec723c */ /* 0x040fec00000810ec */
[C---:B------:R-:W-:Y:S06]  /*2dca0*/  HMMA.1688.F32.TF32 R76, R80.reuse, R106, R76 ;  /* 0x0000006a504c723c */ /* 0x040fec000008104c */
[----:B------:R-:W-:Y:S01]  /*2dcb0*/  HMMA.1688.F32.TF32 R32, R80, R102, R32 ;  /* 0x000000665020723c */ /* 0x000fe20000081020 */
[----:B------:R-:W-:Y:S01]  /*2dcc0*/  MOV R97, R138 ;  /* 0x0000008a00617202 */ /* 0x000fe20000000f00 */
[----:B------:R-:W-:-:S02]  /*2dcd0*/  IMAD.MOV.U32 R85, RZ, RZ, R139 ;  /* 0x000000ffff557224 */ /* 0x000fc400078e008b */
[----:B------:R-:W-:Y:S01]  /*2dce0*/  IMAD.MOV.U32 R101, RZ, RZ, R136 ;  /* 0x000000ffff657224 */ /* 0x000fe200078e0088 */
[----:B------:R-:W2:Y:S01]  /*2dcf0*/  LDL.LU.64 R138, [R1+0x2060] ;  /* 0x00206000018a7983 */ /* 0x000ea20000300a00 */
[----:B------:R-:W-:-:S12]  /*2dd00*/  IMAD.MOV.U32 R84, RZ, RZ, R137 ;  /* 0x000000ffff547224 */ /* 0x000fd800078e0089 */
[----:B------:R-:W-:Y:S01]  /*2dd10*/  IMAD.MOV.U32 R100, RZ, RZ, R78 ;  /* 0x000000ffff647224 */ /* 0x000fe200078e004e */
[----:B------:R-:W2:Y:S01]  /*2dd20*/  LDL.LU.64 R136, [R1+0x2058] ;  /* 0x0020580001887983 */ /* 0x000ea20000300a00 */
[C---:B------:R-:W-:Y:S01]  /*2dd30*/  HMMA.1688.F32.TF32 R204, R80.reuse, R90, R204 ;  /* 0x0000005a50cc723c */ /* 0x040fe200000810cc */
[----:B------:R-:W-:Y:S01]  /*2dd40*/  IMAD.MOV.U32 R96, RZ, RZ, R79 ;  /* 0x000000ffff607224 */ /* 0x000fe200078e004f */
[----:B------:R-:W-:Y:S01]  /*2dd50*/  MOV R252, R77 ;  /* 0x0000004d00fc7202 */ /* 0x000fe20000000f00 */
[----:B------:R-:W-:Y:S01]  /*2dd60*/  IMAD.MOV.U32 R4, RZ, RZ, R76 ;  /* 0x000000ffff047224 */ /* 0x000fe200078e004c */
[----:B------:R-:W2:Y:S02]  /*2dd70*/  LDL.LU.64 R78, [R1+0x2050] ;  /* 0x00205000014e7983 */ /* 0x000ea40000300a00 */
[----:B------:R-:W-:Y:S02]  /*2dd80*/  HMMA.1688.F32.TF32 R80, R80, R86, R208 ;  /* 0x000000565050723c */ /* 0x000fe400000810d0 */
[----:B------:R-:W2:Y:S04]  /*2dd90*/  LDL.LU.64 R76, [R1+0x2048] ;  /* 0x00204800014c7983 */ /* 0x000ea80000300a00 */
[----:B------:R-:W-:Y:S04]  /*2dda0*/  STL.64 [R1+0x290], R32 ;  /* 0x0002902001007387 */ /* 0x000fe80000100a00 */
[----:B------:R1:W-:Y:S04]  /*2ddb0*/  STL.64 [R1+0x298], R34 ;  /* 0x0002982201007387 */ /* 0x0003e80000100a00 */
[----:B-1----:R-:W2:Y:S04]  /*2ddc0*/  LDL.LU.64 R34, [R1+0x2040] ;  /* 0x0020400001227983 */ /* 0x002ea80000300a00 */
        /* <DEDUP_REMOVED lines=10> */
[----:B------:R1:W-:Y:S01]  /*2de70*/  STL.64 [R1+0x258], R206 ;  /* 0x000258ce01007387 */ /* 0x0003e20000100a00 */
[----:B------:R-:W-:Y:S03]  /*2de80*/  HMMA.1688.F32.TF32 R172, R132, R126, R172 ;  /* 0x0000007e84ac723c */ /* 0x000fe600000810ac */
[----:B-1----:R-:W2:Y:S04]  /*2de90*/  LDL.LU.64 R206, [R1+0x2010] ;  /* 0x0020100001ce7983 */ /* 0x002ea80000300a00 */
[----:B------:R-:W2:Y:S04]  /*2dea0*/  LDL.LU.64 R204, [R1+0x2008] ;  /* 0x0020080001cc7983 */ /* 0x000ea80000300a00 */
[----:B------:R-:W2:Y:S04]  /*2deb0*/  LDL.LU.64 R210, [R1+0x2000] ;  /* 0x0020000001d27983 */ /* 0x000ea80000300a00 */
[----:B------:R-:W2:Y:S04]  /*2dec0*/  LDL.LU.64 R208, [R1+0x1ff8] ;  /* 0x001ff80001d07983 */ /* 0x000ea80000300a00 */
[----:B------:R1:W-:Y:S04]  /*2ded0*/  STL.64 [R1+0x240], R80 ;  /* 0x0002405001007387 */ /* 0x0003e80000100a00 */
[----:B------:R1:W-:Y:S02]  /*2dee0*/  STL.64 [R1+0x248], R82 ;  /* 0x0002485201007387 */ /* 0x0003e40000100a00 */
[----:B-1----:R-:W-:Y:S01]  /*2def0*/  MOV R80, R129 ;  /* 0x0000008100507202 */ /* 0x002fe20000000f00 */
[----:B------:R-:W-:-:S02]  /*2df00*/  IMAD.MOV.U32 R81, RZ, RZ, R128 ;  /* 0x000000ffff517224 */ /* 0x000fc400078e0080 */
[----:B------:R-:W-:Y:S01]  /*2df10*/  HMMA.1688.F32.TF32 R128, R132, R130, R212 ;  /* 0x000000828480723c */ /* 0x000fe200000810d4 */
[----:B------:R-:W2:Y:S01]  /*2df20*/  LDL.LU.64 R214, [R1+0x1ff0] ;  /* 0x001ff00001d67983 */ /* 0x000ea20000300a00 */
[----:B------:R-:W-:-:S03]  /*2df30*/  IMAD.MOV.U32 R82, RZ, RZ, R117 ;  /* 0x000000ffff527224 */ /* 0x000fc600078e0075 */
[----:B------:R-:W2:Y:S01]  /*2df40*/  LDL.LU.64 R212, [R1+0x1fe8] ;  /* 0x001fe80001d47983 */ /* 0x000ea20000300a00 */
[----:B------:R-:W-:-:S03]  /*2df50*/  MOV R83, R116 ;  /* 0x0000007400537202 */ /* 0x000fc60000000f00 */
[----:B------:R-:W2:Y:S01]  /*2df60*/  LDL.LU R126, [R1+0x1e8] ;  /* 0x0001e800017e7983 */ /* 0x000ea20000300800 */
[C---:B------:R-:W-:Y:S03]  /*2df70*/  HMMA.1688.F32.TF32 R116, R132.reuse, R118, R176 ;  /* 0x000000768474723c */ /* 0x040fe600000810b0 */
[----:B------:R-:W2:Y:S03]  /*2df80*/  LDL.LU R127, [R1+0x1ec] ;  /* 0x0001ec00017f7983 */ /* 0x000ea60000300800 */
[----:B----4-:R-:W-:Y:S01]  /*2df90*/  HMMA.1688.F32.TF32 R180, R132, R122, R180 ;  /* 0x0000007a84b4723c */ /* 0x010fe200000810b4 */
[----:B------:R-:W3:Y:S04]  /*2dfa0*/  LDL.LU R122, [R1+0x1f8] ;  /* 0x0001f800017a7983 */ /* 0x000ee80000300800 */
[----:B------:R-:W3:Y:S04]  /*2dfb0*/  LDL.LU R123, [R1+0x1fc] ;  /* 0x0001fc00017b7983 */ /* 0x000ee80000300800 */
[----:B------:R-:W4:Y:S04]  /*2dfc0*/  LDL.LU.64 R178, [R1+0x1fe0] ;  /* 0x001fe00001b27983 */ /* 0x000f280000300a00 */
[----:B------:R-:W4:Y:S01]  /*2dfd0*/  LDL.LU.64 R176, [R1+0x1fd8] ;  /* 0x001fd80001b07983 */ /* 0x000f220000300a00 */
[----:B------:R-:W-:Y:S01]  /*2dfe0*/  MOV R152, R109 ;  /* 0x0000006d00987202 */ /* 0x000fe20000000f00 */
[----:B------:R-:W-:-:S02]  /*2dff0*/  IMAD.MOV.U32 R153, RZ, RZ, R108 ;  /* 0x000000ffff997224 */ /* 0x000fc400078e006c */
[----:B------:R-:W-:Y:S01]  /*2e000*/  HMMA.1688.F32.TF32 R108, R132, R110, R140 ;  /* 0x0000006e846c723c */ /* 0x000fe2000008108c */
[----:B------:R-:W-:Y:S01]  /*2e010*/  IMAD.MOV.U32 R154, RZ, RZ, R105 ;  /* 0x000000ffff9a7224 */ /* 0x000fe200078e0069 */
[----:B------:R-:W-:-:S04]  /*2e020*/  MOV R155, R104 ;  /* 0x00000068009b7202 */ /* 0x000fc80000000f00 */
[C---:B------:R-:W-:Y:S06]  /*2e030*/  HMMA.1688.F32.TF32 R140, R132.reuse, R102, R220 ;  /* 0x00000066848c723c */ /* 0x040fec00000810dc */
[C---:B------:R-:W-:Y:S06]  /*2e040*/  HMMA.1688.F32.TF32 R104, R132.reuse, R106, R28 ;  /* 0x0000006a8468723c */ /* 0x040fec000008101c */
[C---:B------:R-:W-:Y:S06]  /*2e050*/  HMMA.1688.F32.TF32 R28, R132.reuse, R98, R216 ;  /* 0x00000062841c723c */ /* 0x040fec00000810d8 */
[C---:B------:R-:W-:Y:S01]  /*2e060*/  HMMA.1688.F32.TF32 R196, R132.reuse, R94, R196 ;  /* 0x0000005e84c4723c */ /* 0x040fe200000810c4 */
[----:B------:R-:W-:Y:S01]  /*2e070*/  IMAD.MOV.U32 R220, RZ, RZ, R41 ;  /* 0x000000ffffdc7224 */ /* 0x000fe200078e0029 */
[----:B------:R-:W-:Y:S04]  /*2e080*/  LDS R216, [R3+UR7+0x22000] ;  /* 0x0220000703d87984 */ /* 0x000fe80008000800 */
[----:B------:R-:W-:Y:S04]  /*2e090*/  STL.64 [R1+0x230], R140 ;  /* 0x0002308c01007387 */ /* 0x000fe80000100a00 */
[----:B------:R1:W-:Y:S01]  /*2e0a0*/  STL.64 [R1+0x238], R142 ;  /* 0x0002388e01007387 */ /* 0x0003e20000100a00 */
[----:B------:R-:W-:Y:S01]  /*2e0b0*/  IMAD.MOV.U32 R221, RZ, RZ, R6 ;  /* 0x000000ffffdd7224 */ /* 0x000fe200078e0006 */
[C---:B------:R-:W-:Y:S02]  /*2e0c0*/  HMMA.1688.F32.TF32 R184, R132.reuse, R50, R184 ;  /* 0x0000003284b8723c */ /* 0x040fe400000810b8 */
[----:B------:R-:W-:Y:S04]  /*2e0d0*/  LDS R218, [R3+UR7+0x22800] ;  /* 0x0228000703da7984 */ /* 0x000fe80008000800 */
[----:B------:R-:W-:Y:S01]  /*2e0e0*/  STL.64 [R1+0x220], R28 ;  /* 0x0002201c01007387 */ /* 0x000fe20000100a00 */
[C---:B-1----:R-:W-:Y:S03]  /*2e0f0*/  HMMA.1688.F32.TF32 R140, R132.reuse, R90, R152 ;  /* 0x0000005a848c723c */ /* 0x042fe60000081098 */
[----:B------:R4:W-:Y:S04]  /*2e100*/  STL.64 [R1+0x228], R30 ;  /* 0x0002281e01007387 */ /* 0x0009e80000100a00 */
[----:B------:R-:W-:Y:S04]  /*2e110*/  STL.64 [R1+0x210], R196 ;  /* 0x000210c401007387 */ /* 0x000fe80000100a00 */
[----:B------:R-:W-:Y:S04]  /*2e120*/  STL.64 [R1+0x218], R198 ;  /* 0x000218c601007387 */ /* 0x000fe80000100a00 */
[----:B------:R-:W-:Y:S04]  /*2e130*/  LDS R217, [R7+UR7+0x22000] ;  /* 0x0220000707d97984 */ /* 0x000fe80008000800 */
[----:B------:R-:W-:Y:S04]  /*2e140*/  LDS R219, [R7+UR7+0x22800] ;  /* 0x0228000707db7984 */ /* 0x000fe80008000800 */
[----:B------:R-:W-:Y:S04]  /*2e150*/  LDS R90, [R44+UR7+0x22800] ;  /* 0x022800072c5a7984 */ /* 0x000fe80008000800 */
[----:B------:R1:W-:Y:S04]  /*2e160*/  STL.64 [R1+0x200], R140 ;  /* 0x0002008c01007387 */ /* 0x0003e80000100a00 */
[----:B------:R1:W-:Y:S04]  /*2e170*/  STL.64 [R1+0x208], R142 ;  /* 0x0002088e01007387 */ /* 0x0003e80000100a00 */
[----:B------:R-:W2:Y:S04]  /*2e180*/  LDL.LU R41, [R1+0x1fd4] ;  /* 0x001fd40001297983 */ /* 0x000ea80000300800 */
[----:B------:R-:W-:Y:S04]  /*2e190*/  LDS R91, [R45+UR7+0x22800] ;  /* 0x022800072d5b7984 */ /* 0x000fe80008000800 */
[----:B------:R-:W-:Y:S04]  /*2e1a0*/  LDS R94, [R3+UR7+0x22880] ;  /* 0x02288007035e7984 */ /* 0x000fe80008000800 */
[----:B------:R-:W-:Y:S01]  /*2e1b0*/  LDS R95, [R7+UR7+0x22880] ;  /* 0x02288007075f7984 */ /* 0x000fe20008000800 */
[C---:B------:R-:W-:Y:S01]  /*2e1c0*/  HMMA.1688.F32.TF32 R80, R132.reuse, R114, R80 ;  /* 0x000000728450723c */ /* 0x040fe20000081050 */
[----:B------:R-:W-:Y:S01]  /*2e1d0*/  MOV R222, R113 ;  /* 0x0000007100de7202 */ /* 0x000fe20000000f00 */
[----:B------:R-:W-:Y:S01]  /*2e1e0*/  IMAD.MOV.U32 R223, RZ, RZ, R112 ;  /* 0x000000ffffdf7224 */ /* 0x000fe200078e0070 */
[----:B------:R-:W-:Y:S04]  /*2e1f0*/  LDS R152, [R44+UR7+0x22100] ;  /* 0x022100072c987984 */ /* 0x000fe80008000800 */
[----:B------:R-:W-:Y:S04]  /*2e200*/  LDS R154, [R44+UR7+0x22900] ;  /* 0x022900072c9a7984 */ /* 0x000fe80008000800 */
[----:B------:R-:W-:Y:S04]  /*2e210*/  LDS R153, [R45+UR7+0x22100] ;  /* 0x022100072d997984 */ /* 0x000fe80008000800 */
[----:B------:R-:W-:Y:S01]  /*2e220*/  LDS R155, [R45+UR7+0x22900] ;  /* 0x022900072d9b7984 */ /* 0x000fe20008000800 */
[----:B----4-:R-:W-:Y:S01]  /*2e230*/  HMMA.1688.F32.TF32 R28, R132, R86, R176 ;  /* 0x00000056841c723c */ /* 0x010fe200000810b0 */
[----:B-1----:R-:W-:Y:S01]  /*2e240*/  MOV R140, R49 ;  /* 0x00000031008c7202 */ /* 0x002fe20000000f00 */
[----:B------:R-:W-:Y:S01]  /*2e250*/  IMAD.MOV.U32 R141, RZ, RZ, R48 ;  /* 0x000000ffff8d7224 */ /* 0x000fe200078e0030 */
[----:B------:R-:W-:Y:S01]  /*2e260*/  LDS R112, [R44+UR7+0x22080] ;  /* 0x022080072c707984 */ /* 0x000fe20008000800 */
[----:B------:R-:W-:-:S02]  /*2e270*/  MOV R143, R40 ;  /* 0x00000028008f7202 */ /* 0x000fc40000000f00 */
[C---:B---3--:R-:W-:Y:S01]  /*2e280*/  HMMA.1688.F32.TF32 R120, R132.reuse, R46, R120 ;  /* 0x0000002e8478723c */ /* 0x048fe20000081078 */
[----:B------:R-:W-:Y:S04]  /*2e290*/  LDS R114, [R44+UR7+0x22880] ;  /* 0x022880072c727984 */ /* 0x000fe80008000800 */
[----:B------:R-:W-:Y:S01]  /*2e2a0*/  LDS R113, [R45+UR7+0x22080] ;  /* 0x022080072d717984 */ /* 0x000fe20008000800 */
[----:B--2---:R-:W-:Y:S03]  /*2e2b0*/  HMMA.1688.F32.TF32 R124, R132, R42, R124 ;  /* 0x0000002a847c723c */ /* 0x004fe6000008107c */
[----:B------:R-:W-:Y:S04]  /*2e2c0*/  LDS R115, [R45+UR7+0x22880] ;  /* 0x022880072d737984 */ /* 0x000fe80008000800 */
[----:B------:R-:W-:Y:S04]  /*2e2d0*/  LDS R196, [R44+UR7+0x22180] ;  /* 0x022180072cc47984 */ /* 0x000fe80008000800 */
[----:B------:R-:W-:Y:S04]  /*2e2e0*/  STL.64 [R1+0x1e0], R28 ;  /* 0x0001e01c01007387 */ /* 0x000fe80000100a00 */
[----:B------:R1:W-:Y:S04]  /*2e2f0*/  STL.64 [R1+0x1e8], R30 ;  /* 0x0001e81e01007387 */ /* 0x0003e80000100a00 */
[----:B------:R-:W2:Y:S04]  /*2e300*/  LDL.LU R6, [R1+0x1fd0] ;  /* 0x001fd00001067983 */ /* 0x000ea80000300800 */
[----:B------:R-:W-:Y:S01]  /*2e310*/  LDS R198, [R44+UR7+0x22980] ;  /* 0x022980072cc67984 */ /* 0x000fe20008000800 */
[----:B-1----:R-:W-:-:S03]  /*2e320*/  IMAD.MOV.U32 R30, RZ, RZ, R89 ;  /* 0x000000ffff1e7224 */ /* 0x002fc600078e0059 */
[----:B------:R-:W-:Y:S01]  /*2e330*/  LDS R197, [R45+UR7+0x22180] ;  /* 0x022180072dc57984 */ /* 0x000fe20008000800 */
[----:B------:R-:W-:-:S03]  /*2e340*/  IMAD.MOV.U32 R31, RZ, RZ, R88 ;  /* 0x000000ffff1f7224 */ /* 0x000fc600078e0058 */
[----:B------:R-:W-:Y:S04]  /*2e350*/  LDS R88, [R44+UR7+0x22000] ;  /* 0x022000072c587984 */ /* 0x000fe80008000800 */
[----:B------:R-:W-:Y:S01]  /*2e360*/  LDS R89, [R45+UR7+0x22000] ;  /* 0x022000072d597984 */ /* 0x000fe20008000800 */
[----:B------:R-:W-:Y:S01]  /*2e370*/  IMAD.MOV.U32 R28, RZ, RZ, R93 ;  /* 0x000000ffff1c7224 */ /* 0x000fe200078e005d */
[----:B------:R-:W-:Y:S02]  /*2e380*/  MOV R29, R92 ;  /* 0x0000005c001d7202 */ /* 0x000fe40000000f00 */
[----:B------:R-:W-:Y:S04]  /*2e390*/  LDS R92, [R3+UR7+0x22080] ;  /* 0x02208007035c7984 */ /* 0x000fe80008000800 */
[----:B------:R-:W-:Y:S04]  /*2e3a0*/  LDS R93, [R7+UR7+0x22080] ;  /* 0x02208007075d7984 */ /* 0x000fe80008000800 */
[----:B------:R-:W-:Y:S01]  /*2e3b0*/  LDS R199, [R45+UR7+0x22980] ;  /* 0x022980072dc77984 */ /* 0x000fe20008000800 */
[----:B------:R-:W-:Y:S03]  /*2e3c0*/  HMMA.1688.F32.TF32 R168, R132, R38, R168 ;  /* 0x0000002684a8723c */ /* 0x000fe600000810a8 */
[----:B------:R-:W-:Y:S04]  /*2e3d0*/  LDS R132, [R3+UR7+0x22100] ;  /* 0x0221000703847984 */ /* 0x000fe80008000800 */
[----:B------:R-:W-:Y:S04]  /*2e3e0*/  LDS R134, [R3+UR7+0x22900] ;  /* 0x0229000703867984 */ /* 0x000fe80008000800 */
[----:B------:R-:W-:Y:S04]  /*2e3f0*/  LDS R133, [R7+UR7+0x22100] ;  /* 0x0221000707857984 */ /* 0x000fe80008000800 */
[----:B------:R-:W-:Y:S04]  /*2e400*/  LDS R135, [R7+UR7+0x22900] ;  /* 0x0229000707877984 */ /* 0x000fe80008000800 */
[----:B------:R-:W-:Y:S01]  /*2e410*/  LDS R176, [R3+UR7+0x22180] ;  /* 0x0221800703b07984 */ /* 0x000fe20008000800 */
[----:B------:R-:W-:-:S03]  /*2e420*/  IMAD.MOV.U32 R142, RZ, RZ, R41 ;  /* 0x000000ffff8e7224 */ /* 0x000fc600078e0029 */
[----:B------:R-:W-:Y:S04]  /*2e430*/  LDS R178, [R3+UR7+0x22980] ;  /* 0x0229800703b27984 */ /* 0x000fe80008000800 */
[----:B------:R-:W-:Y:S04]  /*2e440*/  LDS R177, [R7+UR7+0x22180] ;  /* 0x0221800707b17984 */ /* 0x000fe80008000800 */
[----:B------:R-:W-:Y:S01]  /*2e450*/  LDS R179, [R7+UR7+0x22980] ;  /* 0x0229800707b37984 */ /* 0x000fe20008000800 */
[----:B--2---:R-:W-:-:S05]  /*2e460*/  LOP3.LUT R98, R6, 0x40, RZ, 0x3c, !PT ;  /* 0x0000004006627812 */ /* 0x004fca00078e3cff */
[----:B------:R-:W1:Y:S04]  /*2e470*/  LDSM.16.M88.4 R48, [R98+UR10] ;  /* 0x0000000a6230783b */ /* 0x000e680008000200 */
[----:B------:R-:W2:Y:S04]  /*2e480*/  LDSM.16.M88.4 R44, [R98+UR10+0x1000] ;  /* 0x0010000a622c783b */ /* 0x000ea80008000200 */
[----:B------:R-:W3:Y:S04]  /*2e490*/  LDSM.16.M88.4 R40, [R98+UR10+0x2000] ;  /* 0x0020000a6228783b */ /* 0x000ee80008000200 */
[----:B------:R-:W-:Y:S04]  /*2e4a0*/  STL [R1+0x1de8], R6 ;  /* 0x001de80601007387 */ /* 0x000fe80000100800 */
[----:B------:R-:W-:Y:S01]  /*2e4b0*/  STL [R1+0x9d4], R98 ;  /* 0x0009d46201007387 */ /* 0x000fe20000100800 */
[-C--:B-1----:R-:W-:Y:S06]  /*2e4c0*/  HMMA.1688.F32.TF32 R140, R216, R48.reuse, R140 ;  /* 0x00000030d88c723c */ /* 0x082fec000008108c */
[-C--:B------:R-:W-:Y:S06]  /*2e4d0*/  HMMA.1688.F32.TF32 R28, R88, R48.reuse, R28 ;  /* 0x00000030581c723c */ /* 0x080fec000008101c */
[----:B------:R-:W-:Y:S01]  /*2e4e0*/  HMMA.1688.F32.TF32 R220, R92, R48, R220 ;  /* 0x000000305cdc723c */ /* 0x000fe200000810dc */
[----:B------:R-:W-:Y:S04]  /*2e4f0*/  STL [R1+0x1f04], R50 ;  /* 0x001f043201007387 */ /* 0x000fe80000100800 */
[----:B------:R-:W-:Y:S04]  /*2e500*/  STL [R1+0x1f00], R51 ;  /* 0x001f003301007387 */ /* 0x000fe80000100800 */
[----:B--2---:R-:W-:Y:S04]  /*2e510*/  STL [R1+0x1ee0], R46 ;  /* 0x001ee02e01007387 */ /* 0x004fe80000100800 */
[----:B------:R-:W-:Y:S04]  /*2e520*/  STL [R1+0x1edc], R47 ;  /* 0x001edc2f01007387 */ /* 0x000fe80000100800 */
[----:B---3--:R1:W-:Y:S04]  /*2e530*/  STL [R1+0x1ed8], R42 ;  /* 0x001ed82a01007387 */ /* 0x0083e80000100800 */
[----:B------:R2:W-:Y:S04]  /*2e540*/  STL [R1+0x1ed4], R43 ;  /* 0x001ed42b01007387 */ /* 0x0005e80000100800 */
[----:B------:R-:W-:Y:S01]  /*2e550*/  STL.64 [R1+0x1f0], R140 ;  /* 0x0001f08c01007387 */ /* 0x000fe20000100a00 */
[----:B-1----:R-:W-:-:S03]  /*2e560*/  IMAD.MOV.U32 R42, RZ, RZ, R30 ;  /* 0x000000ffff2a7224 */ /* 0x002fc600078e001e */
[----:B------:R1:W-:Y:S01]  /*2e570*/  STL.64 [R1+0x1f8], R142 ;  /* 0x0001f88e01007387 */ /* 0x0003e20000100a00 */
[----:B--2---:R-:W-:-:S03]  /*2e580*/  IMAD.MOV.U32 R43, RZ, RZ, R31 ;  /* 0x000000ffff2b7224 */ /* 0x004fc600078e001f */
[----:B-1----:R-:W2:Y:S04]  /*2e590*/  LDL.LU.64 R142, [R1+0x1fc8] ;  /* 0x001fc800018e7983 */ /* 0x002ea80000300a00 */
[----:B------:R-:W2:Y:S04]  /*2e5a0*/  LDL.LU.64 R140, [R1+0x1fc0] ;  /* 0x001fc000018c7983 */ /* 0x000ea80000300a00 */
[----:B------:R1:W-:Y:S04]  /*2e5b0*/  STL.64 [R1+0x310], R28 ;  /* 0x0003101c01007387 */ /* 0x0003e80000100a00 */
[----:B------:R-:W3:Y:S04]  /*2e5c0*/  LDL.LU.64 R30, [R1+0x1fb8] ;  /* 0x001fb800011e7983 */ /* 0x000ee80000300a00 */
[----:B-1----:R-:W3:Y:S04]  /*2e5d0*/  LDL.LU.64 R28, [R1+0x1fb0] ;  /* 0x001fb000011c7983 */ /* 0x002ee80000300a00 */
[----:B------:R-:W-:Y:S04]  /*2e5e0*/  STL [R1+0x1ee8], R43 ;  /* 0x001ee82b01007387 */ /* 0x000fe80000100800 */
[----:B------:R-:W-:Y:S04]  /*2e5f0*/  STL [R1+0x1ee4], R42 ;  /* 0x001ee42a01007387 */ /* 0x000fe80000100800 */
[----:B------:R-:W-:Y:S04]  /*2e600*/  STL.64 [R1+0x3b0], R220 ;  /* 0x0003b0dc01007387 */ /* 0x000fe80000100a00 */
[----:B------:R1:W-:Y:S04]  /*2e610*/  STL.64 [R1+0x3b8], R222 ;  /* 0x0003b8de01007387 */ /* 0x0003e80000100a00 */
[----:B-1----:R-:W4:Y:S04]  /*2e620*/  LDL.LU.64 R222, [R1+0x1fa8] ;  /* 0x001fa80001de7983 */ /* 0x002f280000300a00 */
[----:B------:R-:W4:Y:S01]  /*2e630*/  LDL.LU.64 R220, [R1+0x1fa0] ;  /* 0x001fa00001dc7983 */ /* 0x000f220000300a00 */
[-C--:B------:R-:W-:Y:S06]  /*2e640*/  HMMA.1688.F32.TF32 R32, R132, R48.reuse, R32 ;  /* 0x000000308420723c */ /* 0x080fec0000081020 */
[-C--:B------:R-:W-:Y:S06]  /*2e650*/  HMMA.1688.F32.TF32 R144, R152, R48.reuse, R144 ;  /* 0x000000309890723c */ /* 0x080fec0000081090 */
[-C--:B------:R-:W-:Y:S06]  /*2e660*/  HMMA.1688.F32.TF32 R164, R176, R48.reuse, R164 ;  /* 0x00000030b0a4723c */ /* 0x080fec00000810a4 */
[-C--:B------:R-:W-:Y:S06]  /*2e670*/  HMMA.1688.F32.TF32 R128, R196, R48.reuse, R128 ;  /* 0x00000030c480723c */ /* 0x080fec0000081080 */
[----:B----4-:R-:W-:-:S15]  /*2e680*/  HMMA.1688.F32.TF32 R220, R112, R48, R220 ;  /* 0x0000003070dc723c */ /* 0x010fde00000810dc */
[----:B------:R-:W-:-:S08]  /*2e690*/  NOP ;  /* 0x0000000000007918 */ /* 0x000fd00000000000 */
[----:B------:R1:W-:Y:S04]  /*2e6a0*/  STL.64 [R1+0x490], R220 ;  /* 0x000490dc01007387 */ /* 0x0003e80000100a00 */
[----:B------:R4:W-:Y:S04]  /*2e6b0*/  STL.64 [R1+0x498], R222 ;  /* 0x000498de01007387 */ /* 0x0009e80000100a00 */
[----:B-1----:R-:W2:Y:S04]  /*2e6c0*/  LDL.LU R220, [R1+0x30] ;  /* 0x0000300001dc7983 */ /* 0x002ea80000300800 */
[----:B------:R-:W2:Y:S04]  /*2e6d0*/  LDL.LU R221, [R1+0x34] ;  /* 0x0000340001dd7983 */ /* 0x000ea80000300800 */
[----:B----4-:R-:W2:Y:S04]  /*2e6e0*/  LDL.LU R222, [R1+0x38] ;  /* 0x0000380001de7983 */ /* 0x010ea80000300800 */
[----:B------:R-:W2:Y:S04]  /*2e6f0*/  LDL.LU R223, [R1+0x3c] ;  /* 0x00003c0001df7983 */ /* 0x000ea80000300800 */
        /* <DEDUP_REMOVED lines=14> */
[----:B-1----:R-:W3:Y:S04]  /*2e7e0*/  LDL.LU R164, [R1+0xb0] ;  /* 0x0000b00001a47983 */ /* 0x002ee80000300800 */
[----:B------:R-:W3:Y:S04]  /*2e7f0*/  LDL.LU R165, [R1+0xb4] ;  /* 0x0000b40001a57983 */ /* 0x000ee80000300800 */
[----:B----4-:R-:W3:Y:S04]  /*2e800*/  LDL.LU R166, [R1+0xb8] ;  /* 0x0000b80001a67983 */ /* 0x010ee80000300800 */
[----:B------:R-:W3:Y:S04]  /*2e810*/  LDL.LU R167, [R1+0xbc] ;  /* 0x0000bc0001a77983 */ /* 0x000ee80000300800 */
[----:B------:R-:W4:Y:S04]  /*2e820*/  LDL.LU R48, [R1+0x630] ;  /* 0x0006300001307983 */ /* 0x000f280000300800 */
[----:B------:R1:W-:Y:S04]  /*2e830*/  STL.64 [R1+0x970], R128 ;  /* 0x0009708001007387 */ /* 0x0003e80000100a00 */
[----:B------:R1:W-:Y:S04]  /*2e840*/  STL.64 [R1+0x978], R130 ;  /* 0x0009788201007387 */ /* 0x0003e80000100a00 */
[----:B------:R-:W4:Y:S04]  /*2e850*/  LDL.LU R49, [R1+0x634] ;  /* 0x0006340001317983 */ /* 0x000f280000300800 */
[----:B------:R-:W4:Y:S04]  /*2e860*/  LDL.LU R50, [R1+0x638] ;  /* 0x0006380001327983 */ /* 0x000f280000300800 */
[----:B------:R-:W4:Y:S04]  /*2e870*/  LDL.LU R51, [R1+0x63c] ;  /* 0x00063c0001337983 */ /* 0x000f280000300800 */
[----:B-1----:R-:W2:Y:S04]  /*2e880*/  LDL.LU R128, [R1+0x110] ;  /* 0x0001100001807983 */ /* 0x002ea80000300800 */
[----:B------:R-:W2:Y:S04]  /*2e890*/  LDL.LU R129, [R1+0x114] ;  /* 0x0001140001817983 */ /* 0x000ea80000300800 */
[----:B------:R-:W2:Y:S04]  /*2e8a0*/  LDL.LU R130, [R1+0x118] ;  /* 0x0001180001827983 */ /* 0x000ea80000300800 */
[----:B------:R-:W2:Y:S01]  /*2e8b0*/  LDL.LU R131, [R1+0x11c] ;  /* 0x00011c0001837983 */ /* 0x000ea20000300800 */
[-C--:B------:R-:W-:Y:S06]  /*2e8c0*/  HMMA.1688.F32.TF32 R76, R132, R44.reuse, R76 ;  /* 0x0000002c844c723c */ /* 0x080fec000008104c */
[----:B----4-:R-:W-:-:S15]  /*2e8d0*/  HMMA.1688.F32.TF32 R48, R216, R44, R48 ;  /* 0x0000002cd830723c */ /* 0x010fde0000081030 */
[----:B------:R-:W-:-:S08]  /*2e8e0*/  NOP ;  /* 0x0000000000007918 */ /* 0x000fd00000000000 */
[----:B------:R-:W-:Y:S04]  /*2e8f0*/  STL.64 [R1+0x1c0], R48 ;  /* 0x0001c03001007387 */ /* 0x000fe80000100a00 */
[----:B------:R2:W-:Y:S02]  /*2e900*/  STL.64 [R1+0x1c8], R50 ;  /* 0x0001c83201007387 */ /* 0x0005e40000100a00 */
[-C--:B--2---:R-:W-:Y:S06]  /*2e910*/  HMMA.1688.F32.TF32 R48, R88, R44.reuse, R128 ;  /* 0x0000002c5830723c */ /* 0x084fec0000081080 */
[----:B---3--:R-:W-:-:S15]  /*2e920*/  HMMA.1688.F32.TF32 R128, R92, R44, R164 ;  /* 0x0000002c5c80723c */ /* 0x008fde00000810a4 */
[----:B------:R-:W-:-:S02]  /*2e930*/  NOP ;  /* 0x0000000000007918 */ /* 0x000fc40000000000 */
[----:B------:R1:W-:Y:S01]  /*2e940*/  STL [R1+0x2cc], R51 ;  /* 0x0002cc3301007387 */ /* 0x0003e20000100800 */
[----:B------:R-:W-:Y:S01]  /*2e950*/  MOV R42, R48 ;  /* 0x00000030002a7202 */ /* 0x000fe20000000f00 */
[----:B------:R-:W-:Y:S02]  /*2e960*/  IMAD.MOV.U32 R46, RZ, RZ, R49 ;  /* 0x000000ffff2e7224 */ /* 0x000fe400078e0031 */
[----:B------:R-:W-:Y:S02]  /*2e970*/  IMAD.MOV.U32 R47, RZ, RZ, R50 ;  /* 0x000000ffff2f7224 */ /* 0x000fe400078e0032 */
[-C--:B-1----:R-:W-:Y:S06]  /*2e980*/  HMMA.1688.F32.TF32 R48, R112, R44.reuse, R28 ;  /* 0x0000002c7030723c */ /* 0x082fec000008101c */
[-C--:B------:R-:W-:Y:S01]  /*2e990*/  HMMA.1688.F32.TF32 R28, R152, R44.reuse, R156 ;  /* 0x0000002c981c723c */ /* 0x080fe2000008109c */
[----:B------:R-:W-:Y:S04]  /*2e9a0*/  STL [R1+0x1ef4], R46 ;  /* 0x001ef42e01007387 */ /* 0x000fe80000100800 */
[----:B------:R-:W-:Y:S04]  /*2e9b0*/  STL [R1+0x1ef0], R42 ;  /* 0x001ef02a01007387 */ /* 0x000fe80000100800 */
[----:B------:R-:W-:Y:S04]  /*2e9c0*/  STL [R1+0x1eec], R47 ;  /* 0x001eec2f01007387 */ /* 0x000fe80000100800 */
[----:B------:R-:W-:Y:S04]  /*2e9d0*/  STL.64 [R1+0x390], R128 ;  /* 0x0003908001007387 */ /* 0x000fe80000100a00 */
[----:B------:R-:W-:Y:S04]  /*2e9e0*/  STL.64 [R1+0x398], R130 ;  /* 0x0003988201007387 */ /* 0x000fe80000100a00 */
[----:B------:R-:W-:Y:S04]  /*2e9f0*/  STL.64 [R1+0x470], R48 ;  /* 0x0004703001007387 */ /* 0x000fe80000100a00 */
[----:B------:R1:W-:Y:S04]  /*2ea00*/  STL.64 [R1+0x478], R50 ;  /* 0x0004783201007387 */ /* 0x0003e80000100a00 */
[----:B------:R-:W-:Y:S04]  /*2ea10*/  STL.64 [R1+0x4d0], R76 ;  /* 0x0004d04c01007387 */ /* 0x000fe80000100a00 */
[----:B------:R-:W-:Y:S01]  /*2ea20*/  STL.64 [R1+0x4d8], R78 ;  /* 0x0004d84e01007387 */ /* 0x000fe20000100a00 */
[-C--:B-1----:R-:W-:Y:S03]  /*2ea30*/  HMMA.1688.F32.TF32 R48, R176, R44.reuse, R160 ;  /* 0x0000002cb030723c */ /* 0x082fe600000810a0 */
[----:B------:R-:W-:Y:S04]  /*2ea40*/  STL.64 [R1+0x5a0], R28 ;  /* 0x0005a01c01007387 */ /* 0x000fe80000100a00 */
[----:B------:R1:W-:Y:S01]  /*2ea50*/  STL.64 [R1+0x5a8], R30 ;  /* 0x0005a81e01007387 */ /* 0x0003e20000100a00 */
[----:B------:R-:W-:Y:S06]  /*2ea60*/  HMMA.1688.F32.TF32 R44, R196, R44, R172 ;  /* 0x0000002cc42c723c */ /* 0x000fec00000810ac */
[----:B-1----:R-:W-:Y:S09]  /*2ea70*/  HMMA.1688.F32.TF32 R28, R216, R40, R144 ;  /* 0x00000028d81c723c */ /* 0x002ff20000081090 */
[----:B------:R-:W-:Y:S04]  /*2ea80*/  STL.64 [R1+0x8d0], R48 ;  /* 0x0008d03001007387 */ /* 0x000fe80000100a00 */
[----:B------:R1:W-:Y:S04]  /*2ea90*/  STL.64 [R1+0x8d8], R50 ;  /* 0x0008d83201007387 */ /* 0x0003e80000100a00 */
[----:B------:R-:W-:Y:S04]  /*2eaa0*/  STL.64 [R1+0x960], R44 ;  /* 0x0009602c01007387 */ /* 0x000fe80000100a00 */
[----:B------:R-:W-:Y:S04]  /*2eab0*/  STL.64 [R1+0x968], R46 ;  /* 0x0009682e01007387 */ /* 0x000fe80000100a00 */
[----:B------:R-:W-:Y:S01]  /*2eac0*/  STL [R1+0x170], R28 ;  /* 0x0001701c01007387 */ /* 0x000fe20000100800 */
[----:B-1----:R-:W-:Y:S01]  /*2ead0*/  MOV R50, R29 ;  /* 0x0000001d00327202 */ /* 0x002fe20000000f00 */
[----:B------:R-:W-:-:S02]  /*2eae0*/  IMAD.MOV.U32 R51, RZ, RZ, R30 ;  /* 0x000000ffff337224 */ /* 0x000fc400078e001e */
[----:B------:R1:W-:Y:S02]  /*2eaf0*/  STL [R1+0x17c], R31 ;  /* 0x00017c1f01007387 */ /* 0x0003e40000100800 */
[-C--:B-1----:R-:W-:Y:S02]  /*2eb00*/  HMMA.1688.F32.TF32 R28, R88, R40.reuse, R32 ;  /* 0x00000028581c723c */ /* 0x082fe40000081020 */
[----:B------:R-:W-:Y:S04]  /*2eb10*/  STL [R1+0x1f18], R50 ;  /* 0x001f183201007387 */ /* 0x000fe80000100800 */
[----:B------:R-:W-:Y:S01]  /*2eb20*/  STL [R1+0x1f14], R51 ;  /* 0x001f143301007387 */ /* 0x000fe20000100800 */
[----:B------:R-:W-:-:S15]  /*2eb30*/  HMMA.1688.F32.TF32 R32, R92, R40, R220 ;  /* 0x000000285c20723c */ /* 0x000fde00000810dc */
[----:B------:R-:W-:-:S01]  /*2eb40*/  NOP ;  /* 0x0000000000007918 */ /* 0x000fc20000000000 */
[----:B------:R-:W-:Y:S01]  /*2eb50*/  STL [R1+0x264], R29 ;  /* 0x0002641d01007387 */ /* 0x000fe20000100800 */
[----:B------:R-:W-:Y:S01]  /*2eb60*/  IMAD.MOV.U32 R47, RZ, RZ, R28 ;  /* 0x000000ffff2f7224 */ /* 0x000fe200078e001c */
[----:B------:R-:W-:Y:S02]  /*2eb70*/  MOV R43, R31 ;  /* 0x0000001f002b7202 */ /* 0x000fe40000000f00 */
[----:B------:R1:W-:Y:S02]  /*2eb80*/  STL [R1+0x268], R30 ;  /* 0x0002681e01007387 */ /* 0x0003e40000100800 */
[-C--:B-1----:R-:W-:Y:S02]  /*2eb90*/  HMMA.1688.F32.TF32 R28, R112, R40.reuse, R140 ;  /* 0x00000028701c723c */ /* 0x082fe4000008108c */
[----:B------:R1:W-:Y:S04]  /*2eba0*/  STL [R1+0x1efc], R47 ;  /* 0x001efc2f01007387 */ /* 0x0003e80000100800 */
[----:B------:R-:W-:Y:S04]  /*2ebb0*/  STL [R1+0x1ef8], R43 ;  /* 0x001ef82b01007387 */ /* 0x000fe80000100800 */
[----:B------:R-:W-:Y:S01]  /*2ebc0*/  STL.64 [R1+0x360], R32 ;  /* 0x0003602001007387 */ /* 0x000fe20000100a00 */
[-C--:B-1----:R-:W-:Y:S03]  /*2ebd0*/  HMMA.1688.F32.TF32 R44, R132, R40.reuse, R136 ;  /* 0x00000028842c723c */ /* 0x082fe60000081088 */
[----:B------:R1:W-:Y:S09]  /*2ebe0*/  STL.64 [R1+0x368], R34 ;  /* 0x0003682201007387 */ /* 0x0003f20000100a00 */
[----:B------:R-:W-:Y:S01]  /*2ebf0*/  STL.64 [R1+0x3c0], R28 ;  /* 0x0003c01c01007387 */ /* 0x000fe20000100a00 */
[-C--:B-1----:R-:W-:Y:S03]  /*2ec00*/  HMMA.1688.F32.TF32 R32, R152, R40.reuse, R148 ;  /* 0x000000289820723c */ /* 0x082fe60000081094 */
[----:B------:R1:W-:Y:S03]  /*2ec10*/  STL.64 [R1+0x3c8], R30 ;  /* 0x0003c81e01007387 */ /* 0x0003e60000100a00 */
[-C--:B-1----:R-:W-:Y:S06]  /*2ec20*/  HMMA.1688.F32.TF32 R28, R176, R40.reuse, R24 ;  /* 0x00000028b01c723c */ /* 0x082fec0000081018 */
[----:B------:R-:W-:Y:S01]  /*2ec30*/  HMMA.1688.F32.TF32 R24, R196, R40, R180 ;  /* 0x00000028c418723c */ /* 0x000fe200000810b4 */
[----:B------:R-:W-:Y:S04]  /*2ec40*/  STL.64 [R1+0x4a0], R44 ;  /* 0x0004a02c01007387 */ /* 0x000fe80000100a00 */
[----:B------:R-:W-:Y:S06]  /*2ec50*/  STL.64 [R1+0x4a8], R46 ;  /* 0x0004a82e01007387 */ /* 0x000fec0000100a00 */
[----:B------:R-:W-:Y:S04]  /*2ec60*/  STL.64 [R1+0x590], R32 ;  /* 0x0005902001007387 */ /* 0x000fe80000100a00 */
[----:B------:R-:W-:Y:S04]  /*2ec70*/  STL.64 [R1+0x598], R34 ;  /* 0x0005982201007387 */ /* 0x000fe80000100a00 */
[----:B------:R-:W2:Y:S04]  /*2ec80*/  LDL.LU R156, [R1+0x680] ;  /* 0x00068000019c7983 */ /* 0x000ea80000300800 */
[----:B------:R-:W-:Y:S04]  /*2ec90*/  STL.64 [R1+0x850], R28 ;  /* 0x0008501c01007387 */ /* 0x000fe80000100a00 */
[----:B------:R-:W-:Y:S04]  /*2eca0*/  STL.64 [R1+0x858], R30 ;  /* 0x0008581e01007387 */ /* 0x000fe80000100a00 */
[----:B------:R-:W-:Y:S04]  /*2ecb0*/  STL.64 [R1+0x900], R24 ;  /* 0x0009001801007387 */ /* 0x000fe80000100a00 */
[----:B------:R-:W-:Y:S04]  /*2ecc0*/  STL.64 [R1+0x908], R26 ;  /* 0x0009081a01007387 */ /* 0x000fe80000100a00 */
[----:B------:R-:W2:Y:S01]  /*2ecd0*/  LDL.LU R157, [R1+0x684] ;  /* 0x00068400019d7983 */ /* 0x000ea20000300800 */
[----:B------:R-:W-:-:S03]  /*2ece0*/  IMAD.MOV.U32 R222, RZ, RZ, R37 ;  /* 0x000000ffffde7224 */ /* 0x000fc600078e0025 */
[----:B------:R-:W2:Y:S01]  /*2ecf0*/  LDL.LU R158, [R1+0x688] ;  /* 0x00068800019e7983 */ /* 0x000ea20000300800 */
[----:B------:R-:W-:-:S03]  /*2ed00*/  IMAD.MOV.U32 R223, RZ, RZ, R36 ;  /* 0x000000ffffdf7224 */ /* 0x000fc600078e0024 */
[----:B------:R-:W2:Y:S04]  /*2ed10*/  LDL.LU R159, [R1+0x68c] ;  /* 0x00068c00019f7983 */ /* 0x000ea80000300800 */
[----:B------:R-:W3:Y:S04]  /*2ed20*/  LDL.LU R220, [R1+0xc0] ;  /* 0x0000c00001dc7983 */ /* 0x000ee80000300800 */
[----:B------:R-:W3:Y:S04]  /*2ed30*/  LDL.LU R221, [R1+0xc4] ;  /* 0x0000c40001dd7983 */ /* 0x000ee80000300800 */
[----:B------:R-:W4:Y:S04]  /*2ed40*/  LDL.LU R37, [R1+0x1f98] ;  /* 0x001f980001257983 */ /* 0x000f280000300800 */
[----:B------:R-:W2:Y:S04]  /*2ed50*/  LDL.LU R36, [R1+0x1f94] ;  /* 0x001f940001247983 */ /* 0x000ea80000300800 */
[----:B------:R-:W3:Y:S04]  /*2ed60*/  LDL.LU R76, [R1+0x5f0] ;  /* 0x0005f000014c7983 */ /* 0x000ee80000300800 */
[----:B------:R-:W3:Y:S04]  /*2ed70*/  LDL.LU R77, [R1+0x5f4] ;  /* 0x0005f400014d7983 */ /* 0x000ee80000300800 */
[----:B------:R-:W3:Y:S04]  /*2ed80*/  LDL.LU R78, [R1+0x5f8] ;  /* 0x0005f800014e7983 */ /* 0x000ee80000300800 */
[----:B------:R-:W3:Y:S04]  /*2ed90*/  LDL.LU R79, [R1+0x5fc] ;  /* 0x0005fc00014f7983 */ /* 0x000ee80000300800 */
[----:B------:R-:W3:Y:S04]  /*2eda0*/  LDL.LU R144, [R1+0x610] ;  /* 0x0006100001907983 */ /* 0x000ee80000300800 */
[----:B------:R-:W3:Y:S01]  /*2edb0*/  LDL.LU R145, [R1+0x614] ;  /* 0x0006140001917983 */ /* 0x000ee20000300800 */
[----:B------:R-:W-:-:S03]  /*2edc0*/  IMAD.MOV.U32 R128, RZ, RZ, R5 ;  /* 0x000000ffff807224 */ /* 0x000fc600078e0005 */
[----:B------:R-:W-:Y:S04]  /*2edd0*/  LDSM.16.M88.4 R32, [R98+UR10+0x4000] ;  /* 0x0040000a6220783b */ /* 0x000fe80008000200 */
[----:B------:R-:W-:Y:S04]  /*2ede0*/  LDSM.16.M88.4 R28, [R98+UR10+0x5000] ;  /* 0x0050000a621c783b */ /* 0x000fe80008000200 */
[----:B------:R-:W-:Y:S01]  /*2edf0*/  LDSM.16.M88.4 R24, [R98+UR10+0x6000] ;  /* 0x0060000a6218783b */ /* 0x000fe20008000200 */
[----:B----4-:R-:W-:Y:S01]  /*2ee00*/  IMAD.MOV.U32 R147, RZ, RZ, R37 ;  /* 0x000000ffff937224 */ /* 0x010fe200078e0025 */
[----:B--2---:R-:W-:-:S02]  /*2ee10*/  MOV R146, R36 ;  /* 0x0000002400927202 */ /* 0x004fc40000000f00 */
[----:B------:R-:W2:Y:S04]  /*2ee20*/  LDL.LU R36, [R1+0x1f90] ;  /* 0x001f900001247983 */ /* 0x000ea80000300800 */
[----:B------:R-:W4:Y:S04]  /*2ee30*/  LDL.LU R37, [R1+0x1f8c] ;  /* 0x001f8c0001257983 */ /* 0x000f280000300800 */
[----:B------:R-:W3:Y:S04]  /*2ee40*/  LDL.LU R5, [R1+0x1f88] ;  /* 0x001f880001057983 */ /* 0x000ee80000300800 */
[----:B------:R-:W3:Y:S04]  /*2ee50*/  LDL.LU R129, [R1+0xe4] ;  /* 0x0000e40001817983 */ /* 0x000ee80000300800 */
[----:B------:R-:W3:Y:S04]  /*2ee60*/  LDL.LU R130, [R1+0xe8] ;  /* 0x0000e80001827983 */ /* 0x000ee80000300800 */
[----:B------:R-:W3:Y:S04]  /*2ee70*/  LDL.LU R131, [R1+0xec] ;  /* 0x0000ec0001837983 */ /* 0x000ee80000300800 */
[----:B------:R-:W3:Y:S01]  /*2ee80*/  LDL.LU R164, [R1+0x6a0] ;  /* 0x0006a00001a47983 */ /* 0x000ee20000300800 */
[----:B--2---:R-:W-:Y:S01]  /*2ee90*/  IMAD.MOV.U32 R166, RZ, RZ, R36 ;  /* 0x000000ffffa67224 */ /* 0x004fe200078e0024 */
[----:B----4-:R-:W-:-:S02]  /*2eea0*/  MOV R165, R37 ;  /* 0x0000002500a57202 */ /* 0x010fc40000000f00 */
[----:B------:R-:W1:Y:S02]  /*2eeb0*/  LDSM.16.M88.4 R36, [R98+UR10+0x3000] ;  /* 0x0030000a6224783b */ /* 0x000e640008000200 */
[----:B-1----:R-:W-:Y:S02]  /*2eec0*/  HMMA.1688.F32.TF32 R48, R216, R36, R156 ;  /* 0x00000024d830723c */ /* 0x002fe4000008109c */
[----:B------:R-:W-:Y:S04]  /*2eed0*/  STL [R1+0x1f08], R38 ;  /* 0x001f082601007387 */ /* 0x000fe80000100800 */
[----:B------:R1:W-:-:S15]  /*2eee0*/  STL [R1+0x1ed0], R39 ;  /* 0x001ed02701007387 */ /* 0x0003de0000100800 */
[----:B------:R-:W-:-:S03]  /*2eef0*/  NOP ;  /* 0x0000000000007918 */ /* 0x000fc60000000000 */
[----:B------:R-:W-:Y:S01]  /*2ef00*/  MOV R47, R48 ;  /* 0x00000030002f7202 */ /* 0x000fe20000000f00 */
[----:B------:R-:W-:Y:S01]  /*2ef10*/  IMAD.MOV.U32 R43, RZ, RZ, R49 ;  /* 0x000000ffff2b7224 */ /* 0x000fe200078e0031 */
[----:B------:R-:W-:Y:S01]  /*2ef20*/  MOV R42, R51 ;  /* 0x00000033002a7202 */ /* 0x000fe20000000f00 */
[----:B------:R-:W-:Y:S02]  /*2ef30*/  IMAD.MOV.U32 R46, RZ, RZ, R50 ;  /* 0x000000ffff2e7224 */ /* 0x000fe400078e0032 */
[----:B---3--:R-:W-:Y:S01]  /*2ef40*/  HMMA.1688.F32.TF32 R48, R88, R36, R76 ;  /* 0x000000245830723c */ /* 0x008fe2000008104c */
[----:B------:R-:W-:Y:S04]  /*2ef50*/  STL [R1+0x1f0c], R34 ;  /* 0x001f0c2201007387 */ /* 0x000fe80000100800 */
[----:B------:R2:W-:Y:S04]  /*2ef60*/  STL [R1+0x1ecc], R35 ;  /* 0x001ecc2301007387 */ /* 0x0005e80000100800 */
[----:B------:R-:W-:Y:S04]  /*2ef70*/  STL [R1+0x1f1c], R30 ;  /* 0x001f1c1e01007387 */ /* 0x000fe80000100800 */
[----:B------:R-:W-:Y:S04]  /*2ef80*/  STL [R1+0x1f10], R31 ;  /* 0x001f101f01007387 */ /* 0x000fe80000100800 */
[----:B------:R3:W-:Y:S04]  /*2ef90*/  STL [R1+0x1ec8], R26 ;  /* 0x001ec81a01007387 */ /* 0x0007e80000100800 */
[----:B------:R4:W-:Y:S03]  /*2efa0*/  STL [R1+0x1ec4], R27 ;  /* 0x001ec41b01007387 */ /* 0x0009e60000100800 */
[----:B-1----:R-:W-:Y:S01]  /*2efb0*/  IMAD.MOV.U32 R39, RZ, RZ, R48 ;  /* 0x000000ffff277224 */ /* 0x002fe200078e0030 */
[----:B------:R-:W-:Y:S01]  /*2efc0*/  STL [R1+0x1f2c], R42 ;  /* 0x001f2c2a01007387 */ /* 0x000fe20000100800 */
[----:B--2---:R-:W-:Y:S01]  /*2efd0*/  IMAD.MOV.U32 R35, RZ, RZ, R49 ;  /* 0x000000ffff237224 */ /* 0x004fe200078e0031 */
[----:B---3--:R-:W-:-:S02]  /*2efe0*/  MOV R26, R50 ;  /* 0x00000032001a7202 */ /* 0x008fc40000000f00 */
[----:B------:R-:W-:Y:S01]  /*2eff0*/  STL [R1+0x1f28], R46 ;  /* 0x001f282e01007387 */ /* 0x000fe20000100800 */
[----:B----4-:R-:W-:-:S03]  /*2f000*/  IMAD.MOV.U32 R27, RZ, RZ, R51 ;  /* 0x000000ffff1b7224 */ /* 0x010fc600078e0033 */
[----:B------:R-:W-:Y:S01]  /*2f010*/  STL [R1+0x1f24], R43 ;  /* 0x001f242b01007387 */ /* 0x000fe20000100800 */
[-C--:B------:R-:W-:Y:S03]  /*2f020*/  HMMA.1688.F32.TF32 R48, R92, R36.reuse, R128 ;  /* 0x000000245c30723c */ /* 0x080fe60000081080 */
[----:B------:R1:W-:Y:S03]  /*2f030*/  STL [R1+0x1f20], R47 ;  /* 0x001f202f01007387 */ /* 0x0003e60000100800 */
[-C--:B------:R-:W-:Y:S06]  /*2f040*/  HMMA.1688.F32.TF32 R16, R152, R36.reuse, R16 ;  /* 0x000000249810723c */ /* 0x080fec0000081010 */
[-C--:B-1----:R-:W-:Y:S06]  /*2f050*/  HMMA.1688.F32.TF32 R44, R112, R36.reuse, R212 ;  /* 0x00000024702c723c */ /* 0x082fec00000810d4 */
[----:B------:R-:W-:Y:S01]  /*2f060*/  HMMA.1688.F32.TF32 R40, R132, R36, R192 ;  /* 0x000000248428723c */ /* 0x000fe200000810c0 */
[----:B------:R-:W-:-:S04]  /*2f070*/  IMAD.MOV.U32 R167, RZ, RZ, R5 ;  /* 0x000000ffffa77224 */ /* 0x000fc800078e0005 */
[----:B------:R-:W-:Y:S04]  /*2f080*/  STL.64 [R1+0x330], R48 ;  /* 0x0003303001007387 */ /* 0x000fe80000100a00 */
[----:B------:R-:W-:Y:S08]  /*2f090*/  STL.64 [R1+0x338], R50 ;  /* 0x0003383201007387 */ /* 0x000ff00000100a00 */
[----:B------:R-:W-:Y:S04]  /*2f0a0*/  STL.64 [R1+0x3a0], R44 ;  /* 0x0003a02c01007387 */ /* 0x000fe80000100a00 */
[----:B------:R-:W-:Y:S04]  /*2f0b0*/  STL.64 [R1+0x3a8], R46 ;  /* 0x0003a82e01007387 */ /* 0x000fe80000100a00 */
[----:B------:R-:W-:Y:S04]  /*2f0c0*/  STL.64 [R1+0x480], R40 ;  /* 0x0004802801007387 */ /* 0x000fe80000100a00 */
[----:B------:R-:W-:Y:S04]  /*2f0d0*/  STL.64 [R1+0x488], R42 ;  /* 0x0004882a01007387 */ /* 0x000fe80000100a00 */
[----:B------:R-:W-:Y:S04]  /*2f0e0*/  STL.64 [R1+0x4f0], R16 ;  /* 0x0004f01001007387 */ /* 0x000fe80000100a00 */
[----:B------:R1:W-:Y:S02]  /*2f0f0*/  STL.64 [R1+0x4f8], R18 ;  /* 0x0004f81201007387 */ /* 0x0003e40000100a00 */
[----:B-1----:R-:W-:Y:S06]  /*2f100*/  HMMA.1688.F32.TF32 R16, R216, R32, R164 ;  /* 0x00000020d810723c */ /* 0x002fec00000810a4 */
[-C--:B------:R-:W-:Y:S06]  /*2f110*/  HMMA.1688.F32.TF32 R44, R176, R36.reuse, R52 ;  /* 0x00000024b02c723c */ /* 0x080fec0000081034 */
[----:B------:R-:W-:-:S12]  /*2f120*/  HMMA.1688.F32.TF32 R40, R196, R36, R120 ;  /* 0x00000024c428723c */ /* 0x000fd80000081078 */
[----:B------:R-:W-:Y:S01]  /*2f130*/  IMAD.MOV.U32 R51, RZ, RZ, R16 ;  /* 0x000000ffff337224 */ /* 0x000fe200078e0010 */
[----:B------:R-:W-:Y:S01]  /*2f140*/  MOV R31, R17 ;  /* 0x00000011001f7202 */ /* 0x000fe20000000f00 */
[----:B------:R-:W-:Y:S02]  /*2f150*/  IMAD.MOV.U32 R34, RZ, RZ, R18 ;  /* 0x000000ffff227224 */ /* 0x000fe400078e0012 */
[----:B------:R-:W-:Y:S02]  /*2f160*/  IMAD.MOV.U32 R38, RZ, RZ, R19 ;  /* 0x000000ffff267224 */ /* 0x000fe400078e0013 */
[-C--:B------:R-:W-:Y:S01]  /*2f170*/  HMMA.1688.F32.TF32 R16, R88, R32.reuse, R144 ;  /* 0x000000205810723c */ /* 0x080fe20000081090 */
[----:B------:R-:W-:Y:S04]  /*2f180*/  STL.64 [R1+0x7e0], R44 ;  /* 0x0007e02c01007387 */ /* 0x000fe80000100a00 */
[----:B------:R-:W-:Y:S04]  /*2f190*/  STL.64 [R1+0x7e8], R46 ;  /* 0x0007e82e01007387 */ /* 0x000fe80000100a00 */
[----:B------:R-:W-:Y:S04]  /*2f1a0*/  STL.64 [R1+0x8e0], R40 ;  /* 0x0008e02801007387 */ /* 0x000fe80000100a00 */
[----:B------:R1:W-:Y:S10]  /*2f1b0*/  STL.64 [R1+0x8e8], R42 ;  /* 0x0008e82a01007387 */ /* 0x0003f40000100a00 */
[----:B------:R-:W-:Y:S01]  /*2f1c0*/  STL.64 [R1+0x160], R16 ;  /* 0x0001601001007387 */ /* 0x000fe20000100a00 */
[----:B------:R-:W-:Y:S01]  /*2f1d0*/  MOV R5, R19 ;  /* 0x0000001300057202 */ /* 0x000fe20000000f00 */
[-C--:B-1----:R-:W-:Y:S02]  /*2f1e0*/  HMMA.1688.F32.TF32 R40, R92, R32.reuse, R220 ;  /* 0x000000205c28723c */ /* 0x082fe400000810dc */
[----:B------:R1:W-:Y:S04]  /*2f1f0*/  STL [R1+0x168], R18 ;  /* 0x0001681201007387 */ /* 0x0003e80000100800 */
[----:B------:R-:W2:Y:S01]  /*2f200*/  LDL.LU R156, [R1+0x700] ;  /* 0x00070000019c7983 */ /* 0x000ea20000300800 */
[----:B-1----:R-:W-:-:S15]  /*2f210*/  HMMA.1688.F32.TF32 R16, R112, R32, R208 ;  /* 0x000000207010723c */ /* 0x002fde00000810d0 */
[----:B------:R-:W-:-:S01]  /*2f220*/  NOP ;  /* 0x0000000000007918 */ /* 0x000fc20000000000 */
[----:B------:R-:W-:Y:S04]  /*2f230*/  STL.64 [R1+0x2f0], R40 ;  /* 0x0002f02801007387 */ /* 0x000fe80000100a00 */
[----:B------:R1:W-:Y:S04]  /*2f240*/  STL.64 [R1+0x2f8], R42 ;  /* 0x0002f82a01007387 */ /* 0x0003e80000100a00 */
[----:B------:R-:W-:Y:S04]  /*2f250*/  STL.64 [R1+0x380], R16 ;  /* 0x0003801001007387 */ /* 0x000fe80000100a00 */
[----:B------:R3:W-:Y:S04]  /*2f260*/  STL.64 [R1+0x388], R18 ;  /* 0x0003881201007387 */ /* 0x0007e80000100a00 */
[----:B------:R-:W2:Y:S04]  /*2f270*/  LDL.LU R157, [R1+0x704] ;  /* 0x00070400019d7983 */ /* 0x000ea80000300800 */
[----:B------:R-:W2:Y:S04]  /*2f280*/  LDL.LU R158, [R1+0x708] ;  /* 0x00070800019e7983 */ /* 0x000ea80000300800 */
[----:B------:R-:W2:Y:S04]  /*2f290*/  LDL.LU R159, [R1+0x70c] ;  /* 0x00070c00019f7983 */ /* 0x000ea80000300800 */
[----:B------:R-:W4:Y:S04]  /*2f2a0*/  LDL.LU R76, [R1+0x640] ;  /* 0x00064000014c7983 */ /* 0x000f280000300800 */
[----:B------:R-:W4:Y:S04]  /*2f2b0*/  LDL.LU R77, [R1+0x644] ;  /* 0x00064400014d7983 */ /* 0x000f280000300800 */
[----:B------:R-:W4:Y:S04]  /*2f2c0*/  LDL.LU R78, [R1+0x648] ;  /* 0x00064800014e7983 */ /* 0x000f280000300800 */
[----:B------:R-:W4:Y:S01]  /*2f2d0*/  LDL.LU R79, [R1+0x64c] ;  /* 0x00064c00014f7983 */ /* 0x000f220000300800 */
[-C--:B------:R-:W-:Y:S03]  /*2f2e0*/  HMMA.1688.F32.TF32 R44, R132, R32.reuse, R188 ;  /* 0x00000020842c723c */ /* 0x080fe600000810bc */
[----:B------:R-:W4:Y:S04]  /*2f2f0*/  LDL.LU R128, [R1+0x50] ;  /* 0x0000500001807983 */ /* 0x000f280000300800 */
[----:B------:R-:W4:Y:S01]  /*2f300*/  LDL.LU R129, [R1+0x54] ;  /* 0x0000540001817983 */ /* 0x000f220000300800 */
[-C--:B-1----:R-:W-:Y:S03]  /*2f310*/  HMMA.1688.F32.TF32 R40, R152, R32.reuse, R68 ;  /* 0x000000209828723c */ /* 0x082fe60000081044 */
[----:B------:R-:W4:Y:S04]  /*2f320*/  LDL.LU R130, [R1+0x58] ;  /* 0x0000580001827983 */ /* 0x000f280000300800 */
[----:B------:R-:W4:Y:S01]  /*2f330*/  LDL.LU R131, [R1+0x5c] ;  /* 0x00005c0001837983 */ /* 0x000f220000300800 */
[----:B---3--:R-:W-:Y:S01]  /*2f340*/  HMMA.1688.F32.TF32 R16, R176, R32, R56 ;  /* 0x00000020b010723c */ /* 0x008fe20000081038 */
[----:B------:R-:W-:Y:S01]  /*2f350*/  MOV R172, R101 ;  /* 0x0000006500ac7202 */ /* 0x000fe20000000f00 */
[----:B------:R-:W-:Y:S01]  /*2f360*/  IMAD.MOV.U32 R173, RZ, RZ, R84 ;  /* 0x000000ffffad7224 */ /* 0x000fe200078e0054 */
[----:B------:R-:W-:Y:S01]  /*2f370*/  MOV R175, R85 ;  /* 0x0000005500af7202 */ /* 0x000fe20000000f00 */
[----:B------:R-:W-:Y:S01]  /*2f380*/  IMAD.MOV.U32 R174, RZ, RZ, R97 ;  /* 0x000000ffffae7224 */ /* 0x000fe200078e0061 */
[----:B------:R-:W-:Y:S04]  /*2f390*/  LDSM.16.M88.4 R68, [R98+UR10+0xb000] ;  /* 0x00b0000a6244783b */ /* 0x000fe80008000200 */
[----:B------:R1:W-:Y:S04]  /*2f3a0*/  STL.64 [R1+0x460], R44 ;  /* 0x0004602c01007387 */ /* 0x0003e80000100a00 */
[----:B------:R-:W-:Y:S04]  /*2f3b0*/  STL.64 [R1+0x468], R46 ;  /* 0x0004682e01007387 */ /* 0x000fe80000100a00 */
[----:B------:R3:W-:Y:S04]  /*2f3c0*/  STL.64 [R1+0x500], R40 ;  /* 0x0005002801007387 */ /* 0x0007e80000100a00 */
[----:B------:R-:W-:Y:S04]  /*2f3d0*/  STL.64 [R1+0x508], R42 ;  /* 0x0005082a01007387 */ /* 0x000fe80000100a00 */
        /* <DEDUP_REMOVED lines=12> */
[----:B-1----:R-:W-:-:S02]  /*2f4a0*/  IMAD.MOV.U32 R44, RZ, RZ, R17 ;  /* 0x000000ffff2c7224 */ /* 0x002fc400078e0011 */
[----:B------:R-:W-:Y:S01]  /*2f4b0*/  IMAD.MOV.U32 R45, RZ, RZ, R16 ;  /* 0x000000ffff2d7224 */ /* 0x000fe200078e0010 */
[----:B---3--:R-:W-:Y:S02]  /*2f4c0*/  MOV R41, R18 ;  /* 0x0000001200297202 */ /* 0x008fe40000000f00 */
[----:B------:R-:W-:Y:S01]  /*2f4d0*/  STL [R1+0x1dfc], R44 ;  /* 0x001dfc2c01007387 */ /* 0x000fe20000100800 */
[----:B------:R-:W-:-:S03]  /*2f4e0*/  IMAD.MOV.U32 R40, RZ, RZ, R19 ;  /* 0x000000ffff287224 */ /* 0x000fc600078e0013 */
[----:B------:R1:W-:Y:S02]  /*2f4f0*/  STL [R1+0x1df8], R45 ;  /* 0x001df82d01007387 */ /* 0x0003e40000100800 */
[----:B-1----:R-:W-:Y:S02]  /*2f500*/  HMMA.1688.F32.TF32 R44, R196, R32, R124 ;  /* 0x00000020c42c723c */ /* 0x002fe4000008107c */
[----:B------:R-:W-:Y:S04]  /*2f510*/  STL [R1+0x1df4], R41 ;  /* 0x001df42901007387 */ /* 0x000fe80000100800 */
[----:B------:R-:W-:-:S15]  /*2f520*/  STL [R1+0x1df0], R40 ;  /* 0x001df02801007387 */ /* 0x000fde0000100800 */
[----:B------:R-:W-:-:S02]  /*2f530*/  NOP ;  /* 0x0000000000007918 */ /* 0x000fc40000000000 */
[----:B------:R-:W-:Y:S04]  /*2f540*/  STL.64 [R1+0x860], R44 ;  /* 0x0008602c01007387 */ /* 0x000fe80000100a00 */
[----:B------:R1:W-:Y:S01]  /*2f550*/  STL.64 [R1+0x868], R46 ;  /* 0x0008682e01007387 */ /* 0x0003e20000100a00 */
[----:B------:R-:W-:Y:S06]  /*2f560*/  HMMA.1688.F32.TF32 R56, R112, R28, R204 ;  /* 0x0000001c7038723c */ /* 0x000fec00000810cc */
[----:B------:R-:W-:Y:S06]  /*2f570*/  HMMA.1688.F32.TF32 R12, R132, R24, R12 ;  /* 0x00000018840c723c */ /* 0x000fec000008100c */
[-C--:B--2---:R-:W-:Y:S06]  /*2f580*/  HMMA.1688.F32.TF32 R16, R216, R28.reuse, R156 ;  /* 0x0000001cd810723c */ /* 0x084fec000008109c */
[----:B----4-:R-:W-:-:S15]  /*2f590*/  HMMA.1688.F32.TF32 R52, R88, R28, R76 ;  /* 0x0000001c5834723c */ /* 0x010fde000008104c */
[----:B------:R-:W-:-:S03]  /*2f5a0*/  NOP ;  /* 0x0000000000007918 */ /* 0x000fc60000000000 */
[----:B------:R-:W-:Y:S01]  /*2f5b0*/  IMAD.MOV.U32 R43, RZ, RZ, R16 ;  /* 0x000000ffff2b7224 */ /* 0x000fe200078e0010 */
[----:B-1----:R-:W-:Y:S01]  /*2f5c0*/  MOV R47, R17 ;  /* 0x00000011002f7202 */ /* 0x002fe20000000f00 */
[----:B------:R-:W-:Y:S02]  /*2f5d0*/  IMAD.MOV.U32 R30, RZ, RZ, R18 ;  /* 0x000000ffff1e7224 */ /* 0x000fe400078e0012 */
[----:B------:R-:W-:Y:S02]  /*2f5e0*/  IMAD.MOV.U32 R50, RZ, RZ, R19 ;  /* 0x000000ffff327224 */ /* 0x000fe400078e0013 */
[-C--:B------:R-:W-:Y:S01]  /*2f5f0*/  HMMA.1688.F32.TF32 R16, R92, R28.reuse, R128 ;  /* 0x0000001c5c10723c */ /* 0x080fe20000081080 */
[----:B------:R-:W-:Y:S04]  /*2f600*/  STL.64 [R1+0x140], R52 ;  /* 0x0001403401007387 */ /* 0x000fe80000100a00 */
[----:B------:R1:W-:Y:S02]  /*2f610*/  STL.64 [R1+0x148], R54 ;  /* 0x0001483601007387 */ /* 0x0003e40000100a00 */
[-C--:B-1----:R-:W-:Y:S06]  /*2f620*/  HMMA.1688.F32.TF32 R52, R132, R28.reuse, R8 ;  /* 0x0000001c8434723c */ /* 0x082fec0000081008 */
[-C--:B------:R-:W-:Y:S10]  /*2f630*/  HMMA.1688.F32.TF32 R8, R176, R28.reuse, R60 ;  /* 0x0000001cb008723c */ /* 0x080ff4000008103c */
[----:B------:R-:W-:Y:S04]  /*2f640*/  STL.64 [R1+0x2b0], R16 ;  /* 0x0002b01001007387 */ /* 0x000fe80000100a00 */
[----:B------:R1:W-:Y:S02]  /*2f650*/  STL.64 [R1+0x2b8], R18 ;  /* 0x0002b81201007387 */ /* 0x0003e40000100a00 */
[----:B-1----:R-:W-:Y:S08]  /*2f660*/  HMMA.1688.F32.TF32 R16, R152, R28, R20 ;  /* 0x0000001c9810723c */ /* 0x002ff00000081014 */
[----:B------:R-:W-:Y:S01]  /*2f670*/  MOV R37, R8 ;  /* 0x0000000800257202 */ /* 0x000fe20000000f00 */
[----:B------:R-:W-:Y:S01]  /*2f680*/  IMAD.MOV.U32 R36, RZ, RZ, R9 ;  /* 0x000000ffff247224 */ /* 0x000fe200078e0009 */
[----:B------:R-:W-:Y:S01]  /*2f690*/  MOV R32, R11 ;  /* 0x0000000b00207202 */ /* 0x000fe20000000f00 */
[----:B------:R-:W-:-:S02]  /*2f6a0*/  IMAD.MOV.U32 R33, RZ, RZ, R10 ;  /* 0x000000ffff217224 */ /* 0x000fc400078e000a */
[-C--:B------:R-:W-:Y:S01]  /*2f6b0*/  HMMA.1688.F32.TF32 R8, R216, R24.reuse, R164 ;  /* 0x00000018d808723c */ /* 0x080fe200000810a4 */
[----:B------:R-:W-:Y:S04]  /*2f6c0*/  STL.64 [R1+0x350], R56 ;  /* 0x0003503801007387 */ /* 0x000fe80000100a00 */
[----:B------:R-:W-:Y:S04]  /*2f6d0*/  STL.64 [R1+0x358], R58 ;  /* 0x0003583a01007387 */ /* 0x000fe80000100a00 */
[----:B------:R-:W-:Y:S04]  /*2f6e0*/  STL.64 [R1+0x3f0], R52 ;  /* 0x0003f03401007387 */ /* 0x000fe80000100a00 */
[----:B------:R-:W-:Y:S04]  /*2f6f0*/  STL.64 [R1+0x3f8], R54 ;  /* 0x0003f83601007387 */ /* 0x000fe80000100a00 */
[----:B------:R-:W-:Y:S04]  /*2f700*/  STL.64 [R1+0x520], R16 ;  /* 0x0005201001007387 */ /* 0x000fe80000100a00 */
[----:B------:R1:W-:Y:S01]  /*2f710*/  STL.64 [R1+0x528], R18 ;  /* 0x0005281201007387 */ /* 0x0003e20000100a00 */
[----:B------:R-:W-:Y:S02]  /*2f720*/  HMMA.1688.F32.TF32 R20, R88, R24, R144 ;  /* 0x000000185814723c */ /* 0x000fe40000081090 */
[----:B------:R-:W-:-:S02]  /*2f730*/  IMAD.MOV.U32 R42, RZ, RZ, R8 ;  /* 0x000000ffff2a7224 */ /* 0x000fc400078e0008 */
[----:B------:R-:W-:Y:S02]  /*2f740*/  IMAD.MOV.U32 R46, RZ, RZ, R9 ;  /* 0x000000ffff2e7224 */ /* 0x000fe400078e0009 */
[----:B-1----:R-:W-:Y:S07]  /*2f750*/  HMMA.1688.F32.TF32 R16, R196, R28, R168 ;  /* 0x0000001cc410723c */ /* 0x002fee00000810a8 */
[----:B------:R-:W-:Y:S01]  /*2f760*/  MOV R29, R10 ;  /* 0x0000000a001d7202 */ /* 0x000fe20000000f00 */
[----:B------:R-:W-:-:S02]  /*2f770*/  IMAD.MOV.U32 R28, RZ, RZ, R11 ;  /* 0x000000ffff1c7224 */ /* 0x000fc400078e000b */
[-C--:B------:R-:W-:Y:S01]  /*2f780*/  HMMA.1688.F32.TF32 R8, R92, R24.reuse, R220 ;  /* 0x000000185c08723c */ /* 0x080fe200000810dc */
[----:B------:R-:W-:Y:S04]  /*2f790*/  STL [R1+0x1e08], R32 ;  /* 0x001e082001007387 */ /* 0x000fe80000100800 */
[----:B------:R-:W-:Y:S04]  /*2f7a0*/  STL [R1+0x1e04], R33 ;  /* 0x001e042101007387 */ /* 0x000fe80000100800 */
[----:B------:R-:W-:Y:S04]  /*2f7b0*/  STL [R1+0x1e00], R37 ;  /* 0x001e002501007387 */ /* 0x000fe80000100800 */
[----:B------:R-:W-:Y:S04]  /*2f7c0*/  STL [R1+0x1dec], R36 ;  /* 0x001dec2401007387 */ /* 0x000fe80000100800 */
[----:B------:R-:W-:Y:S04]  /*2f7d0*/  STL.64 [R1+0x830], R16 ;  /* 0x0008301001007387 */ /* 0x000fe80000100a00 */
[----:B------:R1:W-:Y:S04]  /*2f7e0*/  STL.64 [R1+0x838], R18 ;  /* 0x0008381201007387 */ /* 0x0003e80000100a00 */
[----:B------:R-:W-:Y:S04]  /*2f7f0*/  STL.64 [R1+0x120], R20 ;  /* 0x0001201401007387 */ /* 0x000fe80000100a00 */
[----:B------:R-:W-:Y:S01]  /*2f800*/  STL.64 [R1+0x128], R22 ;  /* 0x0001281601007387 */ /* 0x000fe20000100a00 */
[-C--:B-1----:R-:W-:Y:S03]  /*2f810*/  HMMA.1688.F32.TF32 R16, R112, R24.reuse, R200 ;  /* 0x000000187010723c */ /* 0x082fe600000810c8 */
[----:B------:R-:W-:Y:S04]  /*2f820*/  STL.64 [R1+0x1d0], R8 ;  /* 0x0001d00801007387 */ /* 0x000fe80000100a00 */
[----:B------:R1:W-:Y:S04]  /*2f830*/  STL.64 [R1+0x1d8], R10 ;  /* 0x0001d80a01007387 */ /* 0x0003e80000100a00 */
[----:B------:R-:W2:Y:S01]  /*2f840*/  LDSM.16.M88.4 R20, [R98+UR10+0x7000] ;  /* 0x0070000a6214783b */ /* 0x000ea20008000200 */
[-C--:B-1----:R-:W-:Y:S11]  /*2f850*/  HMMA.1688.F32.TF32 R8, R152, R24.reuse, R72 ;  /* 0x000000189808723c */ /* 0x082ff60000081048 */
[----:B------:R-:W-:Y:S04]  /*2f860*/  STL.64 [R1+0x320], R16 ;  /* 0x0003201001007387 */ /* 0x000fe80000100a00 */
[----:B------:R-:W-:Y:S04]  /*2f870*/  STL.64 [R1+0x328], R18 ;  /* 0x0003281201007387 */ /* 0x000fe80000100a00 */
[----:B------:R-:W3:Y:S04]  /*2f880*/  LDL.LU R220, [R1+0x600] ;  /* 0x0006000001dc7983 */ /* 0x000ee80000300800 */
[----:B------:R-:W-:Y:S04]  /*2f890*/  STL.64 [R1+0x400], R12 ;  /* 0x0004000c01007387 */ /* 0x000fe80000100a00 */
[----:B------:R-:W-:Y:S04]  /*2f8a0*/  STL.64 [R1+0x408], R14 ;  /* 0x0004080e01007387 */ /* 0x000fe80000100a00 */
[----:B------:R-:W-:Y:S04]  /*2f8b0*/  STL.64 [R1+0x540], R8 ;  /* 0x0005400801007387 */ /* 0x000fe80000100a00 */
[----:B------:R1:W-:Y:S04]  /*2f8c0*/  STL.64 [R1+0x548], R10 ;  /* 0x0005480a01007387 */ /* 0x0003e80000100a00 */
[----:B------:R-:W3:Y:S04]  /*2f8d0*/  LDL.LU R221, [R1+0x604] ;  /* 0x0006040001dd7983 */ /* 0x000ee80000300800 */
[----:B------:R-:W3:Y:S04]  /*2f8e0*/  LDL.LU R222, [R1+0x608] ;  /* 0x0006080001de7983 */ /* 0x000ee80000300800 */
[----:B------:R-:W3:Y:S04]  /*2f8f0*/  LDL.LU R223, [R1+0x60c] ;  /* 0x00060c0001df7983 */ /* 0x000ee80000300800 */
[----:B------:R-:W4:Y:S04]  /*2f900*/  LDL.LU R144, [R1+0x6f0] ;  /* 0x0006f00001907983 */ /* 0x000f280000300800 */
[----:B------:R-:W4:Y:S04]  /*2f910*/  LDL.LU R145, [R1+0x6f4] ;  /* 0x0006f40001917983 */ /* 0x000f280000300800 */
[----:B------:R-:W4:Y:S04]  /*2f920*/  LDL.LU R146, [R1+0x6f8] ;  /* 0x0006f80001927983 */ /* 0x000f280000300800 */
[----:B------:R-:W4:Y:S01]  /*2f930*/  LDL.LU R147, [R1+0x6fc] ;  /* 0x0006fc0001937983 */ /* 0x000f220000300800 */
[----:B-1----:R-:W-:Y:S03]  /*2f940*/  HMMA.1688.F32.TF32 R8, R176, R24, R64 ;  /* 0x00000018b008723c */ /* 0x002fe60000081040 */
[----:B------:R-:W4:Y:S04]  /*2f950*/  LDL.LU R160, [R1+0x7a0] ;  /* 0x0007a00001a07983 */ /* 0x000f280000300800 */
[----:B------:R-:W4:Y:S04]  /*2f960*/  LDL.LU R161, [R1+0x7a4] ;  /* 0x0007a40001a17983 */ /* 0x000f280000300800 */
[----:B------:R-:W4:Y:S04]  /*2f970*/  LDL.LU R162, [R1+0x7a8] ;  /* 0x0007a80001a27983 */ /* 0x000f280000300800 */
[----:B------:R-:W4:Y:S04]  /*2f980*/  LDL.LU R163, [R1+0x7ac] ;  /* 0x0007ac0001a37983 */ /* 0x000f280000300800 */
[----:B------:R-:W1:Y:S01]  /*2f990*/  LDSM.16.M88.4 R16, [R98+UR10+0x8000] ;  /* 0x0080000a6210783b */ /* 0x000e620008000200 */
[----:B--2---:R-:W-:Y:S03]  /*2f9a0*/  HMMA.1688.F32.TF32 R60, R132, R20, R232 ;  /* 0x00000014843c723c */ /* 0x004fe600000810e8 */
[----:B------:R-:W2:Y:S01]  /*2f9b0*/  LDSM.16.M88.4 R12, [R98+UR10+0x9000] ;  /* 0x0090000a620c783b */ /* 0x000ea20008000200 */
[----:B------:R-:W-:Y:S01]  /*2f9c0*/  IMAD.MOV.U32 R41, RZ, RZ, R8 ;  /* 0x000000ffff297224 */ /* 0x000fe200078e0008 */
[----:B------:R-:W-:Y:S01]  /*2f9d0*/  MOV R40, R9 ;  /* 0x0000000900287202 */ /* 0x000fe20000000f00 */
[----:B------:R-:W-:Y:S01]  /*2f9e0*/  IMAD.MOV.U32 R36, RZ, RZ, R10 ;  /* 0x000000ffff247224 */ /* 0x000fe200078e000a */
[----:B------:R-:W-:Y:S01]  /*2f9f0*/  LDSM.16.M88.4 R64, [R98+UR10+0xc000] ;  /* 0x00c0000a6240783b */ /* 0x000fe20008000200 */
[----:B------:R-:W-:-:S02]  /*2fa00*/  IMAD.MOV.U32 R6, RZ, RZ, R11 ;  /* 0x000000ffff067224 */ /* 0x000fc400078e000b */
[----:B------:R-:W-:Y:S03]  /*2fa10*/  HMMA.1688.F32.TF32 R8, R196, R24, R184 ;  /* 0x00000018c408723c */ /* 0x000fe600000810b8 */
[----:B------:R-:W-:Y:S04]  /*2fa20*/  STL [R1+0x1e18], R6 ;  /* 0x001e180601007387 */ /* 0x000fe80000100800 */
[----:B------:R-:W-:Y:S04]  /*2fa30*/  STL [R1+0x1e14], R36 ;  /* 0x001e142401007387 */ /* 0x000fe80000100800 */
[----:B------:R-:W-:Y:S04]  /*2fa40*/  STL [R1+0x1e10], R40 ;  /* 0x001e102801007387 */ /* 0x000fe80000100800 */
[----:B------:R-:W-:Y:S04]  /*2fa50*/  STL [R1+0x1e0c], R41 ;  /* 0x001e0c2901007387 */ /* 0x000fe80000100800 */
[----:B------:R-:W2:Y:S04]  /*2fa60*/  LDL.LU R164, [R1] ;  /* 0x0000000001a47983 */ /* 0x000ea80000300800 */
[----:B------:R-:W-:Y:S04]  /*2fa70*/  STL.64 [R1+0x670], R8 ;  /* 0x0006700801007387 */ /* 0x000fe80000100a00 */
[----:B------:R-:W-:Y:S04]  /*2fa80*/  STL.64 [R1+0x678], R10 ;  /* 0x0006780a01007387 */ /* 0x000fe80000100a00 */
[----:B------:R-:W2:Y:S04]  /*2fa90*/  LDL.LU R165, [R1+0x4] ;  /* 0x0000040001a57983 */ /* 0x000ea80000300800 */
[----:B------:R-:W2:Y:S04]  /*2faa0*/  LDL.LU R166, [R1+0x8] ;  /* 0x0000080001a67983 */ /* 0x000ea80000300800 */
[----:B------:R-:W2:Y:S04]  /*2fab0*/  LDL.LU R167, [R1+0xc] ;  /* 0x00000c0001a77983 */ /* 0x000ea80000300800 */
[----:B------:R-:W1:Y:S04]  /*2fac0*/  LDL.LU R156, [R1+0x720] ;  /* 0x00072000019c7983 */ /* 0x000e680000300800 */
[----:B------:R-:W1:Y:S04]  /*2fad0*/  LDL.LU R157, [R1+0x724] ;  /* 0x00072400019d7983 */ /* 0x000e680000300800 */
[----:B------:R-:W1:Y:S04]  /*2fae0*/  LDL.LU R158, [R1+0x728] ;  /* 0x00072800019e7983 */ /* 0x000e680000300800 */
[----:B------:R-:W1:Y:S04]  /*2faf0*/  LDL.LU R159, [R1+0x72c] ;  /* 0x00072c00019f7983 */ /* 0x000e680000300800 */
        /* <DEDUP_REMOVED lines=8> */
[----:B------:R-:W2:Y:S01]  /*2fb80*/  LDSM.16.M88.4 R8, [R98+UR10+0xa000] ;  /* 0x00a0000a6208783b */ /* 0x000ea20008000200 */
[-C--:B---3--:R-:W-:Y:S06]  /*2fb90*/  HMMA.1688.F32.TF32 R52, R92, R20.reuse, R220 ;  /* 0x000000145c34723c */ /* 0x088fec00000810dc */
[----:B----4-:R-:W-:Y:S01]  /*2fba0*/  HMMA.1688.F32.TF32 R56, R88, R20, R144 ;  /* 0x000000145838723c */ /* 0x010fe20000081090 */
[----:B------:R-:W3:-:S15]  /*2fbb0*/  LDL.LU R144, [R1+0x840] ;  /* 0x0008400001907983 */ /* 0x000ede0000300800 */
[----:B------:R-:W-:-:S07]  /*2fbc0*/  NOP ;  /* 0x0000000000007918 */ /* 0x000fce0000000000 */
[----:B------:R-:W-:Y:S04]  /*2fbd0*/  STL.64 [R1+0xf0], R56 ;  /* 0x0000f03801007387 */ /* 0x000fe80000100a00 */
[----:B------:R-:W-:Y:S04]  /*2fbe0*/  STL.64 [R1+0xf8], R58 ;  /* 0x0000f83a01007387 */ /* 0x000fe80000100a00 */
[----:B------:R-:W-:Y:S04]  /*2fbf0*/  STL.64 [R1+0x1b0], R52 ;  /* 0x0001b03401007387 */ /* 0x000fe80000100a00 */
[----:B------:R4:W-:Y:S04]  /*2fc00*/  STL.64 [R1+0x1b8], R54 ;  /* 0x0001b83601007387 */ /* 0x0009e80000100a00 */
[----:B------:R-:W3:Y:S04]  /*2fc10*/  LDL.LU R145, [R1+0x844] ;  /* 0x0008440001917983 */ /* 0x000ee80000300800 */
[----:B------:R-:W3:Y:S04]  /*2fc20*/  LDL.LU R146, [R1+0x848] ;  /* 0x0008480001927983 */ /* 0x000ee80000300800 */
[----:B------:R-:W3:Y:S04]  /*2fc30*/  LDL.LU R147, [R1+0x84c] ;  /* 0x00084c0001937983 */ /* 0x000ee80000300800 */
[----:B------:R-:W3:Y:S04]  /*2fc40*/  LDL.LU R220, [R1+0x790] ;  /* 0x0007900001dc7983 */ /* 0x000ee80000300800 */
[----:B------:R-:W3:Y:S04]  /*2fc50*/  LDL.LU R221, [R1+0x794] ;  /* 0x0007940001dd7983 */ /* 0x000ee80000300800 */
[----:B------:R-:W3:Y:S04]  /*2fc60*/  LDL.LU R222, [R1+0x798] ;  /* 0x0007980001de7983 */ /* 0x000ee80000300800 */
[----:B------:R-:W3:Y:S01]  /*2fc70*/  LDL.LU R223, [R1+0x79c] ;  /* 0x00079c0001df7983 */ /* 0x000ee20000300800 */
[----:B----4-:R-:W-:-:S15]  /*2fc80*/  HMMA.1688.F32.TF32 R52, R112, R20, R236 ;  /* 0x000000147034723c */ /* 0x010fde00000810ec */
[----:B------:R-:W-:-:S08]  /*2fc90*/  NOP ;  /* 0x0000000000007918 */ /* 0x000fd00000000000 */
[----:B------:R-:W-:Y:S04]  /*2fca0*/  STL.64 [R1+0x300], R52 ;  /* 0x0003003401007387 */ /* 0x000fe80000100a00 */
[----:B------:R4:W-:Y:S02]  /*2fcb0*/  STL.64 [R1+0x308], R54 ;  /* 0x0003083601007387 */ /* 0x0009e40000100a00 */
[-C--:B----4-:R-:W-:Y:S06]  /*2fcc0*/  HMMA.1688.F32.TF32 R52, R176, R20.reuse, R224 ;  /* 0x00000014b034723c */ /* 0x090fec00000810e0 */
[----:B------:R-:W-:Y:S01]  /*2fcd0*/  HMMA.1688.F32.TF32 R56, R152, R20, R228 ;  /* 0x000000149838723c */ /* 0x000fe200000810e4 */
[----:B------:R-:W-:-:S15]  /*2fce0*/  STL.64 [R1+0x410], R60 ;  /* 0x0004103c01007387 */ /* 0x000fde0000100a00 */
[----:B------:R-:W-:-:S02]  /*2fcf0*/  NOP ;  /* 0x0000000000007918 */ /* 0x000fc40000000000 */
[----:B------:R-:W-:Y:S01]  /*2fd00*/  MOV R33, R52 ;  /* 0x0000003400217202 */ /* 0x000fe20000000f00 */
[----:B------:R-:W-:Y:S01]  /*2fd10*/  IMAD.MOV.U32 R37, RZ, RZ, R53 ;  /* 0x000000ffff257224 */ /* 0x000fe200078e0035 */
[----:B------:R-:W-:Y:S01]  /*2fd20*/  MOV R45, R55 ;  /* 0x00000037002d7202 */ /* 0x000fe20000000f00 */
[----:B------:R-:W-:Y:S02]  /*2fd30*/  IMAD.MOV.U32 R44, RZ, RZ, R54 ;  /* 0x000000ffff2c7224 */ /* 0x000fe400078e0036 */
[----:B------:R-:W-:Y:S01]  /*2fd40*/  HMMA.1688.F32.TF32 R52, R196, R20, R116 ;  /* 0x00000014c434723c */ /* 0x000fe20000081074 */
[----:B------:R1:W-:Y:S04]  /*2fd50*/  STL.64 [R1+0x418], R62 ;  /* 0x0004183e01007387 */ /* 0x0003e80000100a00 */
[----:B------:R-:W-:Y:S04]  /*2fd60*/  STL.64 [R1+0x550], R56 ;  /* 0x0005503801007387 */ /* 0x000fe80000100a00 */
[----:B------:R2:W-:Y:S04]  /*2fd70*/  STL.64 [R1+0x558], R58 ;  /* 0x0005583a01007387 */ /* 0x0005e80000100a00 */
[----:B------:R-:W-:Y:S01]  /*2fd80*/  STL [R1+0x1e28], R45 ;  /* 0x001e282d01007387 */ /* 0x000fe20000100800 */
[-C--:B-1----:R-:W-:Y:S03]  /*2fd90*/  HMMA.1688.F32.TF32 R60, R88, R16.reuse, R156 ;  /* 0x00000010583c723c */ /* 0x082fe6000008109c */
[----:B------:R-:W-:Y:S04]  /*2fda0*/  STL [R1+0x1e24], R44 ;  /* 0x001e242c01007387 */ /* 0x000fe80000100800 */
[----:B------:R-:W-:Y:S01]  /*2fdb0*/  STL [R1+0x1e20], R37 ;  /* 0x001e202501007387 */ /* 0x000fe20000100800 */
[-C--:B--2---:R-:W-:Y:S03]  /*2fdc0*/  HMMA.1688.F32.TF32 R56, R92, R16.reuse, R128 ;  /* 0x000000105c38723c */ /* 0x084fe60000081080 */
[----:B------:R-:W-:Y:S04]  /*2fdd0*/  STL [R1+0x1e1c], R33 ;  /* 0x001e1c2101007387 */ /* 0x000fe80000100800 */
[----:B------:R-:W-:Y:S04]  /*2fde0*/  STL.64 [R1+0x660], R52 ;  /* 0x0006603401007387 */ /* 0x000fe80000100a00 */
[----:B------:R1:W-:Y:S02]  /*2fdf0*/  STL.64 [R1+0x668], R54 ;  /* 0x0006683601007387 */ /* 0x0003e40000100a00 */
[-C--:B-1----:R-:W-:Y:S02]  /*2fe00*/  HMMA.1688.F32.TF32 R52, R112, R16.reuse, R164 ;  /* 0x000000107034723c */ /* 0x082fe400000810a4 */
[----:B------:R-:W-:Y:S04]  /*2fe10*/  STL.64 [R1+0xa0], R60 ;  /* 0x0000a03c01007387 */ /* 0x000fe80000100a00 */
[----:B------:R1:W-:Y:S04]  /*2fe20*/  STL.64 [R1+0xa8], R62 ;  /* 0x0000a83e01007387 */ /* 0x0003e80000100a00 */
[----:B------:R-:W-:Y:S04]  /*2fe30*/  STL.64 [R1+0x1a0], R56 ;  /* 0x0001a03801007387 */ /* 0x000fe80000100a00 */
[----:B------:R2:W-:Y:S01]  /*2fe40*/  STL.64 [R1+0x1a8], R58 ;  /* 0x0001a83a01007387 */ /* 0x0005e20000100a00 */
[-C--:B-1----:R-:W-:Y:S08]  /*2fe50*/  HMMA.1688.F32.TF32 R60, R132, R16.reuse, R248 ;  /* 0x00000010843c723c */ /* 0x082ff000000810f8 */
[----:B------:R-:W-:Y:S01]  /*2fe60*/  STL.64 [R1+0x2e0], R52 ;  /* 0x0002e03401007387 */ /* 0x000fe20000100a00 */
[-C--:B--2---:R-:W-:Y:S03]  /*2fe70*/  HMMA.1688.F32.TF32 R56, R152, R16.reuse, R244 ;  /* 0x000000109838723c */ /* 0x084fe600000810f4 */
[----:B------:R1:W-:Y:S03]  /*2fe80*/  STL.64 [R1+0x2e8], R54 ;  /* 0x0002e83601007387 */ /* 0x0003e60000100a00 */
[-C--:B-1----:R-:W-:Y:S08]  /*2fe90*/  HMMA.1688.F32.TF32 R52, R176, R16.reuse, R240 ;  /* 0x00000010b034723c */ /* 0x082ff000000810f0 */
[----:B------:R-:W-:Y:S04]  /*2fea0*/  STL.64 [R1+0x370], R60 ;  /* 0x0003703c01007387 */ /* 0x000fe80000100a00 */
[----:B------:R-:W-:Y:S05]  /*2feb0*/  STL.64 [R1+0x378], R62 ;  /* 0x0003783e01007387 */ /* 0x000fea0000100a00 */
[----:B------:R-:W-:Y:S04]  /*2fec0*/  STL.64 [R1+0x4e0], R56 ;  /* 0x0004e03801007387 */ /* 0x000fe80000100a00 */
[----:B------:R1:W-:Y:S02]  /*2fed0*/  STL.64 [R1+0x4e8], R58 ;  /* 0x0004e83a01007387 */ /* 0x0003e40000100a00 */
[----:B-1----:R-:W-:Y:S01]  /*2fee0*/  HMMA.1688.F32.TF32 R56, R196, R16, R80 ;  /* 0x00000010c438723c */ /* 0x002fe20000081050 */
[----:B------:R-:W-:Y:S01]  /*2fef0*/  IMAD.MOV.U32 R36, RZ, RZ, R52 ;  /* 0x000000ffff247224 */ /* 0x000fe200078e0034 */
[----:B------:R-:W-:Y:S01]  /*2ff00*/  MOV R41, R54 ;  /* 0x0000003600297202 */ /* 0x000fe20000000f00 */
[----:B------:R-:W-:-:S02]  /*2ff10*/  IMAD.MOV.U32 R40, RZ, RZ, R53 ;  /* 0x000000ffff287224 */ /* 0x000fc400078e0035 */
[----:B------:R-:W-:-:S05]  /*2ff20*/  IMAD.MOV.U32 R32, RZ, RZ, R55 ;  /* 0x000000ffff207224 */ /* 0x000fca00078e0037 */
[----:B------:R-:W-:Y:S04]  /*2ff30*/  STL [R1+0x1e38], R32 ;  /* 0x001e382001007387 */ /* 0x000fe80000100800 */
[----:B------:R-:W-:Y:S04]  /*2ff40*/  STL [R1+0x1e34], R41 ;  /* 0x001e342901007387 */ /* 0x000fe80000100800 */
[----:B------:R-:W-:Y:S04]  /*2ff50*/  STL [R1+0x1e30], R40 ;  /* 0x001e302801007387 */ /* 0x000fe80000100800 */
[----:B------:R-:W-:Y:S04]  /*2ff60*/  STL [R1+0x1e2c], R36 ;  /* 0x001e2c2401007387 */ /* 0x000fe80000100800 */
[----:B------:R-:W-:Y:S04]  /*2ff70*/  STL.64 [R1+0x620], R56 ;  /* 0x0006203801007387 */ /* 0x000fe80000100a00 */
[----:B------:R-:W-:Y:S01]  /*2ff80*/  STL.64 [R1+0x628], R58 ;  /* 0x0006283a01007387 */ /* 0x000fe20000100a00 */
[----:B------:R-:W-:Y:S06]  /*2ff90*/  HMMA.1688.F32.TF32 R72, R216, R20, R160 ;  /* 0x00000014d848723c */ /* 0x000fec00000810a0 */
[----:B---3--:R-:W-:Y:S07]  /*2ffa0*/  HMMA.1688.F32.TF32 R52, R88, R12, R220 ;  /* 0x0000000c5834723c */ /* 0x008fee00000810dc */
[----:B------:R-:W-:-:S02]  /*2ffb0*/  IMAD.MOV.U32 R220, RZ, RZ, R4 ;  /* 0x000000ffffdc7224 */ /* 0x000fc400078e0004 */
[----:B------:R-:W2:Y:S01]  /*2ffc0*/  LDL.LU R4, [R1+0x1f84] ;  /* 0x001f840001047983 */ /* 0x000ea20000300800 */
[----:B------:R-:W-:Y:S01]  /*2ffd0*/  MOV R221, R252 ;  /* 0x000000fc00dd7202 */ /* 0x000fe20000000f00 */
[----:B------:R-:W-:Y:S02]  /*2ffe0*/  IMAD.MOV.U32 R222, RZ, RZ, R100 ;  /* 0x000000ffffde7224 */ /* 0x000fe400078e0064 */
[----:B------:R-:W-:-:S10]  /*2fff0*/  IMAD.MOV.U32 R223, RZ, RZ, R96 ;  /* 0x000000ffffdf7224 */ /* 0x000fd400078e0060 */
[----:B------:R-:W-:Y:S04]  /*30000*/  STL.64 [R1+0x30], R52 ;  /* 0x0000303401007387 */ /* 0x000fe80000100a00 */
[----:B------:R1:W-:Y:S04]  /*30010*/  STL.64 [R1+0x38], R54 ;  /* 0x0000383601007387 */ /* 0x0003e80000100a00 */
[----:B------:R-:W3:Y:S04]  /*30020*/  LDL.LU R252, [R1+0x1f80] ;  /* 0x001f800001fc7983 */ /* 0x000ee80000300800 */
[----:B------:R-:W4:Y:S04]  /*30030*/  LDL.LU R100, [R1+0x1f7c] ;  /* 0x001f7c0001647983 */ /* 0x000f280000300800 */
[----:B------:R-:W2:Y:S04]  /*30040*/  LDL.LU R96, [R1+0x1f78] ;  /* 0x001f780001607983 */ /* 0x000ea80000300800 */
[----:B------:R-:W3:Y:S04]  /*30050*/  LDL.LU R160, [R1+0x7b0] ;  /* 0x0007b00001a07983 */ /* 0x000ee80000300800 */
[----:B------:R-:W3:Y:S04]  /*30060*/  LDL.LU R161, [R1+0x7b4] ;  /* 0x0007b40001a17983 */ /* 0x000ee80000300800 */
[----:B------:R-:W3:Y:S04]  /*30070*/  LDL.LU R162, [R1+0x7b8] ;  /* 0x0007b80001a27983 */ /* 0x000ee80000300800 */
[----:B------:R-:W3:Y:S04]  /*30080*/  LDL.LU R163, [R1+0x7bc] ;  /* 0x0007bc0001a37983 */ /* 0x000ee80000300800 */
[----:B------:R-:W4:Y:S04]  /*30090*/  LDL.LU R101, [R1+0x1f74] ;  /* 0x001f740001657983 */ /* 0x000f280000300800 */
[----:B------:R-:W2:Y:S04]  /*300a0*/  LDL.LU R84, [R1+0x1f70] ;  /* 0x001f700001547983 */ /* 0x000ea80000300800 */
[----:B------:R-:W3:Y:S04]  /*300b0*/  LDL.LU R97, [R1+0x1f6c] ;  /* 0x001f6c0001617983 */ /* 0x000ee80000300800 */
[----:B------:R-:W3:Y:S04]  /*300c0*/  LDL.LU R85, [R1+0x1f68] ;  /* 0x001f680001557983 */ /* 0x000ee80000300800 */
[----:B------:R-:W1:Y:S04]  /*300d0*/  LDL.LU R180, [R1+0x690] ;  /* 0x0006900001b47983 */ /* 0x000e680000300800 */
[----:B------:R-:W1:Y:S04]  /*300e0*/  LDL.LU R181, [R1+0x694] ;  /* 0x0006940001b57983 */ /* 0x000e680000300800 */
[----:B------:R-:W1:Y:S04]  /*300f0*/  LDL.LU R182, [R1+0x698] ;  /* 0x0006980001b67983 */ /* 0x000e680000300800 */
[----:B------:R-:W1:Y:S01]  /*30100*/  LDL.LU R183, [R1+0x69c] ;  /* 0x00069c0001b77983 */ /* 0x000e620000300800 */
[----:B--2---:R-:W-:-:S03]  /*30110*/  IMAD.MOV.U32 R140, RZ, RZ, R84 ;  /* 0x000000ffff8c7224 */ /* 0x004fc600078e0054 */
[----:B------:R-:W2:Y:S01]  /*30120*/  LDL.LU R84, [R1+0x1f64] ;  /* 0x001f640001547983 */ /* 0x000ea20000300800 */
[----:B----4-:R-:W-:Y:S01]  /*30130*/  IMAD.MOV.U32 R141, RZ, RZ, R101 ;  /* 0x000000ffff8d7224 */ /* 0x010fe200078e0065 */
[----:B------:R-:W-:Y:S01]  /*30140*/  MOV R142, R96 ;  /* 0x00000060008e7202 */ /* 0x000fe20000000f00 */
[----:B------:R-:W-:Y:S01]  /*30150*/  IMAD.MOV.U32 R143, RZ, RZ, R100 ;  /* 0x000000ffff8f7224 */ /* 0x000fe200078e0064 */
[----:B------:R-:W4:Y:S01]  /*30160*/  LDL.LU R101, [R1+0x1f60] ;  /* 0x001f600001657983 */ /* 0x000f220000300800 */
[----:B---3--:R-:W-:-:S03]  /*30170*/  IMAD.MOV.U32 R149, RZ, RZ, R85 ;  /* 0x000000ffff957224 */ /* 0x008fc600078e0055 */
[----:B------:R-:W3:Y:S04]  /*30180*/  LDL.LU R96, [R1+0x1f5c] ;  /* 0x001f5c0001607983 */ /* 0x000ee80000300800 */
[----:B------:R-:W4:Y:S04]  /*30190*/  LDL.LU R100, [R1+0x1f58] ;  /* 0x001f580001647983 */ /* 0x000f280000300800 */
[----:B------:R-:W3:Y:S04]  /*301a0*/  LDL.LU R148, [R1+0x60] ;  /* 0x0000600001947983 */ /* 0x000ee80000300800 */
[----:B------:R-:W4:Y:S01]  /*301b0*/  LDL.LU R85, [R1+0x1f54] ;  /* 0x001f540001557983 */ /* 0x000f220000300800 */
[----:B-1----:R-:W-:Y:S01]  /*301c0*/  HMMA.1688.F32.TF32 R52, R92, R12, R180 ;  /* 0x0000000c5c34723c */ /* 0x002fe200000810b4 */
[----:B--2---:R-:W-:-:S02]  /*301d0*/  MOV R150, R84 ;  /* 0x0000005400967202 */ /* 0x004fc40000000f00 */
[----:B------:R-:W4:Y:S04]  /*301e0*/  LDL.LU R84, [R1+0x1f50] ;  /* 0x001f500001547983 */ /* 0x000f280000300800 */
[----:B------:R-:W3:Y:S04]  /*301f0*/  LDL.LU R151, [R1+0x6c] ;  /* 0x00006c0001977983 */ /* 0x000ee80000300800 */
[----:B------:R-:W2:Y:S04]  /*30200*/  LDL.LU R136, [R1+0x40] ;  /* 0x0000400001887983 */ /* 0x000ea80000300800 */
[----:B------:R-:W2:Y:S04]  /*30210*/  LDL.LU R137, [R1+0x44] ;  /* 0x0000440001897983 */ /* 0x000ea80000300800 */
[----:B------:R-:W2:Y:S04]  /*30220*/  LDL.LU R138, [R1+0x48] ;  /* 0x00004800018a7983 */ /* 0x000ea80000300800 */
[----:B------:R-:W2:Y:S04]  /*30230*/  LDL.LU R139, [R1+0x4c] ;  /* 0x00004c00018b7983 */ /* 0x000ea80000300800 */
        /* <DEDUP_REMOVED lines=14> */
[----:B------:R-:W-:Y:S07]  /*30320*/  HMMA.1688.F32.TF32 R80, R216, R12, R144 ;  /* 0x0000000cd850723c */ /* 0x000fee0000081090 */
[----:B------:R-:W-:Y:S01]  /*30330*/  IMAD.MOV.U32 R144, RZ, RZ, R252 ;  /* 0x000000ffff907224 */ /* 0x000fe200078e00fc */
[----:B------:R-:W-:Y:S01]  /*30340*/  MOV R146, R2 ;  /* 0x0000000200927202 */ /* 0x000fe20000000f00 */
[----:B------:R-:W-:Y:S01]  /*30350*/  IMAD.MOV.U32 R145, RZ, RZ, R4 ;  /* 0x000000ffff917224 */ /* 0x000fe200078e0004 */
[----:B------:R-:W-:Y:S01]  /*30360*/  MOV R4, R53 ;  /* 0x0000003500047202 */ /* 0x000fe20000000f00 */
[----:B------:R-:W-:-:S02]  /*30370*/  IMAD.MOV.U32 R147, RZ, RZ, R0 ;  /* 0x000000ffff937224 */ /* 0x000fc400078e0000 */
[----:B------:R-:W-:Y:S02]  /*30380*/  IMAD.MOV.U32 R252, RZ, RZ, R52 ;  /* 0x000000fffffc7224 */ /* 0x000fe400078e0034 */
[----:B------:R-:W-:Y:S02]  /*30390*/  IMAD.MOV.U32 R2, RZ, RZ, R54 ;  /* 0x000000ffff027224 */ /* 0x000fe400078e0036 */
[----:B------:R-:W-:-:S05]  /*303a0*/  IMAD.MOV.U32 R0, RZ, RZ, R55 ;  /* 0x000000ffff007224 */ /* 0x000fca00078e0037 */
[----:B------:R-:W-:Y:S04]  /*303b0*/  STL [R1+0x1ea0], R0 ;  /* 0x001ea00001007387 */ /* 0x000fe80000100800 */
[----:B------:R-:W-:Y:S04]  /*303c0*/  STL [R1+0x1e9c], R2 ;  /* 0x001e9c0201007387 */ /* 0x000fe80000100800 */
[----:B------:R-:W-:Y:S04]  /*303d0*/  STL [R1+0x1e98], R4 ;  /* 0x001e980401007387 */ /* 0x000fe80000100800 */
[----:B------:R-:W-:Y:S01]  /*303e0*/  STL [R1+0x1e94], R252 ;  /* 0x001e94fc01007387 */ /* 0x000fe20000100800 */
[-C--:B------:R-:W-:Y:S06]  /*303f0*/  HMMA.1688.F32.TF32 R56, R152, R12.reuse, R140 ;  /* 0x0000000c9838723c */ /* 0x080fec000008108c */
[-C--:B---3--:R-:W-:Y:S06]  /*30400*/  HMMA.1688.F32.TF32 R52, R112, R12.reuse, R148 ;  /* 0x0000000c7034723c */ /* 0x088fec0000081094 */
[----:B--2---:R-:W-:-:S15]  /*30410*/  HMMA.1688.F32.TF32 R60, R132, R12, R136 ;  /* 0x0000000c843c723c */ /* 0x004fde0000081088 */
[----:B------:R-:W-:-:S02]  /*30420*/  NOP ;  /* 0x0000000000007918 */ /* 0x000fc40000000000 */
[----:B------:R-:W-:Y:S04]  /*30430*/  STL.64 [R1+0x2d0], R52 ;  /* 0x0002d03401007387 */ /* 0x000fe80000100a00 */
[----:B------:R1:W-:Y:S02]  /*30440*/  STL.64 [R1+0x2d8], R54 ;  /* 0x0002d83601007387 */ /* 0x0003e40000100a00 */
[----:B-1----:R-:W-:Y:S02]  /*30450*/  HMMA.1688.F32.TF32 R52, R176, R12, R172 ;  /* 0x0000000cb034723c */ /* 0x002fe400000810ac */
[----:B------:R-:W-:Y:S04]  /*30460*/  STL.64 [R1+0x340], R60 ;  /* 0x0003403c01007387 */ /* 0x000fe80000100a00 */
[----:B------:R-:W-:Y:S04]  /*30470*/  STL.64 [R1+0x348], R62 ;  /* 0x0003483e01007387 */ /* 0x000fe80000100a00 */
[----:B------:R-:W-:-:S13]  /*30480*/  LDSM.16.M88.4 R60, [R98+UR10+0xd000] ;  /* 0x00d0000a623c783b */ /* 0x000fda0008000200 */
[----:B------:R-:W-:Y:S01]  /*30490*/  STL.64 [R1+0x530], R52 ;  /* 0x0005303401007387 */ /* 0x000fe20000100a00 */
[----:B------:R-:W-:-:S03]  /*304a0*/  MOV R32, R55 ;  /* 0x0000003700207202 */ /* 0x000fc60000000f00 */
[----:B------:R-:W-:Y:S04]  /*304b0*/  STL.64 [R1+0x4c0], R56 ;  /* 0x0004c03801007387 */ /* 0x000fe80000100a00 */
[----:B------:R-:W-:Y:S04]  /*304c0*/  STL.64 [R1+0x4c8], R58 ;  /* 0x0004c83a01007387 */ /* 0x000fe80000100a00 */
[----:B------:R1:W-:Y:S02]  /*304d0*/  STL [R1+0x538], R54 ;  /* 0x0005383601007387 */ /* 0x0003e40000100800 */
[----:B-1----:R-:W-:Y:S02]  /*304e0*/  HMMA.1688.F32.TF32 R52, R196, R12, R108 ;  /* 0x0000000cc434723c */ /* 0x002fe4000008106c */
[----:B------:R-:W-:Y:S04]  /*304f0*/  STL [R1+0x1e90], R32 ;  /* 0x001e902001007387 */ /* 0x000fe80000100800 */
[----:B------:R-:W-:-:S15]  /*30500*/  HMMA.1688.F32.TF32 R56, R88, R8, R160 ;  /* 0x000000085838723c */ /* 0x000fde00000810a0 */
[----:B------:R-:W-:-:S02]  /*30510*/  NOP ;  /* 0x0000000000007918 */ /* 0x000fc40000000000 */
[----:B------:R-:W-:Y:S04]  /*30520*/  STL.64 [R1+0x510], R52 ;  /* 0x0005103401007387 */ /* 0x000fe80000100a00 */
[----:B------:R4:W-:Y:S02]  /*30530*/  STL.64 [R1+0x518], R54 ;  /* 0x0005183601007387 */ /* 0x0009e40000100a00 */
[-C--:B----4-:R-:W-:Y:S02]  /*30540*/  HMMA.1688.F32.TF32 R52, R92, R8.reuse, R156 ;  /* 0x000000085c34723c */ /* 0x090fe4000008109c */
[----:B------:R-:W-:Y:S04]  /*30550*/  STL.64 [R1+0x20], R56 ;  /* 0x0000203801007387 */ /* 0x000fe80000100a00 */
[----:B------:R1:W-:Y:S02]  /*30560*/  STL.64 [R1+0x28], R58 ;  /* 0x0000283a01007387 */ /* 0x0003e40000100a00 */
[----:B-1----:R-:W-:-:S15]  /*30570*/  HMMA.1688.F32.TF32 R56, R112, R8, R128 ;  /* 0x000000087038723c */ /* 0x002fde0000081080 */
[----:B------:R-:W-:-:S01]  /*30580*/  NOP ;  /* 0x0000000000007918 */ /* 0x000fc20000000000 */
[----:B------:R-:W-:Y:S01]  /*30590*/  IMAD.MOV.U32 R0, RZ, RZ, R52 ;  /* 0x000000ffff007224 */ /* 0x000fe200078e0034 */
[----:B------:R-:W-:Y:S01]  /*305a0*/  MOV R4, R54 ;  /* 0x0000003600047202 */ /* 0x000fe20000000f00 */
[----:B------:R-:W-:Y:S02]  /*305b0*/  IMAD.MOV.U32 R2, RZ, RZ, R53 ;  /* 0x000000ffff027224 */ /* 0x000fe400078e0035 */
[----:B------:R-:W-:Y:S02]  /*305c0*/  IMAD.MOV.U32 R252, RZ, RZ, R55 ;  /* 0x000000fffffc7224 */ /* 0x000fe400078e0037 */
[-C--:B------:R-:W-:Y:S03]  /*305d0*/  HMMA.1688.F32.TF32 R52, R132, R8.reuse, R164 ;  /* 0x000000088434723c */ /* 0x080fe600000810a4 */
[----:B------:R-:W-:Y:S04]  /*305e0*/  STL [R1+0x1eb0], R252 ;  /* 0x001eb0fc01007387 */ /* 0x000fe80000100800 */
[----:B------:R-:W-:Y:S04]  /*305f0*/  STL [R1+0x1eac], R4 ;  /* 0x001eac0401007387 */ /* 0x000fe80000100800 */
[----:B------:R-:W-:Y:S04]  /*30600*/  STL [R1+0x1ea8], R2 ;  /* 0x001ea80201007387 */ /* 0x000fe80000100800 */
[----:B------:R-:W-:Y:S08]  /*30610*/  STL [R1+0x1ea4], R0 ;  /* 0x001ea40001007387 */ /* 0x000ff00000100800 */
[----:B------:R-:W-:Y:S04]  /*30620*/  STL.64 [R1+0x150], R52 ;  /* 0x0001503401007387 */ /* 0x000fe80000100a00 */
[----:B------:R-:W-:Y:S04]  /*30630*/  STL.64 [R1+0xd0], R56 ;  /* 0x0000d03801007387 */ /* 0x000fe80000100a00 */
[----:B------:R1:W-:Y:S02]  /*30640*/  STL.64 [R1+0xd8], R58 ;  /* 0x0000d83a01007387 */ /* 0x0003e40000100a00 */
[----:B-1----:R-:W-:Y:S01]  /*30650*/  HMMA.1688.F32.TF32 R56, R152, R8, R144 ;  /* 0x000000089838723c */ /* 0x002fe20000081090 */
[----:B------:R-:W-:Y:S01]  /*30660*/  IMAD.MOV.U32 R32, RZ, RZ, R55 ;  /* 0x000000ffff207224 */ /* 0x000fe200078e0037 */
[----:B------:R1:W-:Y:S04]  /*30670*/  STL [R1+0x158], R54 ;  /* 0x0001583601007387 */ /* 0x0003e80000100800 */
[----:B------:R-:W-:-:S15]  /*30680*/  STL [R1+0x1eb4], R32 ;  /* 0x001eb42001007387 */ /* 0x000fde0000100800 */
[----:B------:R-:W-:-:S02]  /*30690*/  NOP ;  /* 0x0000000000007918 */ /* 0x000fc40000000000 */
[----:B------:R-:W-:Y:S04]  /*306a0*/  STL.64 [R1+0x130], R56 ;  /* 0x0001303801007387 */ /* 0x000fe80000100a00 */
[----:B------:R-:W-:Y:S04]  /*306b0*/  STL.64 [R1+0x138], R58 ;  /* 0x0001383a01007387 */ /* 0x000fe80000100a00 */
        /* <DEDUP_REMOVED lines=24> */
[-C--:B-1----:R-:W-:Y:S03]  /*30840*/  HMMA.1688.F32.TF32 R52, R176, R8.reuse, R220 ;  /* 0x00000008b034723c */ /* 0x082fe600000810dc */
[----:B------:R-:W4:Y:S04]  /*30850*/  LDSM.16.M88.4 R56, [R98+UR10+0xe000] ;  /* 0x00e0000a6238783b */ /* 0x000f280008000200 */
[----:B------:R-:W3:Y:S04]  /*30860*/  LDL.LU R156, [R1+0x8b0] ;  /* 0x0008b000019c7983 */ /* 0x000ee80000300800 */
[----:B------:R-:W3:Y:S04]  /*30870*/  LDL.LU R157, [R1+0x8b4] ;  /* 0x0008b400019d7983 */ /* 0x000ee80000300800 */
[----:B------:R-:W3:Y:S04]  /*30880*/  LDL.LU R158, [R1+0x8b8] ;  /* 0x0008b800019e7983 */ /* 0x000ee80000300800 */
[----:B------:R-:W3:Y:S04]  /*30890*/  LDL.LU R159, [R1+0x8bc] ;  /* 0x0008bc00019f7983 */ /* 0x000ee80000300800 */
[----:B------:R-:W3:Y:S01]  /*308a0*/  LDL.LU R128, [R1+0x8a0] ;  /* 0x0008a00001807983 */ /* 0x000ee20000300800 */
[----:B------:R-:W-:Y:S01]  /*308b0*/  MOV R41, R52 ;  /* 0x0000003400297202 */ /* 0x000fe20000000f00 */
[----:B------:R-:W-:Y:S01]  /*308c0*/  IMAD.MOV.U32 R40, RZ, RZ, R53 ;  /* 0x000000ffff287224 */ /* 0x000fe200078e0035 */
[----:B------:R-:W-:Y:S01]  /*308d0*/  MOV R45, R55 ;  /* 0x00000037002d7202 */ /* 0x000fe20000000f00 */
[----:B------:R-:W-:Y:S01]  /*308e0*/  IMAD.MOV.U32 R36, RZ, RZ, R54 ;  /* 0x000000ffff247224 */ /* 0x000fe200078e0036 */
[----:B------:R-:W3:Y:S01]  /*308f0*/  LDL.LU R129, [R1+0x8a4] ;  /* 0x0008a40001817983 */ /* 0x000ee20000300800 */
[----:B------:R-:W-:Y:S03]  /*30900*/  HMMA.1688.F32.TF32 R52, R196, R8, R104 ;  /* 0x00000008c434723c */ /* 0x000fe60000081068 */
[----:B------:R-:W3:Y:S04]  /*30910*/  LDL.LU R130, [R1+0x8a8] ;  /* 0x0008a80001827983 */ /* 0x000ee80000300800 */
[----:B------:R-:W3:Y:S04]  /*30920*/  LDL.LU R131, [R1+0x8ac] ;  /* 0x0008ac0001837983 */ /* 0x000ee80000300800 */
[----:B------:R-:W3:Y:S04]  /*30930*/  LDL.LU R164, [R1+0x890] ;  /* 0x0008900001a47983 */ /* 0x000ee80000300800 */
[----:B------:R-:W3:Y:S04]  /*30940*/  LDL.LU R165, [R1+0x894] ;  /* 0x0008940001a57983 */ /* 0x000ee80000300800 */
[----:B------:R-:W3:Y:S04]  /*30950*/  LDL.LU R166, [R1+0x898] ;  /* 0x0008980001a67983 */ /* 0x000ee80000300800 */
[----:B------:R-:W3:Y:S01]  /*30960*/  LDL.LU R167, [R1+0x89c] ;  /* 0x00089c0001a77983 */ /* 0x000ee20000300800 */
[----:B------:R-:W-:Y:S01]  /*30970*/  IMAD.MOV.U32 R44, RZ, RZ, R52 ;  /* 0x000000ffff2c7224 */ /* 0x000fe200078e0034 */
[----:B------:R-:W-:Y:S01]  /*30980*/  MOV R33, R54 ;  /* 0x0000003600217202 */ /* 0x000fe20000000f00 */
[----:B------:R-:W-:Y:S01]  /*30990*/  IMAD.MOV.U32 R37, RZ, RZ, R53 ;  /* 0x000000ffff257224 */ /* 0x000fe200078e0035 */
[----:B------:R-:W3:Y:S01]  /*309a0*/  LDL.LU R220, [R1+0x870] ;  /* 0x0008700001dc7983 */ /* 0x000ee20000300800 */
[----:B------:R-:W-:-:S03]  /*309b0*/  IMAD.MOV.U32 R6, RZ, RZ, R55 ;  /* 0x000000ffff067224 */ /* 0x000fc600078e0037 */
[----:B------:R-:W1:Y:S01]  /*309c0*/  LDSM.16.M88.4 R52, [R98+UR10+0xf000] ;  /* 0x00f0000a6234783b */ /* 0x000e620008000200 */
[C---:B------:R-:W-:Y:S03]  /*309d0*/  HMMA.1688.F32.TF32 R76, R216.reuse, R16, R76 ;  /* 0x00000010d84c723c */ /* 0x040fe6000008104c */
[----:B------:R-:W3:Y:S04]  /*309e0*/  LDL.LU R221, [R1+0x874] ;  /* 0x0008740001dd7983 */ /* 0x000ee80000300800 */
[----:B------:R-:W3:Y:S01]  /*309f0*/  LDL.LU R222, [R1+0x878] ;  /* 0x0008780001de7983 */ /* 0x000ee20000300800 */
[C---:B------:R-:W-:Y:S03]  /*30a00*/  HMMA.1688.F32.TF32 R84, R216.reuse, R8, R84 ;  /* 0x00000008d854723c */ /* 0x040fe60000081054 */
[----:B------:R-:W3:Y:S04]  /*30a10*/  LDL.LU R223, [R1+0x87c] ;  /* 0x00087c0001df7983 */ /* 0x000ee80000300800 */
[----:B------:R1:W-:Y:S04]  /*30a20*/  STL [R1+0x1ec0], R36 ;  /* 0x001ec02401007387 */ /* 0x0003e80000100800 */
[----:B------:R1:W-:Y:S04]  /*30a30*/  STL [R1+0x1ebc], R40 ;  /* 0x001ebc2801007387 */ /* 0x0003e80000100800 */
[----:B------:R1:W-:Y:S01]  /*30a40*/  STL [R1+0x1eb8], R41 ;  /* 0x001eb82901007387 */ /* 0x0003e20000100800 */
[C---:B----4-:R-:W-:Y:S06]  /*30a50*/  HMMA.1688.F32.TF32 R212, R216.reuse, R56, R172 ;  /* 0x00000038d8d4723c */ /* 0x050fec00000810ac */
[C---:B--2---:R-:W-:Y:S06]  /*30a60*/  HMMA.1688.F32.TF32 R208, R216.reuse, R60, R140 ;  /* 0x0000003cd8d0723c */ /* 0x044fec000008108c */
[C---:B---3--:R-:W-:Y:S06]  /*30a70*/  HMMA.1688.F32.TF32 R200, R216.reuse, R68, R148 ;  /* 0x00000044d8c8723c */ /* 0x048fec0000081094 */
[C---:B------:R-:W-:Y:S06]  /*30a80*/  HMMA.1688.F32.TF32 R204, R216.reuse, R64, R136 ;  /* 0x00000040d8cc723c */ /* 0x040fec0000081088 */
[----:B-1----:R-:W-:Y:S07]  /*30a90*/  HMMA.1688.F32.TF32 R216, R216, R52, R160 ;  /* 0x00000034d8d8723c */ /* 0x002fee00000810a0 */
[----:B------:R-:W-:Y:S01]  /*30aa0*/  IMAD.MOV.U32 R160, RZ, RZ, R100 ;  /* 0x000000ffffa07224 */ /* 0x000fe200078e0064 */
[----:B------:R-:W-:Y:S01]  /*30ab0*/  MOV R162, R101 ;  /* 0x0000006500a27202 */ /* 0x000fe20000000f00 */
[----:B------:R-:W2:Y:S01]  /*30ac0*/  LDL.LU R100, [R1+0x1f4c] ;  /* 0x001f4c0001647983 */ /* 0x000ea20000300800 */
[----:B------:R-:W-:-:S02]  /*30ad0*/  IMAD.MOV.U32 R161, RZ, RZ, R96 ;  /* 0x000000ffffa17224 */ /* 0x000fc400078e0060 */
[----:B------:R-:W-:Y:S01]  /*30ae0*/  IMAD.MOV.U32 R163, RZ, RZ, R97 ;  /* 0x000000ffffa37224 */ /* 0x000fe200078e0061 */
[----:B------:R-:W3:Y:S04]  /*30af0*/  LDL.LU R96, [R1+0x1f48] ;  /* 0x001f480001607983 */ /* 0x000ee80000300800 */
[----:B------:R-:W4:Y:S04]  /*30b00*/  LDL.LU R101, [R1+0x1f44] ;  /* 0x001f440001657983 */ /* 0x000f280000300800 */
[----:B------:R-:W4:Y:S04]  /*30b10*/  LDL.LU R97, [R1+0x1f40] ;  /* 0x001f400001617983 */ /* 0x000f280000300800 */
[----:B------:R-:W4:Y:S04]  /*30b20*/  LDL.LU R140, [R1+0x740] ;  /* 0x00074000018c7983 */ /* 0x000f280000300800 */
[----:B------:R-:W4:Y:S04]  /*30b30*/  LDL.LU R141, [R1+0x744] ;  /* 0x00074400018d7983 */ /* 0x000f280000300800 */
[----:B------:R-:W4:Y:S04]  /*30b40*/  LDL.LU R142, [R1+0x748] ;  /* 0x00074800018e7983 */ /* 0x000f280000300800 */
[----:B------:R-:W4:Y:S01]  /*30b50*/  LDL.LU R143, [R1+0x74c] ;  /* 0x00074c00018f7983 */ /* 0x000f220000300800 */
[----:B------:R-:W-:-:S15]  /*30b60*/  HMMA.1688.F32.TF32 R104, R88, R68, R156 ;  /* 0x000000445868723c */ /* 0x000fde000008109c */
[----:B------:R-:W-:-:S09]  /*30b70*/  NOP ;  /* 0x0000000000007918 */ /* 0x000fd20000000000 */
[----:B------:R-:W-:Y:S01]  /*30b80*/  IMAD.MOV.U32 R36, RZ, RZ, R104 ;  /* 0x000000ffff247224 */ /* 0x000fe200078e0068 */
[----:B------:R-:W-:Y:S01]  /*30b90*/  MOV R40, R105 ;  /* 0x0000006900287202 */ /* 0x000fe20000000f00 */
[----:B------:R-:W-:Y:S02]  /*30ba0*/  IMAD.MOV.U32 R41, RZ, RZ, R106 ;  /* 0x000000ffff297224 */ /* 0x000fe400078e006a */
[----:B------:R-:W-:Y:S02]  /*30bb0*/  IMAD.MOV.U32 R32, RZ, RZ, R107 ;  /* 0x000000ffff207224 */ /* 0x000fe400078e006b */
[C---:B------:R-:W-:Y:S06]  /*30bc0*/  HMMA.1688.F32.TF32 R104, R88.reuse, R64, R128 ;  /* 0x000000405868723c */ /* 0x040fec0000081080 */
[C---:B------:R-:W-:Y:S06]  /*30bd0*/  HMMA.1688.F32.TF32 R232, R88.reuse, R52, R220 ;  /* 0x0000003458e8723c */ /* 0x040fec00000810dc */
[C---:B------:R-:W-:Y:S06]  /*30be0*/  HMMA.1688.F32.TF32 R248, R88.reuse, R60, R164 ;  /* 0x0000003c58f8723c */ /* 0x040fec00000810a4 */
[----:B------:R-:W-:Y:S01]  /*30bf0*/  HMMA.1688.F32.TF32 R240, R88, R56, R144 ;  /* 0x0000003858f0723c */ /* 0x000fe20000081090 */
[----:B--2---:R-:W-:-:S02]  /*30c00*/  IMAD.MOV.U32 R139, RZ, RZ, R100 ;  /* 0x000000ffff8b7224 */ /* 0x004fc400078e0064 */
[----:B---3--:R-:W-:Y:S02]  /*30c10*/  IMAD.MOV.U32 R138, RZ, RZ, R96 ;  /* 0x000000ffff8a7224 */ /* 0x008fe400078e0060 */
[----:B----4-:R-:W-:Y:S02]  /*30c20*/  IMAD.MOV.U32 R136, RZ, RZ, R101 ;  /* 0x000000ffff887224 */ /* 0x010fe400078e0065 */
[----:B------:R-:W2:Y:S01]  /*30c30*/  LDL.LU R101, [R1+0x1f3c] ;  /* 0x001f3c0001657983 */ /* 0x000ea20000300800 */
[----:B------:R-:W-:-:S03]  /*30c40*/  MOV R137, R97 ;  /* 0x0000006100897202 */ /* 0x000fc60000000f00 */
[----:B------:R-:W3:Y:S04]  /*30c50*/  LDL.LU R97, [R1+0x1f38] ;  /* 0x001f380001617983 */ /* 0x000ee80000300800 */
[----:B------:R-:W3:Y:S04]  /*30c60*/  LDL.LU R96, [R1+0x1f34] ;  /* 0x001f340001607983 */ /* 0x000ee80000300800 */
[----:B------:R-:W2:Y:S04]  /*30c70*/  LDL.LU R100, [R1+0x1f30] ;  /* 0x001f300001647983 */ /* 0x000ea80000300800 */
[----:B------:R-:W4:Y:S04]  /*30c80*/  LDL.LU R148, [R1+0x760] ;  /* 0x0007600001947983 */ /* 0x000f280000300800 */
[----:B------:R-:W4:Y:S04]  /*30c90*/  LDL.LU R149, [R1+0x764] ;  /* 0x0007640001957983 */ /* 0x000f280000300800 */
[----:B------:R-:W4:Y:S04]  /*30ca0*/  LDL.LU R150, [R1+0x768] ;  /* 0x0007680001967983 */ /* 0x000f280000300800 */
[----:B------:R-:W4:Y:S04]  /*30cb0*/  LDL.LU R151, [R1+0x76c] ;  /* 0x00076c0001977983 */ /* 0x000f280000300800 */
[----:B------:R-:W3:Y:S04]  /*30cc0*/  LDL.LU R98, [R1+0x788] ;  /* 0x0007880001627983 */ /* 0x000ee80000300800 */
[----:B------:R-:W3:Y:S04]  /*30cd0*/  LDL.LU R99, [R1+0x78c] ;  /* 0x00078c0001637983 */ /* 0x000ee80000300800 */
        /* <DEDUP_REMOVED lines=45> */
[----:B------:R-:W2:Y:S01]  /*30fb0*/  LDL.LU R147, [R1+0x44c] ;  /* 0x00044c0001937983 */ /* 0x000ea20000300800 */
[----:B------:R-:W-:Y:S01]  /*30fc0*/  MOV R252, R104 ;  /* 0x0000006800fc7202 */ /* 0x000fe20000000f00 */
[----:B------:R-:W-:Y:S01]  /*30fd0*/  IMAD.MOV.U32 R4, RZ, RZ, R105 ;  /* 0x000000ffff047224 */ /* 0x000fe200078e0069 */
[----:B------:R-:W-:Y:S01]  /*30fe0*/  MOV R0, R107 ;  /* 0x0000006b00007202 */ /* 0x000fe20000000f00 */
[----:B------:R-:W-:Y:S01]  /*30ff0*/  IMAD.MOV.U32 R2, RZ, RZ, R106 ;  /* 0x000000ffff027224 */ /* 0x000fe200078e006a */
[C---:B------:R-:W-:Y:S06]  /*31000*/  HMMA.1688.F32.TF32 R108, R112.reuse, R56, R136 ;  /* 0x00000038706c723c */ /* 0x040fec0000081088 */
[C---:B----4-:R-:W-:Y:S06]  /*31010*/  HMMA.1688.F32.TF32 R104, R112.reuse, R60, R148 ;  /* 0x0000003c7068723c */ /* 0x050fec0000081094 */
[----:B---3--:R-:W-:Y:S06]  /*31020*/  HMMA.1688.F32.TF32 R96, R112, R68, R96 ;  /* 0x000000447060723c */ /* 0x008fec0000081060 */
[C---:B--2---:R-:W-:Y:S06]  /*31030*/  HMMA.1688.F32.TF32 R88, R92.reuse, R56, R192 ;  /* 0x000000385c58723c */ /* 0x044fec00000810c0 */
[C---:B------:R-:W-:Y:S06]  /*31040*/  HMMA.1688.F32.TF32 R236, R92.reuse, R68, R124 ;  /* 0x000000445cec723c */ /* 0x040fec000008107c */
[----:B------:R-:W-:Y:S06]  /*31050*/  HMMA.1688.F32.TF32 R224, R92, R60, R120 ;  /* 0x0000003c5ce0723c */ /* 0x000fec0000081078 */
[C---:B------:R-:W-:Y:S06]  /*31060*/  HMMA.1688.F32.TF32 R120, R132.reuse, R64, R160 ;  /* 0x000000408478723c */ /* 0x040fec00000810a0 */
[C---:B------:R-:W-:Y:S06]  /*31070*/  HMMA.1688.F32.TF32 R116, R132.reuse, R68, R172 ;  /* 0x000000448474723c */ /* 0x040fec00000810ac */
[C---:B------:R-:W-:Y:S06]  /*31080*/  HMMA.1688.F32.TF32 R124, R132.reuse, R60, R156 ;  /* 0x0000003c847c723c */ /* 0x040fec000008109c */
[C---:B------:R-:W-:Y:S11]  /*31090*/  HMMA.1688.F32.TF32 R128, R132.reuse, R56, R128 ;  /* 0x000000388480723c */ /* 0x040ff60000081080 */
[----:B------:R-:W-:Y:S01]  /*310a0*/  STL.64 [R1+0x1e48], R118 ;  /* 0x001e487601007387 */ /* 0x000fe20000100a00 */
[----:B------:R-:W-:Y:S03]  /*310b0*/  HMMA.1688.F32.TF32 R132, R132, R52, R220 ;  /* 0x000000348484723c */ /* 0x000fe600000810dc */
[----:B------:R-:W-:Y:S04]  /*310c0*/  STL.64 [R1+0x1e40], R116 ;  /* 0x001e407401007387 */ /* 0x000fe80000100a00 */
[----:B------:R-:W-:Y:S04]  /*310d0*/  STL.64 [R1+0x1e58], R122 ;  /* 0x001e587a01007387 */ /* 0x000fe80000100a00 */
[----:B------:R1:W-:Y:S04]  /*310e0*/  STL.64 [R1+0x1e50], R120 ;  /* 0x001e507801007387 */ /* 0x0003e80000100a00 */
[----:B------:R-:W-:Y:S04]  /*310f0*/  STL.64 [R1+0x1e68], R126 ;  /* 0x001e687e01007387 */ /* 0x000fe80000100a00 */
[----:B------:R-:W-:Y:S04]  /*31100*/  STL.64 [R1+0x1e60], R124 ;  /* 0x001e607c01007387 */ /* 0x000fe80000100a00 */
[----:B------:R-:W-:Y:S04]  /*31110*/  STL.64 [R1+0x1e78], R130 ;  /* 0x001e788201007387 */ /* 0x000fe80000100a00 */
[----:B------:R-:W-:Y:S04]  /*31120*/  STL.64 [R1+0x1e70], R128 ;  /* 0x001e708001007387 */ /* 0x000fe80000100a00 */
[----:B------:R-:W-:Y:S04]  /*31130*/  STL.64 [R1+0x1e88], R134 ;  /* 0x001e888601007387 */ /* 0x000fe80000100a00 */
[----:B------:R2:W-:Y:S01]  /*31140*/  STL.64 [R1+0x1e80], R132 ;  /* 0x001e808401007387 */ /* 0x0005e20000100a00 */
[-C--:B------:R-:W-:Y:S03]  /*31150*/  HMMA.1688.F32.TF32 R228, R92, R64.reuse, R188 ;  /* 0x000000405ce4723c */ /* 0x080fe600000810bc */
        /* <DEDUP_REMOVED lines=9> */
[----:B------:R-:W4:Y:S01]  /*311f0*/  LDL.LU R185, [R1+0x224] ;  /* 0x0002240001b97983 */ /* 0x000f220000300800 */
[C---:B------:R-:W-:Y:S03]  /*31200*/  HMMA.1688.F32.TF32 R100, R112.reuse, R64, R100 ;  /* 0x000000407064723c */ /* 0x040fe60000081064 */
[----:B------:R-:W4:Y:S04]  /*31210*/  LDL.LU R186, [R1+0x228] ;  /* 0x0002280001ba7983 */ /* 0x000f280000300800 */
[----:B------:R-:W4:Y:S01]  /*31220*/  LDL.LU R187, [R1+0x22c] ;  /* 0x00022c0001bb7983 */ /* 0x000f220000300800 */
[----:B------:R-:W-:Y:S03]  /*31230*/  HMMA.1688.F32.TF32 R112, R112, R52, R140 ;  /* 0x000000347070723c */ /* 0x000fe6000008108c */
[----:B------:R-:W4:Y:S04]  /*31240*/  LDL.LU R156, [R1+0x3d0] ;  /* 0x0003d000019c7983 */ /* 0x000f280000300800 */
[----:B------:R-:W4:Y:S01]  /*31250*/  LDL.LU R157, [R1+0x3d4] ;  /* 0x0003d400019d7983 */ /* 0x000f220000300800 */
        /* <DEDUP_REMOVED lines=29> */
[----:B-1----:R-:W4:Y:S04]  /*31430*/  LDL.LU R120, [R1+0x240] ;  /* 0x0002400001787983 */ /* 0x002f280000300800 */
        /* <DEDUP_REMOVED lines=11> */
[----:B--2---:R-:W-:Y:S01]  /*314f0*/  IMAD.MOV.U32 R132, RZ, RZ, R43 ;  /* 0x000000ffff847224 */ /* 0x004fe200078e002b */
[----:B------:R-:W-:Y:S01]  /*31500*/  MOV R134, R30 ;  /* 0x0000001e00867202 */ /* 0x000fe20000000f00 */
[----:B------:R-:W-:Y:S01]  /*31510*/  IMAD.MOV.U32 R133, RZ, RZ, R47 ;  /* 0x000000ffff857224 */ /* 0x000fe200078e002f */
[----:B------:R-:W-:Y:S01]  /*31520*/  LDS R220, [R3+UR7+0x23000] ;  /* 0x0230000703dc7984 */ /* 0x000fe20008000800 */
[----:B------:R-:W-:-:S03]  /*31530*/  IMAD.MOV.U32 R135, RZ, RZ, R50 ;  /* 0x000000ffff877224 */ /* 0x000fc600078e0032 */
[----:B------:R-:W-:Y:S04]  /*31540*/  LDS R222, [R3+UR7+0x23800] ;  /* 0x0238000703de7984 */ /* 0x000fe80008000800 */
[----:B------:R-:W-:Y:S04]  /*31550*/  LDS R221, [R7+UR7+0x23000] ;  /* 0x0230000707dd7984 */ /* 0x000fe80008000800 */
[----:B------:R-:W1:Y:S01]  /*31560*/  LDS R223, [R7+UR7+0x23800] ;  /* 0x0238000707df7984 */ /* 0x000e620008000800 */
[C---:B---3--:R-:W-:Y:S06]  /*31570*/  HMMA.1688.F32.TF32 R192, R196.reuse, R56, R192 ;  /* 0x00000038c4c0723c */ /* 0x048fec00000810c0 */
[C---:B----4-:R-:W-:Y:S06]  /*31580*/  HMMA.1688.F32.TF32 R188, R196.reuse, R60, R188 ;  /* 0x0000003cc4bc723c */ /* 0x050fec00000810bc */
[----:B------:R-:W-:Y:S06]  /*31590*/  HMMA.1688.F32.TF32 R184, R196, R64, R184 ;  /* 0x00000040c4b8723c */ /* 0x000fec00000810b8 */
[C---:B------:R-:W-:Y:S06]  /*315a0*/  HMMA.1688.F32.TF32 R160, R176.reuse, R68, R160 ;  /* 0x00000044b0a0723c */ /* 0x040fec00000810a0 */
[C---:B------:R-:W-:Y:S06]  /*315b0*/  HMMA.1688.F32.TF32 R164, R176.reuse, R64, R164 ;  /* 0x00000040b0a4723c */ /* 0x040fec00000810a4 */
[C---:B------:R-:W-:Y:S11]  /*315c0*/  HMMA.1688.F32.TF32 R168, R176.reuse, R60, R168 ;  /* 0x0000003cb0a8723c */ /* 0x040ff600000810a8 */
[----:B------:R-:W-:Y:S01]  /*315d0*/  STL.64 [R1+0x1db0], R162 ;  /* 0x001db0a201007387 */ /* 0x000fe20000100a00 */
[C---:B------:R-:W-:Y:S03]  /*315e0*/  HMMA.1688.F32.TF32 R172, R176.reuse, R56, R172 ;  /* 0x00000038b0ac723c */ /* 0x040fe600000810ac */
[----:B------:R2:W-:Y:S04]  /*315f0*/  STL.64 [R1+0x1da8], R160 ;  /* 0x001da8a001007387 */ /* 0x0005e80000100a00 */
[----:B------:R-:W-:Y:S04]  /*31600*/  STL.64 [R1+0x1dc0], R166 ;  /* 0x001dc0a601007387 */ /* 0x000fe80000100a00 */
[----:B------:R-:W-:Y:S04]  /*31610*/  STL.64 [R1+0x1db8], R164 ;  /* 0x001db8a401007387 */ /* 0x000fe80000100a00 */
[----:B------:R-:W-:Y:S04]  /*31620*/  STL.64 [R1+0x1dd0], R170 ;  /* 0x001dd0aa01007387 */ /* 0x000fe80000100a00 */
[----:B------:R3:W-:Y:S04]  /*31630*/  STL.64 [R1+0x1dc8], R168 ;  /* 0x001dc8a801007387 */ /* 0x0007e80000100a00 */
[----:B------:R-:W1:Y:S01]  /*31640*/  LDL.LU R116, [R1+0x1f0] ;  /* 0x0001f00001747983 */ /* 0x000e620000300800 */
[----:B------:R-:W-:Y:S03]  /*31650*/  HMMA.1688.F32.TF32 R176, R176, R52, R120 ;  /* 0x00000034b0b0723c */ /* 0x000fe60000081078 */
[----:B------:R-:W1:Y:S04]  /*31660*/  LDL.LU R117, [R1+0x1f4] ;  /* 0x0001f40001757983 */ /* 0x000e680000300800 */
[----:B------:R-:W1:Y:S01]  /*31670*/  LDL.LU R118, [R1+0x1f8] ;  /* 0x0001f80001767983 */ /* 0x000e620000300800 */
[----:B------:R-:W-:-:S03]  /*31680*/  MOV R120, R42 ;  /* 0x0000002a00787202 */ /* 0x000fc60000000f00 */
[----:B------:R-:W1:Y:S01]  /*31690*/  LDL.LU R119, [R1+0x1fc] ;  /* 0x0001fc0001777983 */ /* 0x000e620000300800 */
[C---:B------:R-:W-:Y:S01]  /*316a0*/  HMMA.1688.F32.TF32 R180, R196.reuse, R68, R180 ;  /* 0x00000044c4b4723c */ /* 0x040fe200000810b4 */
[----:B------:R-:W-:Y:S02]  /*316b0*/  IMAD.MOV.U32 R121, RZ, RZ, R46 ;  /* 0x000000ffff797224 */ /* 0x000fe400078e002e */
[----:B------:R-:W-:Y:S04]  /*316c0*/  STL.64 [R1+0x1de0], R174 ;  /* 0x001de0ae01007387 */ /* 0x000fe80000100a00 */
[----:B------:R4:W-:Y:S04]  /*316d0*/  STL.64 [R1+0x1dd8], R172 ;  /* 0x001dd8ac01007387 */ /* 0x0009e80000100a00 */
[----:B------:R-:W4:Y:S01]  /*316e0*/  LDL.LU R42, [R1+0x1f2c] ;  /* 0x001f2c00012a7983 */ /* 0x000f220000300800 */
[----:B------:R-:W-:Y:S03]  /*316f0*/  HMMA.1688.F32.TF32 R196, R196, R52, R244 ;  /* 0x00000034c4c4723c */ /* 0x000fe600000810f4 */
[----:B------:R-:W4:Y:S04]  /*31700*/  LDL.LU R46, [R1+0x1f28] ;  /* 0x001f2800012e7983 */ /* 0x000f280000300800 */
[----:B------:R-:W4:Y:S04]  /*31710*/  LDL.LU R244, [R1+0x1c0] ;  /* 0x0001c00001f47983 */ /* 0x000f280000300800 */
[----:B------:R-:W4:Y:S04]  /*31720*/  LDL.LU R245, [R1+0x1c4] ;  /* 0x0001c40001f57983 */ /* 0x000f280000300800 */
[----:B------:R-:W4:Y:S04]  /*31730*/  LDL.LU R246, [R1+0x1c8] ;  /* 0x0001c80001f67983 */ /* 0x000f280000300800 */
[----:B------:R-:W4:Y:S01]  /*31740*/  LDL.LU R247, [R1+0x1cc] ;  /* 0x0001cc0001f77983 */ /* 0x000f220000300800 */
[----:B--2---:R-:W-:-:S03]  /*31750*/  IMAD.MOV.U32 R160, RZ, RZ, R51 ;  /* 0x000000ffffa07224 */ /* 0x004fc600078e0033 */
[----:B------:R-:W2:Y:S04]  /*31760*/  LDL.LU R43, [R1+0x1f24] ;  /* 0x001f2400012b7983 */ /* 0x000ea80000300800 */
[----:B------:R-:W4:Y:S04]  /*31770*/  LDL.LU R47, [R1+0x1f20] ;  /* 0x001f2000012f7983 */ /* 0x000f280000300800 */
[----:B------:R-:W2:Y:S04]  /*31780*/  LDL.LU R30, [R1+0x1f1c] ;  /* 0x001f1c00011e7983 */ /* 0x000ea80000300800 */
[----:B------:R-:W4:Y:S04]  /*31790*/  LDL.LU R50, [R1+0x1f18] ;  /* 0x001f180001327983 */ /* 0x000f280000300800 */
[----:B------:R-:W2:Y:S01]  /*317a0*/  LDL.LU R51, [R1+0x1f14] ;  /* 0x001f140001337983 */ /* 0x000ea20000300800 */
[----:B------:R-:W-:Y:S01]  /*317b0*/  MOV R161, R31 ;  /* 0x0000001f00a17202 */ /* 0x000fe20000000f00 */
[----:B------:R-:W-:-:S02]  /*317c0*/  IMAD.MOV.U32 R162, RZ, RZ, R34 ;  /* 0x000000ffffa27224 */ /* 0x000fc400078e0022 */
[----:B------:R-:W2:Y:S01]  /*317d0*/  LDL.LU R31, [R1+0x1f10] ;  /* 0x001f1000011f7983 */ /* 0x000ea20000300800 */
[----:B------:R-:W-:-:S03]  /*317e0*/  IMAD.MOV.U32 R163, RZ, RZ, R38 ;  /* 0x000000ffffa37224 */ /* 0x000fc600078e0026 */
[----:B------:R-:W2:Y:S04]  /*317f0*/  LDL.LU R34, [R1+0x1f0c] ;  /* 0x001f0c0001227983 */ /* 0x000ea80000300800 */
[----:B------:R-:W2:Y:S04]  /*31800*/  LDL.LU R38, [R1+0x1f08] ;  /* 0x001f080001267983 */ /* 0x000ea80000300800 */
[----:B---3--:R-:W3:Y:S01]  /*31810*/  LDL.LU R168, [R1+0x170] ;  /* 0x0001700001a87983 */ /* 0x008ee20000300800 */
[----:B----4-:R-:W-:-:S03]  /*31820*/  MOV R169, R50 ;  /* 0x0000003200a97202 */ /* 0x010fc60000000f00 */
[----:B------:R-:W1:Y:S01]  /*31830*/  LDL.LU R50, [R1+0x1f04] ;  /* 0x001f040001327983 */ /* 0x000e620000300800 */
[----:B--2---:R-:W-:-:S03]  /*31840*/  IMAD.MOV.U32 R170, RZ, RZ, R51 ;  /* 0x000000ffffaa7224 */ /* 0x004fc600078e0033 */
[----:B------:R-:W1:Y:S01]  /*31850*/  LDL.LU R51, [R1+0x1f00] ;  /* 0x001f000001337983 */ /* 0x000e620000300800 */
[----:B------:R-:W-:-:S03]  /*31860*/  IMAD.MOV.U32 R164, RZ, RZ, R47 ;  /* 0x000000ffffa47224 */ /* 0x000fc600078e002f */
[----:B------:R-:W3:Y:S04]  /*31870*/  LDL.LU R171, [R1+0x17c] ;  /* 0x00017c0001ab7983 */ /* 0x000ee80000300800 */
[----:B------:R-:W2:Y:S01]  /*31880*/  LDL.LU R47, [R1+0x1efc] ;  /* 0x001efc00012f7983 */ /* 0x000ea20000300800 */
[----:B------:R-:W-:Y:S01]  /*31890*/  MOV R165, R43 ;  /* 0x0000002b00a57202 */ /* 0x000fe20000000f00 */
[----:B------:R-:W-:Y:S02]  /*318a0*/  IMAD.MOV.U32 R166, RZ, RZ, R46 ;  /* 0x000000ffffa67224 */ /* 0x000fe400078e002e */
[----:B------:R-:W4:Y:S01]  /*318b0*/  LDL.LU R43, [R1+0x1ef8] ;  /* 0x001ef800012b7983 */ /* 0x000f220000300800 */
[----:B------:R-:W-:-:S03]  /*318c0*/  IMAD.MOV.U32 R167, RZ, RZ, R42 ;  /* 0x000000ffffa77224 */ /* 0x000fc600078e002a */
[----:B------:R-:W3:Y:S04]  /*318d0*/  LDL.LU R46, [R1+0x1ef4] ;  /* 0x001ef400012e7983 */ /* 0x000ee80000300800 */
[----:B------:R-:W3:Y:S01]  /*318e0*/  LDL.LU R42, [R1+0x1ef0] ;  /* 0x001ef000012a7983 */ /* 0x000ee20000300800 */
[----:B-1----:R-:W-:-:S15]  /*318f0*/  HMMA.1688.F32.TF32 R116, R220, R50, R116 ;  /* 0x00000032dc74723c */ /* 0x002fde0000081074 */
[----:B------:R-:W-:-:S09]  /*31900*/  NOP ;  /* 0x0000000000007918 */ /* 0x000fd20000000000 */
[----:B------:R-:W-:Y:S01]  /*31910*/  MOV R13, R116 ;  /* 0x00000074000d7202 */ /* 0x000fe20000000f00 */
[----:B--2---:R-:W-:Y:S02]  /*31920*/  IMAD.MOV.U32 R116, RZ, RZ, R47 ;  /* 0x000000ffff747224 */ /* 0x004fe400078e002f */
[----:B------:R-:W2:Y:S01]  /*31930*/  LDL.LU R47, [R1+0x1eec] ;  /* 0x001eec00012f7983 */ /* 0x000ea20000300800 */
[----:B------:R-:W-:Y:S01]  /*31940*/  IMAD.MOV.U32 R12, RZ, RZ, R117 ;  /* 0x000000ffff0c7224 */ /* 0x000fe200078e0075 */
[----:B------:R-:W-:Y:S01]  /*31950*/  MOV R8, R119 ;  /* 0x0000007700087202 */ /* 0x000fe20000000f00 */
[----:B------:R-:W-:Y:S01]  /*31960*/  IMAD.MOV.U32 R9, RZ, RZ, R118 ;  /* 0x000000ffff097224 */ /* 0x000fe200078e0076 */
[----:B------:R-:W2:Y:S01]  /*31970*/  LDL.LU R117, [R1+0x264] ;  /* 0x0002640001757983 */ /* 0x000ea20000300800 */
[----:B----4-:R-:W-:Y:S01]  /*31980*/  IMAD.MOV.U32 R119, RZ, RZ, R43 ;  /* 0x000000ffff777224 */ /* 0x010fe200078e002b */
[----:B---3--:R-:W-:Y:S02]  /*31990*/  MOV R124, R42 ;  /* 0x0000002a007c7202 */ /* 0x008fe40000000f00 */
[----:B------:R-:W3:Y:S04]  /*319a0*/  LDL.LU R118, [R1+0x268] ;  /* 0x0002680001767983 */ /* 0x000ee80000300800 */
[----:B------:R-:W4:Y:S04]  /*319b0*/  LDL.LU R43, [R1+0x1ee8] ;  /* 0x001ee800012b7983 */ /* 0x000f280000300800 */
[----:B------:R-:W3:Y:S01]  /*319c0*/  LDL.LU R42, [R1+0x1ee4] ;  /* 0x001ee400012a7983 */ /* 0x000ee20000300800 */
[----:B------:R-:W-:-:S03]  /*319d0*/  IMAD.MOV.U32 R125, RZ, RZ, R46 ;  /* 0x000000ffff7d7224 */ /* 0x000fc600078e002e */
[----:B------:R-:W3:Y:S01]  /*319e0*/  LDL.LU R46, [R1+0x1ee0] ;  /* 0x001ee000012e7983 */ /* 0x000ee20000300800 */
[----:B--2---:R-:W-:-:S03]  /*319f0*/  IMAD.MOV.U32 R126, RZ, RZ, R47 ;  /* 0x000000ffff7e7224 */ /* 0x004fc600078e002f */
[----:B------:R-:W2:Y:S04]  /*31a00*/  LDL.LU R47, [R1+0x1edc] ;  /* 0x001edc00012f7983 */ /* 0x000ea80000300800 */
[----:B------:R-:W2:Y:S04]  /*31a10*/  LDL.LU R127, [R1+0x2cc] ;  /* 0x0002cc00017f7983 */ /* 0x000ea80000300800 */
[----:B------:R-:W2:Y:S01]  /*31a20*/  LDL.LU R128, [R1+0x310] ;  /* 0x0003100001807983 */ /* 0x000ea20000300800 */
[----:B----4-:R-:W-:-:S03]  /*31a30*/  IMAD.MOV.U32 R131, RZ, RZ, R43 ;  /* 0x000000ffff837224 */ /* 0x010fc600078e002b */
[----:B------:R-:W4:Y:S01]  /*31a40*/  LDL.LU R129, [R1+0x314] ;  /* 0x0003140001817983 */ /* 0x000f220000300800 */
[----:B---3--:R-:W-:-:S03]  /*31a50*/  MOV R130, R42 ;  /* 0x0000002a00827202 */ /* 0x008fc60000000f00 */
[----:B------:R-:W3:Y:S04]  /*31a60*/  LDL.LU R42, [R1+0x1ed8] ;  /* 0x001ed800012a7983 */ /* 0x000ee80000300800 */
[----:B------:R-:W3:Y:S01]  /*31a70*/  LDL.LU R43, [R1+0x1ed4] ;  /* 0x001ed400012b7983 */ /* 0x000ee20000300800 */
[----:B--2---:R-:W-:Y:S07]  /*31a80*/  HMMA.1688.F32.TF32 R172, R220, R46, R244 ;  /* 0x0000002edcac723c */ /* 0x004fee00000810f4 */
[----:B------:R-:W-:Y:S01]  /*31a90*/  MOV R244, R39 ;  /* 0x0000002700f47202 */ /* 0x000fe20000000f00 */
[----:B------:R-:W-:Y:S01]  /*31aa0*/  IMAD.MOV.U32 R245, RZ, RZ, R35 ;  /* 0x000000fffff57224 */ /* 0x000fe200078e0023 */
[----:B------:R-:W2:Y:S01]  /*31ab0*/  LDL.LU R39, [R1+0x1ed0] ;  /* 0x001ed00001277983 */ /* 0x000ea20000300800 */
[----:B------:R-:W-:-:S03]  /*31ac0*/  IMAD.MOV.U32 R246, RZ, RZ, R26 ;  /* 0x000000fffff67224 */ /* 0x000fc600078e001a */
[----:B------:R-:W4:Y:S01]  /*31ad0*/  LDL.LU R35, [R1+0x1ecc] ;  /* 0x001ecc0001237983 */ /* 0x000f220000300800 */
[----:B------:R-:W-:-:S03]  /*31ae0*/  MOV R247, R27 ;  /* 0x0000001b00f77202 */ /* 0x000fc60000000f00 */
[----:B------:R-:W4:Y:S04]  /*31af0*/  LDL.LU R26, [R1+0x1ec8] ;  /* 0x001ec800011a7983 */ /* 0x000f280000300800 */
[----:B------:R-:W4:Y:S01]  /*31b00*/  LDL.LU R27, [R1+0x1ec4] ;  /* 0x001ec400011b7983 */ /* 0x000f220000300800 */
[----:B---3--:R-:W-:Y:S01]  /*31b10*/  HMMA.1688.F32.TF32 R168, R220, R42, R168 ;  /* 0x0000002adca8723c */ /* 0x008fe200000810a8 */
[----:B------:R-:W-:Y:S01]  /*31b20*/  IMAD.MOV.U32 R122, RZ, RZ, R29 ;  /* 0x000000ffff7a7224 */ /* 0x000fe200078e001d */
[----:B------:R-:W-:-:S04]  /*31b30*/  MOV R123, R28 ;  /* 0x0000001c007b7202 */ /* 0x000fc80000000f00 */
[----:B------:R-:W-:-:S15]  /*31b40*/  HMMA.1688.F32.TF32 R72, R220, R22, R72 ;  /* 0x00000016dc48723c */ /* 0x000fde0000081048 */
[----:B------:R-:W-:-:S03]  /*31b50*/  NOP ;  /* 0x0000000000007918 */ /* 0x000fc60000000000 */
[----:B------:R-:W-:Y:S01]  /*31b60*/  IMAD.MOV.U32 R29, RZ, RZ, R168 ;  /* 0x000000ffff1d7224 */ /* 0x000fe200078e00a8 */
[----:B------:R-:W-:Y:S01]  /*31b70*/  MOV R25, R170 ;  /* 0x000000aa00197202 */ /* 0x000fe20000000f00 */
[----:B------:R-:W-:Y:S02]  /*31b80*/  IMAD.MOV.U32 R28, RZ, RZ, R169 ;  /* 0x000000ffff1c7224 */ /* 0x000fe400078e00a9 */
[----:B------:R-:W-:Y:S01]  /*31b90*/  IMAD.MOV.U32 R24, RZ, RZ, R171 ;  /* 0x000000ffff187224 */ /* 0x000fe200078e00ab */
[C---:B------:R-:W-:Y:S02]  /*31ba0*/  LOP3.LUT R48, R3.reuse, 0x40, RZ, 0x3c, !PT ;  /* 0x0000004003307812 */ /* 0x040fe400078e3cff */
[----:B------:R-:W-:Y:S01]  /*31bb0*/  LOP3.LUT R49, R3, 0x60, RZ, 0x3c, !PT ;  /* 0x0000006003317812 */ /* 0x000fe200078e3cff */
[C---:B------:R-:W-:Y:S06]  /*31bc0*/  HMMA.1688.F32.TF32 R144, R152.reuse, R60, R144 ;  /* 0x0000003c9890723c */ /* 0x040fec0000081090 */
[C---:B------:R-:W-:Y:S06]  /*31bd0*/  HMMA.1688.F32.TF32 R148, R152.reuse, R56, R148 ;  /* 0x000000389894723c */ /* 0x040fec0000081094 */
[----:B------:R-:W-:Y:S01]  /*31be0*/  HMMA.1688.F32.TF32 R152, R152, R52, R156 ;  /* 0x000000349898723c */ /* 0x000fe2000008109c */
[----:B------:R-:W-:Y:S04]  /*31bf0*/  LDS R156, [R48+UR7+0x23000] ;  /* 0x02300007309c7984 */ /* 0x000fe80008000800 */
[----:B------:R-:W-:Y:S04]  /*31c00*/  LDS R158, [R48+UR7+0x23800] ;  /* 0x02380007309e7984 */ /* 0x000fe80008000800 */
[----:B------:R-:W-:Y:S04]  /*31c10*/  LDS R157, [R49+UR7+0x23000] ;  /* 0x02300007319d7984 */ /* 0x000fe80008000800 */
[----:B------:R-:W1:Y:S01]  /*31c20*/  LDS R159, [R49+UR7+0x23800] ;  /* 0x02380007319f7984 */ /* 0x000e620008000800 */
[C---:B--2---:R-:W-:Y:S06]  /*31c30*/  HMMA.1688.F32.TF32 R168, R220.reuse, R38, R164 ;  /* 0x00000026dca8723c */ /* 0x044fec00000810a4 */
[C---:B----4-:R-:W-:Y:S06]  /*31c40*/  HMMA.1688.F32.TF32 R164, R220.reuse, R34, R160 ;  /* 0x00000022dca4723c */ /* 0x050fec00000810a0 */
[C---:B------:R-:W-:Y:S06]  /*31c50*/  HMMA.1688.F32.TF32 R160, R220.reuse, R30, R132 ;  /* 0x0000001edca0723c */ /* 0x040fec0000081084 */
[C---:B------:R-:W-:Y:S05]  /*31c60*/  HMMA.1688.F32.TF32 R132, R220.reuse, R26, R120 ;  /* 0x0000001adc84723c */ /* 0x040fea0000081078 */
[----:B------:R-:W-:Y:S04]  /*31c70*/  STL.64 [R1+0x280], R168 ;  /* 0x000280a801007387 */ /* 0x000fe80000100a00 */
[----:B------:R-:W-:Y:S04]  /*31c80*/  STL.64 [R1+0x288], R170 ;  /* 0x000288aa01007387 */ /* 0x000fe80000100a00 */
[----:B------:R-:W-:Y:S01]  /*31c90*/  STL.64 [R1+0x270], R164 ;  /* 0x000270a401007387 */ /* 0x000fe20000100a00 */
[C---:B------:R-:W-:Y:S03]  /*31ca0*/  HMMA.1688.F32.TF32 R120, R220.reuse, R18, R76 ;  /* 0x00000012dc78723c */ /* 0x040fe6000008104c */
[----:B------:R-:W-:Y:S04]  /*31cb0*/  STL.64 [R1+0x278], R166 ;  /* 0x000278a601007387 */ /* 0x000fe80000100a00 */
[----:B------:R-:W-:Y:S01]  /*31cc0*/  STL.64 [R1+0x250], R160 ;  /* 0x000250a001007387 */ /* 0x000fe20000100a00 */
[C---:B------:R-:W-:Y:S03]  /*31cd0*/  HMMA.1688.F32.TF32 R76, R220.reuse, R14, R80 ;  /* 0x0000000edc4c723c */ /* 0x040fe60000081050 */
[----:B------:R-:W-:Y:S04]  /*31ce0*/  STL.64 [R1+0x258], R162 ;  /* 0x000258a201007387 */ /* 0x000fe80000100a00 */
[----:B------:R-:W-:Y:S04]  /*31cf0*/  STL.64 [R1+0x240], R132 ;  /* 0x0002408401007387 */ /* 0x000fe80000100a00 */
[----:B------:R-:W-:Y:S04]  /*31d00*/  STL.64 [R1+0x248], R134 ;  /* 0x0002488601007387 */ /* 0x000fe80000100a00 */
[----:B------:R-:W-:Y:S04]  /*31d10*/  STL.64 [R1+0x230], R72 ;  /* 0x0002304801007387 */ /* 0x000fe80000100a00 */
[----:B------:R2:W-:Y:S02]  /*31d20*/  STL.64 [R1+0x238], R74 ;  /* 0x0002384a01007387 */ /* 0x0005e40000100a00 */
[C---:B--2---:R-:W-:Y:S02]  /*31d30*/  HMMA.1688.F32.TF32 R72, R220.reuse, R10, R84 ;  /* 0x0000000adc48723c */ /* 0x044fe40000081054 */
[----:B------:R-:W-:Y:S04]  /*31d40*/  STL.64 [R1+0x1f0], R120 ;  /* 0x0001f07801007387 */ /* 0x000fe80000100a00 */
[----:B------:R-:W-:Y:S01]  /*31d50*/  STL.64 [R1+0x1f8], R122 ;  /* 0x0001f87a01007387 */ /* 0x000fe20000100a00 */
[C---:B------:R-:W-:Y:S03]  /*31d60*/  HMMA.1688.F32.TF32 R80, R220.reuse, R70, R200 ;  /* 0x00000046dc50723c */ /* 0x040fe600000810c8 */
[----:B------:R-:W-:Y:S04]  /*31d70*/  STL.64 [R1+0x170], R76 ;  /* 0x0001704c01007387 */ /* 0x000fe80000100a00 */
[----:B------:R2:W-:Y:S09]  /*31d80*/  STL.64 [R1+0x178], R78 ;  /* 0x0001784e01007387 */ /* 0x0005f20000100a00 */
[----:B------:R-:W-:Y:S01]  /*31d90*/  STL.64 [R1+0x110], R72 ;  /* 0x0001104801007387 */ /* 0x000fe20000100a00 */
[C---:B--2---:R-:W-:Y:S03]  /*31da0*/  HMMA.1688.F32.TF32 R76, R220.reuse, R66, R204 ;  /* 0x00000042dc4c723c */ /* 0x044fe600000810cc */
[----:B------:R2:W-:Y:S03]  /*31db0*/  STL.64 [R1+0x118], R74 ;  /* 0x0001184a01007387 */ /* 0x0005e60000100a00 */
[C---:B--2---:R-:W-:Y:S01]  /*31dc0*/  HMMA.1688.F32.TF32 R72, R220.reuse, R62, R208 ;  /* 0x0000003edc48723c */ /* 0x044fe200000810d0 */
[----:B------:R-:W-:Y:S04]  /*31dd0*/  STL.64 [R1+0x100], R80 ;  /* 0x0001005001007387 */ /* 0x000fe80000100a00 */
[----:B------:R-:W-:Y:S04]  /*31de0*/  STL.64 [R1+0x108], R82 ;  /* 0x0001085201007387 */ /* 0x000fe80000100a00 */
[----:B------:R-:W2:Y:S08]  /*31df0*/  LDL.LU R120, [R1+0x160] ;  /* 0x0001600001787983 */ /* 0x000eb00000300800 */
[----:B------:R-:W-:Y:S04]  /*31e00*/  STL.64 [R1+0xb0], R76 ;  /* 0x0000b04c01007387 */ /* 0x000fe80000100a00 */
[----:B------:R-:W-:Y:S04]  /*31e10*/  STL.64 [R1+0xb8], R78 ;  /* 0x0000b84e01007387 */ /* 0x000fe80000100a00 */
[----:B------:R-:W-:Y:S04]  /*31e20*/  STL.64 [R1+0x70], R72 ;  /* 0x0000704801007387 */ /* 0x000fe80000100a00 */
[----:B------:R3:W-:Y:S04]  /*31e30*/  STL.64 [R1+0x78], R74 ;  /* 0x0000784a01007387 */ /* 0x0007e80000100a00 */
[----:B------:R-:W2:Y:S04]  /*31e40*/  LDL.LU R121, [R1+0x164] ;  /* 0x0001640001797983 */ /* 0x000ea80000300800 */
[----:B------:R-:W2:Y:S01]  /*31e50*/  LDL.LU R122, [R1+0x168] ;  /* 0x00016800017a7983 */ /* 0x000ea20000300800 */
[----:B---3--:R-:W-:Y:S01]  /*31e60*/  HMMA.1688.F32.TF32 R72, R220, R58, R212 ;  /* 0x0000003adc48723c */ /* 0x008fe200000810d4 */
[----:B------:R-:W-:-:S02]  /*31e70*/  IMAD.MOV.U32 R123, RZ, RZ, R5 ;  /* 0x000000ffff7b7224 */ /* 0x000fc400078e0005 */
[----:B------:R-:W-:Y:S01]  /*31e80*/  IMAD.MOV.U32 R132, RZ, RZ, R36 ;  /* 0x000000ffff847224 */ /* 0x000fe200078e0024 */
[----:B------:R-:W-:Y:S01]  /*31e90*/  MOV R134, R41 ;  /* 0x0000002900867202 */ /* 0x000fe20000000f00 */
[----:B------:R-:W-:Y:S01]  /*31ea0*/  IMAD.MOV.U32 R133, RZ, RZ, R40 ;  /* 0x000000ffff857224 */ /* 0x000fe200078e0028 */
[C---:B-1----:R-:W-:Y:S01]  /*31eb0*/  HMMA.1688.F32.TF32 R200, R156.reuse, R42, R116 ;  /* 0x0000002a9cc8723c */ /* 0x042fe20000081074 */
[----:B------:R-:W-:Y:S01]  /*31ec0*/  IMAD.MOV.U32 R135, RZ, RZ, R32 ;  /* 0x000000ffff877224 */ /* 0x000fe200078e0020 */
[----:B------:R-:W-:Y:S04]  /*31ed0*/  LDS R212, [R3+UR7+0x23080] ;  /* 0x0230800703d47984 */ /* 0x000fe80008000800 */
[C---:B------:R-:W-:Y:S01]  /*31ee0*/  HMMA.1688.F32.TF32 R204, R156.reuse, R46, R124 ;  /* 0x0000002e9ccc723c */ /* 0x040fe2000008107c */
[----:B------:R-:W-:Y:S04]  /*31ef0*/  LDS R214, [R3+UR7+0x23880] ;  /* 0x0238800703d67984 */ /* 0x000fe80008000800 */
[----:B------:R-:W-:Y:S01]  /*31f00*/  LDS R213, [R7+UR7+0x23080] ;  /* 0x0230800707d57984 */ /* 0x000fe20008000800 */
[----:B------:R-:W-:Y:S03]  /*31f10*/  HMMA.1688.F32.TF32 R208, R156, R50, R128 ;  /* 0x000000329cd0723c */ /* 0x000fe60000081080 */
[----:B------:R-:W1:Y:S04]  /*31f20*/  LDS R215, [R7+UR7+0x23880] ;  /* 0x0238800707d77984 */ /* 0x000e680008000800 */
[----:B------:R-:W-:Y:S04]  /*31f30*/  STL.64 [R1+0x60], R72 ;  /* 0x0000604801007387 */ /* 0x000fe80000100a00 */
[----:B------:R3:W-:Y:S04]  /*31f40*/  STL [R1+0x68], R74 ;  /* 0x0000684a01007387 */ /* 0x0007e80000100800 */
[----:B------:R-:W4:Y:S04]  /*31f50*/  LDL.LU R116, [R1+0x140] ;  /* 0x0001400001747983 */ /* 0x000f280000300800 */
[----:B------:R-:W4:Y:S04]  /*31f60*/  LDL.LU R117, [R1+0x144] ;  /* 0x0001440001757983 */ /* 0x000f280000300800 */
[----:B------:R-:W4:Y:S04]  /*31f70*/  LDL.LU R118, [R1+0x148] ;  /* 0x0001480001767983 */ /* 0x000f280000300800 */
[----:B------:R-:W4:Y:S04]  /*31f80*/  LDL.LU R119, [R1+0x14c] ;  /* 0x00014c0001777983 */ /* 0x000f280000300800 */
[----:B------:R-:W4:Y:S04]  /*31f90*/  LDL.LU R124, [R1+0xa0] ;  /* 0x0000a000017c7983 */ /* 0x000f280000300800 */
[----:B------:R-:W4:Y:S04]  /*31fa0*/  LDL.LU R125, [R1+0xa4] ;  /* 0x0000a400017d7983 */ /* 0x000f280000300800 */
[----:B------:R-:W4:Y:S01]  /*31fb0*/  LDL.LU R126, [R1+0xa8] ;  /* 0x0000a800017e7983 */ /* 0x000f220000300800 */
[----:B------:R-:W-:-:S03]  /*31fc0*/  MOV R5, R75 ;  /* 0x0000004b00057202 */ /* 0x000fc60000000f00 */
[----:B------:R-:W4:Y:S01]  /*31fd0*/  LDL.LU R127, [R1+0xac] ;  /* 0x0000ac00017f7983 */ /* 0x000f220000300800 */
[C---:B---3--:R-:W-:Y:S03]  /*31fe0*/  HMMA.1688.F32.TF32 R72, R156.reuse, R38, R244 ;  /* 0x000000269c48723c */ /* 0x048fe600000810f4 */
        /* <DEDUP_REMOVED lines=8> */
[----:B------:R-:W-:Y:S04]  /*32070*/  STL [R1+0x1d74], R72 ;  /* 0x001d744801007387 */ /* 0x000fe80000100800 */
[----:B------:R-:W-:Y:S04]  /*32080*/  STL [R1+0x1d70], R73 ;  /* 0x001d704901007387 */ /* 0x000fe80000100800 */
[----:B------:R-:W-:Y:S04]  /*32090*/  STL [R1+0x1d6c], R74 ;  /* 0x001d6c4a01007387 */ /* 0x000fe80000100800 */
[----:B------:R1:W-:Y:S01]  /*320a0*/  STL [R1+0x1d68], R75 ;  /* 0x001d684b01007387 */ /* 0x0003e20000100800 */
[C---:B--2---:R-:W-:Y:S03]  /*320b0*/  HMMA.1688.F32.TF32 R76, R156.reuse, R34, R120 ;  /* 0x000000229c4c723c */ /* 0x044fe60000081078 */
[----:B------:R-:W2:Y:S04]  /*320c0*/  LDL.LU R120, [R1+0x30] ;  /* 0x0000300001787983 */ /* 0x000ea80000300800 */
[----:B------:R-:W2:Y:S04]  /*320d0*/  LDL.LU R121, [R1+0x34] ;  /* 0x0000340001797983 */ /* 0x000ea80000300800 */
[----:B------:R-:W2:Y:S04]  /*320e0*/  LDL.LU R122, [R1+0x38] ;  /* 0x00003800017a7983 */ /* 0x000ea80000300800 */
[----:B------:R-:W2:Y:S08]  /*320f0*/  LDL.LU R123, [R1+0x3c] ;  /* 0x00003c00017b7983 */ /* 0x000eb00000300800 */
[----:B------:R-:W-:Y:S04]  /*32100*/  STL [R1+0x1d78], R76 ;  /* 0x001d784c01007387 */ /* 0x000fe80000100800 */
[----:B------:R-:W-:Y:S04]  /*32110*/  STL [R1+0x1d64], R77 ;  /* 0x001d644d01007387 */ /* 0x000fe80000100800 */
[----:B------:R-:W-:Y:S04]  /*32120*/  STL [R1+0x1d60], R78 ;  /* 0x001d604e01007387 */ /* 0x000fe80000100800 */
[----:B------:R-:W-:Y:S01]  /*32130*/  STL [R1+0x1d5c], R79 ;  /* 0x001d5c4f01007387 */ /* 0x000fe20000100800 */
[C---:B----4-:R-:W-:Y:S03]  /*32140*/  HMMA.1688.F32.TF32 R80, R156.reuse, R30, R116 ;  /* 0x0000001e9c50723c */ /* 0x050fe60000081074 */
[----:B------:R-:W4:Y:S04]  /*32150*/  LDL.LU R116, [R1+0x20] ;  /* 0x0000200001747983 */ /* 0x000f280000300800 */
[----:B------:R-:W4:Y:S04]  /*32160*/  LDL.LU R117, [R1+0x24] ;  /* 0x0000240001757983 */ /* 0x000f280000300800 */
[----:B------:R-:W4:Y:S04]  /*32170*/  LDL.LU R118, [R1+0x28] ;  /* 0x0000280001767983 */ /* 0x000f280000300800 */
[----:B------:R-:W4:Y:S01]  /*32180*/  LDL.LU R119, [R1+0x2c] ;  /* 0x00002c0001777983 */ /* 0x000f220000300800 */
[C---:B-1----:R-:W-:Y:S06]  /*32190*/  HMMA.1688.F32.TF32 R72, R156.reuse, R18, R124 ;  /* 0x000000129c48723c */ /* 0x042fec000008107c */
[C---:B---3--:R-:W-:Y:S01]  /*321a0*/  HMMA.1688.F32.TF32 R84, R156.reuse, R26, R128 ;  /* 0x0000001a9c54723c */ /* 0x048fe20000081080 */
[----:B------:R-:W-:Y:S05]  /*321b0*/  STL [R1+0x1d88], R80 ;  /* 0x001d885001007387 */ /* 0x000fea0000100800 */
[----:B------:R-:W-:Y:S01]  /*321c0*/  HMMA.1688.F32.TF32 R244, R156, R22, R244 ;  /* 0x000000169cf4723c */ /* 0x000fe200000810f4 */
[----:B------:R-:W-:Y:S04]  /*321d0*/  STL [R1+0x1d84], R81 ;  /* 0x001d845101007387 */ /* 0x000fe80000100800 */
[----:B------:R-:W-:Y:S04]  /*321e0*/  STL [R1+0x1d80], R82 ;  /* 0x001d805201007387 */ /* 0x000fe80000100800 */
[----:B------:R-:W-:Y:S08]  /*321f0*/  STL [R1+0x1d7c], R83 ;  /* 0x001d7c5301007387 */ /* 0x000ff00000100800 */
        /* <DEDUP_REMOVED lines=8> */
[----:B------:R-:W3:Y:S04]  /*32280*/  LDL.LU R36, [R1+0x1ec0] ;  /* 0x001ec00001247983 */ /* 0x000ee80000300800 */
[----:B------:R-:W-:Y:S04]  /*32290*/  STL.64 [R1+0x50], R72 ;  /* 0x0000504801007387 */ /* 0x000fe80000100a00 */
[----:B------:R2:W-:Y:S01]  /*322a0*/  STL.64 [R1+0x58], R74 ;  /* 0x0000584a01007387 */ /* 0x0005e20000100a00 */
[----:B------:R-:W-:-:S03]  /*322b0*/  IMAD.MOV.U32 R128, RZ, RZ, R252 ;  /* 0x000000ffff807224 */ /* 0x000fc600078e00fc */
[----:B------:R-:W3:Y:S01]  /*322c0*/  LDL.LU R40, [R1+0x1ebc] ;  /* 0x001ebc0001287983 */ /* 0x000ee20000300800 */
[----:B------:R-:W-:-:S03]  /*322d0*/  MOV R129, R4 ;  /* 0x0000000400817202 */ /* 0x000fc60000000f00 */
[----:B------:R-:W3:Y:S01]  /*322e0*/  LDL.LU R41, [R1+0x1eb8] ;  /* 0x001eb80001297983 */ /* 0x000ee20000300800 */
[----:B------:R-:W-:-:S03]  /*322f0*/  IMAD.MOV.U32 R130, RZ, RZ, R2 ;  /* 0x000000ffff827224 */ /* 0x000fc600078e0002 */
[----:B------:R-:W3:Y:S01]  /*32300*/  LDL.LU R32, [R1+0x1eb4] ;  /* 0x001eb40001207983 */ /* 0x000ee20000300800 */
[----:B------:R-:W-:-:S03]  /*32310*/  IMAD.MOV.U32 R131, RZ, RZ, R0 ;  /* 0x000000ffff837224 */ /* 0x000fc600078e0000 */
[----:B------:R-:W3:Y:S04]  /*32320*/  LDL.LU R252, [R1+0x1eb0] ;  /* 0x001eb00001fc7983 */ /* 0x000ee80000300800 */
[----:B------:R-:W3:Y:S04]  /*32330*/  LDL.LU R4, [R1+0x1eac] ;  /* 0x001eac0001047983 */ /* 0x000ee80000300800 */
[----:B------:R-:W3:Y:S04]  /*32340*/  LDL.LU R2, [R1+0x1ea8] ;  /* 0x001ea80001027983 */ /* 0x000ee80000300800 */
[----:B------:R-:W3:Y:S01]  /*32350*/  LDL.LU R0, [R1+0x1ea4] ;  /* 0x001ea40001007983 */ /* 0x000ee20000300800 */
[----:B--2---:R-:W-:-:S15]  /*32360*/  HMMA.1688.F32.TF32 R72, R156, R14, R120 ;  /* 0x0000000e9c48723c */ /* 0x004fde0000081078 */
[----:B------:R-:W-:-:S09]  /*32370*/  NOP ;  /* 0x0000000000007918 */ /* 0x000fd20000000000 */
[----:B------:R-:W-:Y:S01]  /*32380*/  MOV R244, R72 ;  /* 0x0000004800f47202 */ /* 0x000fe20000000f00 */
[----:B------:R-:W-:Y:S01]  /*32390*/  IMAD.MOV.U32 R245, RZ, RZ, R73 ;  /* 0x000000fffff57224 */ /* 0x000fe200078e0049 */
[----:B------:R-:W-:Y:S01]  /*323a0*/  MOV R247, R75 ;  /* 0x0000004b00f77202 */ /* 0x000fe20000000f00 */
[----:B------:R-:W-:Y:S02]  /*323b0*/  IMAD.MOV.U32 R246, RZ, RZ, R74 ;  /* 0x000000fffff67224 */ /* 0x000fe400078e004a */
[C---:B----4-:R-:W-:Y:S01]  /*323c0*/  HMMA.1688.F32.TF32 R72, R156.reuse, R10, R116 ;  /* 0x0000000a9c48723c */ /* 0x050fe20000081074 */
        /* <DEDUP_REMOVED lines=12> */
[C---:B------:R-:W-:Y:S06]  /*32490*/  HMMA.1688.F32.TF32 R84, R156.reuse, R70, R132 ;  /* 0x000000469c54723c */ /* 0x040fec0000081084 */
[----:B------:R-:W-:Y:S01]  /*324a0*/  HMMA.1688.F32.TF32 R128, R156, R66, R128 ;  /* 0x000000429c80723c */ /* 0x000fe20000081080 */
[----:B------:R-:W-:Y:S01]  /*324b0*/  IMAD.MOV.U32 R83, RZ, RZ, R73 ;  /* 0x000000ffff537224 */ /* 0x000fe200078e0049 */
[----:B------:R-:W-:-:S04]  /*324c0*/  MOV R76, R74 ;  /* 0x0000004a004c7202 */ /* 0x000fc80000000f00 */
[----:B------:R-:W-:-:S12]  /*324d0*/  HMMA.1688.F32.TF32 R232, R156, R54, R232 ;  /* 0x000000369ce8723c */ /* 0x000fd800000810e8 */
[----:B------:R-:W-:Y:S01]  /*324e0*/  IMAD.MOV.U32 R73, RZ, RZ, R84 ;  /* 0x000000ffff497224 */ /* 0x000fe200078e0054 */
[----:B------:R-:W-:-:S05]  /*324f0*/  MOV R74, R85 ;  /* 0x00000055004a7202 */ /* 0x000fca0000000f00 */
[----:B------:R-:W-:Y:S01]  /*32500*/  MOV R84, R128 ;  /* 0x0000008000547202 */ /* 0x000fe20000000f00 */
[----:B------:R-:W-:Y:S01]  /*32510*/  IMAD.MOV.U32 R85, RZ, RZ, R129 ;  /* 0x000000ffff557224 */ /* 0x000fe200078e0081 */
[----:B------:R-:W-:Y:S01]  /*32520*/  MOV R81, R131 ;  /* 0x0000008300517202 */ /* 0x000fe20000000f00 */
[----:B------:R-:W-:Y:S02]  /*32530*/  IMAD.MOV.U32 R80, RZ, RZ, R130 ;  /* 0x000000ffff507224 */ /* 0x000fe400078e0082 */
[C---:B------:R-:W-:Y:S06]  /*32540*/  HMMA.1688.F32.TF32 R128, R156.reuse, R62, R248 ;  /* 0x0000003e9c80723c */ /* 0x040fec00000810f8 */
[----:B------:R-:W-:Y:S01]  /*32550*/  HMMA.1688.F32.TF32 R248, R156, R58, R240 ;  /* 0x0000003a9cf8723c */ /* 0x000fe200000810f0 */
[----:B------:R-:W-:-:S05]  /*32560*/  IMAD.MOV.U32 R82, RZ, RZ, R72 ;  /* 0x000000ffff527224 */ /* 0x000fca00078e0048 */
[----:B------:R-:W-:Y:S01]  /*32570*/  HMMA.1688.F32.TF32 R216, R220, R54, R216 ;  /* 0x00000036dcd8723c */ /* 0x000fe200000810d8 */
[----:B------:R-:W-:Y:S01]  /*32580*/  IMAD.MOV.U32 R77, RZ, RZ, R87 ;  /* 0x000000ffff4d7224 */ /* 0x000fe200078e0057 */
[----:B------:R-:W-:Y:S01]  /*32590*/  LDS R220, [R48+UR7+0x23080] ;  /* 0x0230800730dc7984 */ /* 0x000fe20008000800 */
[----:B------:R-:W-:Y:S01]  /*325a0*/  IMAD.MOV.U32 R21, RZ, RZ, R172 ;  /* 0x000000ffff157224 */ /* 0x000fe200078e00ac */
[----:B------:R-:W-:Y:S01]  /*325b0*/  MOV R20, R173 ;  /* 0x000000ad00147202 */ /* 0x000fe20000000f00 */
[----:B------:R-:W-:Y:S01]  /*325c0*/  IMAD.MOV.U32 R17, RZ, RZ, R174 ;  /* 0x000000ffff117224 */ /* 0x000fe200078e00ae */
[----:B------:R-:W-:Y:S01]  /*325d0*/  LDS R222, [R48+UR7+0x23880] ;  /* 0x0238800730de7984 */ /* 0x000fe20008000800 */
[----:B------:R-:W-:-:S03]  /*325e0*/  IMAD.MOV.U32 R16, RZ, RZ, R175 ;  /* 0x000000ffff107224 */ /* 0x000fc600078e00af */
[----:B------:R-:W-:Y:S02]  /*325f0*/  LDS R156, [R3+UR7+0x23100] ;  /* 0x02310007039c7984 */ /* 0x000fe40008000800 */
[----:B------:R-:W-:Y:S02]  /*32600*/  IMAD.MOV.U32 R78, RZ, RZ, R128 ;  /* 0x000000ffff4e7224 */ /* 0x000fe400078e0080 */
[----:B------:R-:W-:Y:S01]  /*32610*/  IMAD.MOV.U32 R79, RZ, RZ, R129 ;  /* 0x000000ffff4f7224 */ /* 0x000fe200078e0081 */
[----:B------:R-:W-:Y:S04]  /*32620*/  LDS R221, [R49+UR7+0x23080] ;  /* 0x0230800731dd7984 */ /* 0x000fe80008000800 */
[----:B------:R-:W-:Y:S04]  /*32630*/  STL [R1+0x1d20], R248 ;  /* 0x001d20f801007387 */ /* 0x000fe80000100800 */
[----:B------:R-:W-:Y:S04]  /*32640*/  STL [R1+0x1d1c], R249 ;  /* 0x001d1cf901007387 */ /* 0x000fe80000100800 */
[----:B------:R-:W-:Y:S04]  /*32650*/  STL [R1+0x1d18], R250 ;  /* 0x001d18fa01007387 */ /* 0x000fe80000100800 */
[----:B------:R-:W-:Y:S04]  /*32660*/  STL [R1+0x1d14], R251 ;  /* 0x001d14fb01007387 */ /* 0x000fe80000100800 */
[----:B------:R-:W-:Y:S04]  /*32670*/  STL [R1+0x1d2c], R232 ;  /* 0x001d2ce801007387 */ /* 0x000fe80000100800 */
[----:B------:R1:W-:Y:S04]  /*32680*/  STL [R1+0x1d28], R233 ;  /* 0x001d28e901007387 */ /* 0x0003e80000100800 */
[----:B------:R1:W-:Y:S04]  /*32690*/  STL [R1+0x1d24], R234 ;  /* 0x001d24ea01007387 */ /* 0x0003e80000100800 */
[----:B------:R-:W-:Y:S01]  /*326a0*/  STL [R1+0x1d10], R235 ;  /* 0x001d10eb01007387 */ /* 0x000fe20000100800 */
[----:B------:R-:W-:-:S02]  /*326b0*/  IMAD.MOV.U32 R72, RZ, RZ, R75 ;  /* 0x000000ffff487224 */ /* 0x000fc400078e004b */
[----:B------:R-:W-:Y:S01]  /*326c0*/  IMAD.MOV.U32 R75, RZ, RZ, R86 ;  /* 0x000000ffff4b7224 */ /* 0x000fe200078e0056 */
[----:B------:R-:W-:Y:S01]  /*326d0*/  MOV R86, R130 ;  /* 0x0000008200567202 */ /* 0x000fe20000000f00 */
[----:B------:R-:W-:Y:S01]  /*326e0*/  IMAD.MOV.U32 R87, RZ, RZ, R131 ;  /* 0x000000ffff577224 */ /* 0x000fe200078e0083 */
[----:B------:R-:W1:Y:S04]  /*326f0*/  LDS R223, [R49+UR7+0x23880] ;  /* 0x0238800731df7984 */ /* 0x000e680008000800 */
[----:B------:R-:W-:Y:S04]  /*32700*/  LDS R158, [R3+UR7+0x23900] ;  /* 0x02390007039e7984 */ /* 0x000fe80008000800 */
[----:B------:R-:W-:Y:S04]  /*32710*/  LDS R157, [R7+UR7+0x23100] ;  /* 0x02310007079d7984 */ /* 0x000fe80008000800 */
[----:B------:R-:W1:Y:S01]  /*32720*/  LDS R159, [R7+UR7+0x23900] ;  /* 0x02390007079f7984 */ /* 0x000e620008000800 */
[C---:B--2---:R-:W-:Y:S06]  /*32730*/  HMMA.1688.F32.TF32 R116, R212.reuse, R42, R116 ;  /* 0x0000002ad474723c */ /* 0x044fec0000081074 */
[C---:B----4-:R-:W-:Y:S06]  /*32740*/  HMMA.1688.F32.TF32 R124, R212.reuse, R50, R124 ;  /* 0x00000032d47c723c */ /* 0x050fec000008107c */
[----:B---3--:R-:W-:-:S12]  /*32750*/  HMMA.1688.F32.TF32 R120, R212, R46, R120 ;  /* 0x0000002ed478723c */ /* 0x008fd80000081078 */
[----:B-1----:R-:W-:Y:S01]  /*32760*/  MOV R233, R116 ;  /* 0x0000007400e97202 */ /* 0x002fe20000000f00 */
[----:B------:R-:W-:Y:S02]  /*32770*/  IMAD.MOV.U32 R234, RZ, RZ, R117 ;  /* 0x000000ffffea7224 */ /* 0x000fe400078e0075 */
[----:B------:R-:W-:Y:S01]  /*32780*/  IMAD.MOV.U32 R116, RZ, RZ, R0 ;  /* 0x000000ffff747224 */ /* 0x000fe200078e0000 */
[----:B------:R-:W-:Y:S01]  /*32790*/  MOV R249, R119 ;  /* 0x0000007700f97202 */ /* 0x000fe20000000f00 */
[----:B------:R-:W-:Y:S01]  /*327a0*/  IMAD.MOV.U32 R248, RZ, RZ, R118 ;  /* 0x000000fffff87224 */ /* 0x000fe200078e0076 */
[----:B------:R-:W-:Y:S01]  /*327b0*/  MOV R118, R4 ;  /* 0x0000000400767202 */ /* 0x000fe20000000f00 */
[----:B------:R-:W-:-:S04]  /*327c0*/  IMAD.MOV.U32 R117, RZ, RZ, R2 ;  /* 0x000000ffff757224 */ /* 0x000fc800078e0002 */
[----:B------:R-:W-:Y:S01]  /*327d0*/  STL.64 [R1+0xa0], R120 ;  /* 0x0000a07801007387 */ /* 0x000fe20000100a00 */
[----:B------:R-:W-:-:S03]  /*327e0*/  IMAD.MOV.U32 R232, RZ, RZ, R123 ;  /* 0x000000ffffe87224 */ /* 0x000fc600078e007b */
[----:B------:R1:W-:Y:S04]  /*327f0*/  STL.64 [R1+0x90], R124 ;  /* 0x0000907c01007387 */ /* 0x0003e80000100a00 */
[----:B------:R2:W-:Y:S04]  /*32800*/  STL.64 [R1+0x98], R126 ;  /* 0x0000987e01007387 */ /* 0x0005e80000100a00 */
[----:B------:R3:W-:Y:S04]  /*32810*/  STL [R1+0xa8], R122 ;  /* 0x0000a87a01007387 */ /* 0x0007e80000100800 */
[----:B------:R4:W-:Y:S04]  /*32820*/  STL [R1+0x1d30], R232 ;  /* 0x001d30e801007387 */ /* 0x0009e80000100800 */
[----:B------:R-:W3:Y:S04]  /*32830*/  LDL.LU R168, [R1+0x330] ;  /* 0x0003300001a87983 */ /* 0x000ee80000300800 */
[----:B------:R-:W3:Y:S04]  /*32840*/  LDL.LU R169, [R1+0x334] ;  /* 0x0003340001a97983 */ /* 0x000ee80000300800 */
[----:B------:R-:W3:Y:S04]  /*32850*/  LDL.LU R170, [R1+0x338] ;  /* 0x0003380001aa7983 */ /* 0x000ee80000300800 */
[----:B------:R-:W3:Y:S04]  /*32860*/  LDL.LU R171, [R1+0x33c] ;  /* 0x00033c0001ab7983 */ /* 0x000ee80000300800 */
[----:B------:R-:W4:Y:S04]  /*32870*/  LDL.LU R164, [R1+0x2f0] ;  /* 0x0002f00001a47983 */ /* 0x000f280000300800 */
[----:B------:R-:W4:Y:S04]  /*32880*/  LDL.LU R165, [R1+0x2f4] ;  /* 0x0002f40001a57983 */ /* 0x000f280000300800 */
[----:B------:R-:W4:Y:S01]  /*32890*/  LDL.LU R166, [R1+0x2f8] ;  /* 0x0002f80001a67983 */ /* 0x000f220000300800 */
[----:B------:R-:W-:-:S03]  /*328a0*/  IMAD.MOV.U32 R119, RZ, RZ, R252 ;  /* 0x000000ffff777224 */ /* 0x000fc600078e00fc */
        /* <DEDUP_REMOVED lines=17> */
[----:B-1----:R-:W4:Y:S04]  /*329c0*/  LDL.LU R124, [R1+0x1a0] ;  /* 0x0001a000017c7983 */ /* 0x002f280000300800 */
[----:B------:R-:W4:Y:S04]  /*329d0*/  LDL.LU R125, [R1+0x1a4] ;  /* 0x0001a400017d7983 */ /* 0x000f280000300800 */
[----:B--2---:R-:W2:Y:S04]  /*329e0*/  LDL.LU R126, [R1+0x1a8] ;  /* 0x0001a800017e7983 */ /* 0x004ea80000300800 */
[----:B------:R-:W2:Y:S04]  /*329f0*/  LDL.LU R127, [R1+0x1ac] ;  /* 0x0001ac00017f7983 */ /* 0x000ea80000300800 */
[----:B------:R-:W-:Y:S04]  /*32a00*/  STL [R1+0x1d40], R249 ;  /* 0x001d40f901007387 */ /* 0x000fe80000100800 */
[----:B------:R-:W-:Y:S04]  /*32a10*/  STL [R1+0x1d3c], R248 ;  /* 0x001d3cf801007387 */ /* 0x000fe80000100800 */
[----:B------:R-:W-:Y:S04]  /*32a20*/  STL [R1+0x1d38], R234 ;  /* 0x001d38ea01007387 */ /* 0x000fe80000100800 */
[----:B------:R-:W-:Y:S01]  /*32a30*/  STL [R1+0x1d34], R233 ;  /* 0x001d34e901007387 */ /* 0x000fe20000100800 */
[C---:B------:R-:W-:Y:S06]  /*32a40*/  HMMA.1688.F32.TF32 R116, R212.reuse, R10, R116 ;  /* 0x0000000ad474723c */ /* 0x040fec0000081074 */
[C---:B---3--:R-:W-:Y:S06]  /*32a50*/  HMMA.1688.F32.TF32 R168, R212.reuse, R38, R168 ;  /* 0x00000026d4a8723c */ /* 0x048fec00000810a8 */
[----:B----4-:R-:W-:Y:S01]  /*32a60*/  HMMA.1688.F32.TF32 R164, R212, R34, R164 ;  /* 0x00000022d4a4723c */ /* 0x010fe200000810a4 */
[----:B------:R-:W-:-:S02]  /*32a70*/  IMAD.MOV.U32 R123, RZ, RZ, R0 ;  /* 0x000000ffff7b7224 */ /* 0x000fc400078e0000 */
[----:B------:R-:W-:Y:S01]  /*32a80*/  IMAD.MOV.U32 R122, RZ, RZ, R2 ;  /* 0x000000ffff7a7224 */ /* 0x000fe200078e0002 */
[----:B------:R-:W-:Y:S01]  /*32a90*/  MOV R121, R4 ;  /* 0x0000000400797202 */ /* 0x000fe20000000f00 */
[----:B------:R-:W-:-:S07]  /*32aa0*/  IMAD.MOV.U32 R120, RZ, RZ, R252 ;  /* 0x000000ffff787224 */ /* 0x000fce00078e00fc */
[----:B------:R-:W-:Y:S06]  /*32ab0*/  HMMA.1688.F32.TF32 R120, R212, R14, R120 ;  /* 0x0000000ed478723c */ /* 0x000fec0000081078 */
[----:B------:R-:W-:Y:S01]  /*32ac0*/  MOV R232, R171 ;  /* 0x000000ab00e87202 */ /* 0x000fe20000000f00 */
[----:B------:R-:W-:Y:S05]  /*32ad0*/  STL.64 [R1+0x120], R168 ;  /* 0x000120a801007387 */ /* 0x000fea0000100a00 */
[----:B------:R-:W-:Y:S01]  /*32ae0*/  MOV R235, R166 ;  /* 0x000000a600eb7202 */ /* 0x000fe20000000f00 */
[----:B------:R-:W-:Y:S01]  /*32af0*/  IMAD.MOV.U32 R251, RZ, RZ, R165 ;  /* 0x000000fffffb7224 */ /* 0x000fe200078e00a5 */
[----:B------:R-:W-:Y:S01]  /*32b00*/  STL [R1+0x128], R170 ;  /* 0x000128aa01007387 */ /* 0x000fe20000100800 */
[----:B------:R-:W-:-:S03]  /*32b10*/  IMAD.MOV.U32 R250, RZ, RZ, R164 ;  /* 0x000000fffffa7224 */ /* 0x000fc600078e00a4 */
[----:B------:R-:W-:Y:S04]  /*32b20*/  STL [R1+0x1d44], R232 ;  /* 0x001d44e801007387 */ /* 0x000fe80000100800 */
[----:B------:R-:W-:Y:S04]  /*32b30*/  STL [R1+0x14c], R167 ;  /* 0x00014ca701007387 */ /* 0x000fe80000100800 */
[----:B------:R-:W-:Y:S04]  /*32b40*/  STL [R1+0x1d50], R235 ;  /* 0x001d50eb01007387 */ /* 0x000fe80000100800 */
[----:B------:R-:W-:Y:S04]  /*32b50*/  STL [R1+0x1d4c], R251 ;  /* 0x001d4cfb01007387 */ /* 0x000fe80000100800 */
[----:B------:R-:W-:Y:S01]  /*32b60*/  STL [R1+0x1d48], R250 ;  /* 0x001d48fa01007387 */ /* 0x000fe20000100800 */
[----:B--2---:R-:W-:-:S15]  /*32b70*/  HMMA.1688.F32.TF32 R124, R212, R18, R124 ;  /* 0x00000012d47c723c */ /* 0x004fde000008107c */
[----:B------:R-:W-:-:S08]  /*32b80*/  NOP ;  /* 0x0000000000007918 */ /* 0x000fd00000000000 */
[----:B------:R-:W-:Y:S04]  /*32b90*/  STL.64 [R1+0x1c0], R124 ;  /* 0x0001c07c01007387 */ /* 0x000fe80000100a00 */
[----:B------:R1:W-:Y:S04]  /*32ba0*/  STL.64 [R1+0x1c8], R126 ;  /* 0x0001c87e01007387 */ /* 0x0003e80000100a00 */
[----:B------:R-:W-:Y:S04]  /*32bb0*/  STL.64 [R1+0x1b0], R120 ;  /* 0x0001b07801007387 */ /* 0x000fe80000100a00 */
[----:B------:R2:W-:Y:S01]  /*32bc0*/  STL.64 [R1+0x1b8], R122 ;  /* 0x0001b87a01007387 */ /* 0x0005e20000100a00 */
[C---:B-1----:R-:W-:Y:S06]  /*32bd0*/  HMMA.1688.F32.TF32 R124, R212.reuse, R70, R236 ;  /* 0x00000046d47c723c */ /* 0x042fec00000810ec */
[C---:B--2---:R-:W-:Y:S01]  /*32be0*/  HMMA.1688.F32.TF32 R120, R212.reuse, R66, R228 ;  /* 0x00000042d478723c */ /* 0x044fe200000810e4 */
[----:B------:R1:W-:Y:S04]  /*32bf0*/  STL.64 [R1+0x1a0], R116 ;  /* 0x0001a07401007387 */ /* 0x0003e80000100a00 */
[----:B------:R2:W-:Y:S04]  /*32c00*/  STL.64 [R1+0x1a8], R118 ;  /* 0x0001a87601007387 */ /* 0x0005e80000100a00 */
[----:B-1----:R-:W3:Y:S08]  /*32c10*/  LDL.LU R116, [R1+0x490] ;  /* 0x0004900001747983 */ /* 0x002ef00000300800 */
[----:B------:R-:W-:Y:S04]  /*32c20*/  STL.64 [R1+0x190], R124 ;  /* 0x0001907c01007387 */ /* 0x000fe80000100a00 */
[----:B------:R-:W-:Y:S04]  /*32c30*/  STL.64 [R1+0x198], R126 ;  /* 0x0001987e01007387 */ /* 0x000fe80000100a00 */
[----:B------:R1:W-:Y:S04]  /*32c40*/  STL.64 [R1+0xe0], R120 ;  /* 0x0000e07801007387 */ /* 0x0003e80000100a00 */
[----:B------:R4:W-:Y:S04]  /*32c50*/  STL.64 [R1+0xe8], R122 ;  /* 0x0000e87a01007387 */ /* 0x0009e80000100a00 */
[----:B------:R-:W3:Y:S04]  /*32c60*/  LDL.LU R117, [R1+0x494] ;  /* 0x0004940001757983 */ /* 0x000ee80000300800 */
[----:B--2---:R-:W3:Y:S04]  /*32c70*/  LDL.LU R118, [R1+0x498] ;  /* 0x0004980001767983 */ /* 0x004ee80000300800 */
[----:B------:R-:W3:Y:S01]  /*32c80*/  LDL.LU R119, [R1+0x49c] ;  /* 0x00049c0001777983 */ /* 0x000ee20000300800 */
[C---:B------:R-:W-:Y:S06]  /*32c90*/  HMMA.1688.F32.TF32 R128, R212.reuse, R22, R128 ;  /* 0x00000016d480723c */ /* 0x040fec0000081080 */
[----:B------:R-:W-:-:S15]  /*32ca0*/  HMMA.1688.F32.TF32 R132, R212, R26, R132 ;  /* 0x0000001ad484723c */ /* 0x000fde0000081084 */
[----:B------:R-:W-:-:S03]  /*32cb0*/  NOP ;  /* 0x0000000000007918 */ /* 0x000fc60000000000 */
[----:B------:R-:W-:Y:S01]  /*32cc0*/  MOV R235, R128 ;  /* 0x0000008000eb7202 */ /* 0x000fe20000000f00 */
[----:B------:R-:W-:Y:S01]  /*32cd0*/  IMAD.MOV.U32 R251, RZ, RZ, R129 ;  /* 0x000000fffffb7224 */ /* 0x000fe200078e0081 */
[----:B------:R-:W2:Y:S01]  /*32ce0*/  LDL.LU R128, [R1+0x3c0] ;  /* 0x0003c00001807983 */ /* 0x000ea20000300800 */
[----:B------:R-:W-:Y:S01]  /*32cf0*/  IMAD.MOV.U32 R250, RZ, RZ, R130 ;  /* 0x000000fffffa7224 */ /* 0x000fe200078e0082 */
[----:B------:R-:W-:Y:S02]  /*32d00*/  MOV R232, R131 ;  /* 0x0000008300e87202 */ /* 0x000fe40000000f00 */
[----:B------:R-:W2:Y:S04]  /*32d10*/  LDL.LU R129, [R1+0x3c4] ;  /* 0x0003c40001817983 */ /* 0x000ea80000300800 */
[----:B------:R-:W2:Y:S04]  /*32d20*/  LDL.LU R130, [R1+0x3c8] ;  /* 0x0003c80001827983 */ /* 0x000ea80000300800 */
[----:B------:R-:W2:Y:S01]  /*32d30*/  LDL.LU R131, [R1+0x3cc] ;  /* 0x0003cc0001837983 */ /* 0x000ea20000300800 */
[----:B------:R-:W-:Y:S01]  /*32d40*/  IMAD.MOV.U32 R249, RZ, RZ, R132 ;  /* 0x000000fffff97224 */ /* 0x000fe200078e0084 */
[----:B------:R-:W-:Y:S01]  /*32d50*/  MOV R248, R133 ;  /* 0x0000008500f87202 */ /* 0x000fe20000000f00 */
[----:B------:R-:W-:Y:S01]  /*32d60*/  IMAD.MOV.U32 R234, RZ, RZ, R134 ;  /* 0x000000ffffea7224 */ /* 0x000fe200078e0086 */
[----:B------:R-:W2:Y:S01]  /*32d70*/  LDL.LU R132, [R1+0x470] ;  /* 0x0004700001847983 */ /* 0x000ea20000300800 */
[----:B------:R-:W-:-:S03]  /*32d80*/  IMAD.MOV.U32 R233, RZ, RZ, R135 ;  /* 0x000000ffffe97224 */ /* 0x000fc600078e0087 */
[----:B------:R-:W2:Y:S04]  /*32d90*/  LDL.LU R133, [R1+0x474] ;  /* 0x0004740001857983 */ /* 0x000ea80000300800 */
[----:B------:R-:W2:Y:S04]  /*32da0*/  LDL.LU R134, [R1+0x478] ;  /* 0x0004780001867983 */ /* 0x000ea80000300800 */
[----:B------:R-:W2:Y:S04]  /*32db0*/  LDL.LU R135, [R1+0x47c] ;  /* 0x00047c0001877983 */ /* 0x000ea80000300800 */
[----:B-1----:R-:W2:Y:S04]  /*32dc0*/  LDL.LU R120, [R1+0x380] ;  /* 0x0003800001787983 */ /* 0x002ea80000300800 */
[----:B------:R-:W2:Y:S04]  /*32dd0*/  LDL.LU R121, [R1+0x384] ;  /* 0x0003840001797983 */ /* 0x000ea80000300800 */
[----:B----4-:R-:W4:Y:S04]  /*32de0*/  LDL.LU R122, [R1+0x388] ;  /* 0x00038800017a7983 */ /* 0x010f280000300800 */
[----:B------:R-:W4:Y:S04]  /*32df0*/  LDL.LU R123, [R1+0x38c] ;  /* 0x00038c00017b7983 */ /* 0x000f280000300800 */
[----:B------:R-:W4:Y:S04]  /*32e00*/  LDL.LU R124, [R1+0x3a0] ;  /* 0x0003a000017c7983 */ /* 0x000f280000300800 */
[----:B------:R-:W4:Y:S04]  /*32e10*/  LDL.LU R125, [R1+0x3a4] ;  /* 0x0003a400017d7983 */ /* 0x000f280000300800 */
[----:B------:R-:W4:Y:S04]  /*32e20*/  LDL.LU R126, [R1+0x3a8] ;  /* 0x0003a800017e7983 */ /* 0x000f280000300800 */
[----:B------:R-:W4:Y:S01]  /*32e30*/  LDL.LU R127, [R1+0x3ac] ;  /* 0x0003ac00017f7983 */ /* 0x000f220000300800 */
[C---:B------:R-:W-:Y:S06]  /*32e40*/  HMMA.1688.F32.TF32 R236, R212.reuse, R62, R224 ;  /* 0x0000003ed4ec723c */ /* 0x040fec00000810e0 */
[C---:B------:R-:W-:Y:S06]  /*32e50*/  HMMA.1688.F32.TF32 R228, R212.reuse, R58, R88 ;  /* 0x0000003ad4e4723c */ /* 0x040fec0000081058 */
[C---:B------:R-:W-:Y:S06]  /*32e60*/  HMMA.1688.F32.TF32 R160, R212.reuse, R30, R160 ;  /* 0x0000001ed4a0723c */ /* 0x040fec00000810a0 */
[----:B------:R-:W-:Y:S05]  /*32e70*/  HMMA.1688.F32.TF32 R212, R212, R54, R92 ;  /* 0x00000036d4d4723c */ /* 0x000fea000008105c */
        /* <DEDUP_REMOVED lines=9> */
[----:B------:R-:W-:Y:S04]  /*32f10*/  STL [R1+0x1cb8], R213 ;  /* 0x001cb8d501007387 */ /* 0x000fe80000100800 */
[----:B------:R1:W-:Y:S04]  /*32f20*/  STL [R1+0x1cb4], R214 ;  /* 0x001cb4d601007387 */ /* 0x0003e80000100800 */
[----:B------:R1:W-:Y:S01]  /*32f30*/  STL [R1+0x1cb0], R215 ;  /* 0x001cb0d701007387 */ /* 0x0003e20000100800 */
[C---:B---3--:R-:W-:Y:S03]  /*32f40*/  HMMA.1688.F32.TF32 R224, R220.reuse, R50, R116 ;  /* 0x00000032dce0723c */ /* 0x048fe60000081074 */
[----:B------:R-:W3:Y:S04]  /*32f50*/  LDL.LU R116, [R1+0x350] ;  /* 0x0003500001747983 */ /* 0x000ee80000300800 */
[----:B------:R-:W3:Y:S04]  /*32f60*/  LDL.LU R117, [R1+0x354] ;  /* 0x0003540001757983 */ /* 0x000ee80000300800 */
[----:B------:R-:W3:Y:S04]  /*32f70*/  LDL.LU R118, [R1+0x358] ;  /* 0x0003580001767983 */ /* 0x000ee80000300800 */
[----:B------:R-:W3:Y:S01]  /*32f80*/  LDL.LU R119, [R1+0x35c] ;  /* 0x00035c0001777983 */ /* 0x000ee20000300800 */
[----:B--2---:R-:W-:Y:S07]  /*32f90*/  HMMA.1688.F32.TF32 R88, R220, R42, R128 ;  /* 0x0000002adc58723c */ /* 0x004fee0000081080 */
[----:B------:R2:W-:-:S15]  /*32fa0*/  STL [R1+0x1ccc], R224 ;  /* 0x001ccce001007387 */ /* 0x0005de0000100800 */
[----:B------:R-:W-:-:S02]  /*32fb0*/  NOP ;  /* 0x0000000000007918 */ /* 0x000fc40000000000 */
[----:B-1----:R-:W-:Y:S01]  /*32fc0*/  IMAD.MOV.U32 R212, RZ, RZ, R88 ;  /* 0x000000ffffd47224 */ /* 0x002fe200078e0058 */
[----:B------:R-:W-:Y:S01]  /*32fd0*/  MOV R214, R90 ;  /* 0x0000005a00d67202 */ /* 0x000fe20000000f00 */
[----:B------:R-:W-:Y:S02]  /*32fe0*/  IMAD.MOV.U32 R213, RZ, RZ, R89 ;  /* 0x000000ffffd57224 */ /* 0x000fe400078e0059 */
[----:B------:R-:W-:Y:S02]  /*32ff0*/  IMAD.MOV.U32 R215, RZ, RZ, R91 ;  /* 0x000000ffffd77224 */ /* 0x000fe400078e005b */
[C---:B----4-:R-:W-:Y:S01]  /*33000*/  HMMA.1688.F32.TF32 R88, R220.reuse, R38, R124 ;  /* 0x00000026dc58723c */ /* 0x050fe2000008107c */
[----:B------:R1:W-:Y:S04]  /*33010*/  STL [R1+0x1cc8], R225 ;  /* 0x001cc8e101007387 */ /* 0x0003e80000100800 */
[----:B------:R4:W-:Y:S01]  /*33020*/  STL [R1+0x1cc4], R226 ;  /* 0x001cc4e201007387 */ /* 0x0009e20000100800 */
[----:B------:R-:W-:Y:S03]  /*33030*/  HMMA.1688.F32.TF32 R92, R220, R46, R132 ;  /* 0x0000002edc5c723c */ /* 0x000fe60000081084 */
[----:B------:R4:W-:-:S15]  /*33040*/  STL [R1+0x1cc0], R227 ;  /* 0x001cc0e301007387 */ /* 0x0009de0000100800 */
[----:B--2---:R-:W-:Y:S01]  /*33050*/  IMAD.MOV.U32 R224, RZ, RZ, R88 ;  /* 0x000000ffffe07224 */ /* 0x004fe200078e0058 */
[----:B-1----:R-:W-:Y:S01]  /*33060*/  MOV R225, R89 ;  /* 0x0000005900e17202 */ /* 0x002fe20000000f00 */
[----:B----4-:R-:W-:Y:S02]  /*33070*/  IMAD.MOV.U32 R226, RZ, RZ, R90 ;  /* 0x000000ffffe27224 */ /* 0x010fe400078e005a */
[----:B------:R-:W-:Y:S02]  /*33080*/  IMAD.MOV.U32 R227, RZ, RZ, R91 ;  /* 0x000000ffffe37224 */ /* 0x000fe400078e005b */
[----:B------:R-:W-:Y:S01]  /*33090*/  HMMA.1688.F32.TF32 R88, R220, R34, R120 ;  /* 0x00000022dc58723c */ /* 0x000fe20000081078 */
[----:B------:R-:W-:Y:S04]  /*330a0*/  STL.64 [R1+0x1e0], R92 ;  /* 0x0001e05c01007387 */ /* 0x000fe80000100a00 */
[----:B------:R-:W-:Y:S04]  /*330b0*/  STL.64 [R1+0x1e8], R94 ;  /* 0x0001e85e01007387 */ /* 0x000fe80000100a00 */
[----:B------:R1:W-:Y:S04]  /*330c0*/  STL [R1+0x1cdc], R215 ;  /* 0x001cdcd701007387 */ /* 0x0003e80000100800 */
[----:B------:R-:W-:Y:S04]  /*330d0*/  STL [R1+0x1cd8], R214 ;  /* 0x001cd8d601007387 */ /* 0x000fe80000100800 */
[----:B------:R2:W-:Y:S04]  /*330e0*/  STL [R1+0x1cd4], R213 ;  /* 0x001cd4d501007387 */ /* 0x0005e80000100800 */
[----:B------:R4:W-:Y:S03]  /*330f0*/  STL [R1+0x1cd0], R212 ;  /* 0x001cd0d401007387 */ /* 0x0009e60000100800 */
[----:B------:R-:W-:Y:S01]  /*33100*/  MOV R231, R91 ;  /* 0x0000005b00e77202 */ /* 0x000fe20000000f00 */
[----:B------:R4:W-:Y:S01]  /*33110*/  STL [R1+0x1cec], R227 ;  /* 0x001cece301007387 */ /* 0x0009e20000100800 */
[----:B------:R-:W-:Y:S01]  /*33120*/  IMAD.MOV.U32 R230, RZ, RZ, R90 ;  /* 0x000000ffffe67224 */ /* 0x000fe200078e005a */
[----:B------:R-:W-:Y:S01]  /*33130*/  MOV R228, R88 ;  /* 0x0000005800e47202 */ /* 0x000fe20000000f00 */
[----:B------:R-:W-:Y:S01]  /*33140*/  IMAD.MOV.U32 R229, RZ, RZ, R89 ;  /* 0x000000ffffe57224 */ /* 0x000fe200078e0059 */
[----:B------:R4:W-:Y:S04]  /*33150*/  STL [R1+0x1ce8], R226 ;  /* 0x001ce8e201007387 */ /* 0x0009e80000100800 */
[----:B------:R4:W-:Y:S04]  /*33160*/  STL [R1+0x1ce4], R224 ;  /* 0x001ce4e001007387 */ /* 0x0009e80000100800 */
[----:B------:R4:W-:Y:S04]  /*33170*/  STL [R1+0x1ce0], R225 ;  /* 0x001ce0e101007387 */ /* 0x0009e80000100800 */
[----:B------:R4:W-:Y:S04]  /*33180*/  STL [R1+0x1cfc], R231 ;  /* 0x001cfce701007387 */ /* 0x0009e80000100800 */
[----:B------:R4:W-:Y:S04]  /*33190*/  STL [R1+0x1cf8], R230 ;  /* 0x001cf8e601007387 */ /* 0x0009e80000100800 */
[----:B------:R-:W-:Y:S04]  /*331a0*/  STL [R1+0x1cf4], R229 ;  /* 0x001cf4e501007387 */ /* 0x000fe80000100800 */
[----:B------:R4:W-:Y:S01]  /*331b0*/  STL [R1+0x1cf0], R228 ;  /* 0x001cf0e401007387 */ /* 0x0009e20000100800 */
[----:B------:R-:W-:Y:S01]  /*331c0*/  IMAD.MOV.U32 R252, RZ, RZ, R160 ;  /* 0x000000fffffc7224 */ /* 0x000fe200078e00a0 */
[----:B------:R-:W-:Y:S01]  /*331d0*/  MOV R2, R162 ;  /* 0x000000a200027202 */ /* 0x000fe20000000f00 */
[----:B------:R-:W-:-:S02]  /*331e0*/  IMAD.MOV.U32 R4, RZ, RZ, R161 ;  /* 0x000000ffff047224 */ /* 0x000fc400078e00a1 */
[----:B------:R-:W-:Y:S01]  /*331f0*/  IMAD.MOV.U32 R0, RZ, RZ, R163 ;  /* 0x000000ffff007224 */ /* 0x000fe200078e00a3 */
[----:B---3--:R-:W-:Y:S01]  /*33200*/  HMMA.1688.F32.TF32 R88, R220, R30, R116 ;  /* 0x0000001edc58723c */ /* 0x008fe20000081074 */
        /* <DEDUP_REMOVED lines=36> */
[----:B-1----:R-:W-:Y:S01]  /*33450*/  IMAD.MOV.U32 R215, RZ, RZ, R88 ;  /* 0x000000ffffd77224 */ /* 0x002fe200078e0058 */
[----:B--2---:R-:W-:Y:S01]  /*33460*/  MOV R213, R90 ;  /* 0x0000005a00d57202 */ /* 0x004fe20000000f00 */
[----:B------:R-:W-:-:S02]  /*33470*/  IMAD.MOV.U32 R214, RZ, RZ, R89 ;  /* 0x000000ffffd67224 */ /* 0x000fc400078e0059 */
[----:B----4-:R-:W-:-:S05]  /*33480*/  IMAD.MOV.U32 R212, RZ, RZ, R91 ;  /* 0x000000ffffd47224 */ /* 0x010fca00078e005b */
[----:B------:R1:W-:Y:S04]  /*33490*/  STL [R1+0x1d0c], R212 ;  /* 0x001d0cd401007387 */ /* 0x0003e80000100800 */
[----:B------:R2:W-:Y:S04]  /*334a0*/  STL [R1+0x1d08], R213 ;  /* 0x001d08d501007387 */ /* 0x0005e80000100800 */
[----:B------:R4:W-:Y:S04]  /*334b0*/  STL [R1+0x1d04], R214 ;  /* 0x001d04d601007387 */ /* 0x0009e80000100800 */
[----:B------:R4:W-:Y:S01]  /*334c0*/  STL [R1+0x1d00], R215 ;  /* 0x001d00d701007387 */ /* 0x0009e20000100800 */
[C---:B------:R-:W-:Y:S06]  /*334d0*/  HMMA.1688.F32.TF32 R96, R220.reuse, R70, R96 ;  /* 0x00000046dc60723c */ /* 0x040fec0000081060 */
[C---:B------:R-:W-:Y:S06]  /*334e0*/  HMMA.1688.F32.TF32 R92, R220.reuse, R66, R100 ;  /* 0x00000042dc5c723c */ /* 0x040fec0000081064 */
[----:B---3--:R-:W-:-:S15]  /*334f0*/  HMMA.1688.F32.TF32 R88, R220, R26, R172 ;  /* 0x0000001adc58723c */ /* 0x008fde00000810ac */
        /* <DEDUP_REMOVED lines=8> */
[----:B------:R-:W-:Y:S01]  /*33580*/  IMAD.MOV.U32 R230, RZ, RZ, R89 ;  /* 0x000000ffffe67224 */ /* 0x000fe200078e0059 */
[----:B------:R-:W-:Y:S01]  /*33590*/  MOV R228, R91 ;  /* 0x0000005b00e47202 */ /* 0x000fe20000000f00 */
[----:B------:R-:W-:Y:S02]  /*335a0*/  IMAD.MOV.U32 R229, RZ, RZ, R90 ;  /* 0x000000ffffe57224 */ /* 0x000fe400078e005a */
        /* <DEDUP_REMOVED lines=8> */
[----:B-1----:R-:W-:Y:S01]  /*33630*/  IMAD.MOV.U32 R212, RZ, RZ, R88 ;  /* 0x000000ffffd47224 */ /* 0x002fe200078e0058 */
[----:B--2---:R-:W-:Y:S01]  /*33640*/  MOV R213, R89 ;  /* 0x0000005900d57202 */ /* 0x004fe20000000f00 */
[----:B----4-:R-:W-:Y:S02]  /*33650*/  IMAD.MOV.U32 R214, RZ, RZ, R90 ;  /* 0x000000ffffd67224 */ /* 0x010fe400078e005a */
[----:B------:R-:W-:Y:S02]  /*33660*/  IMAD.MOV.U32 R215, RZ, RZ, R91 ;  /* 0x000000ffffd77224 */ /* 0x000fe400078e005b */
[----:B------:R-:W-:-:S15]  /*33670*/  HMMA.1688.F32.TF32 R88, R220, R10, R132 ;  /* 0x0000000adc58723c */ /* 0x000fde0000081084 */
[----:B------:R-:W-:-:S08]  /*33680*/  NOP ;  /* 0x0000000000007918 */ /* 0x000fd00000000000 */
[----:B------:R-:W-:Y:S04]  /*33690*/  STL.64 [R1+0x390], R88 ;  /* 0x0003905801007387 */ /* 0x000fe80000100a00 */
[----:B------:R1:W-:Y:S02]  /*336a0*/  STL.64 [R1+0x398], R90 ;  /* 0x0003985a01007387 */ /* 0x0003e40000100a00 */
[C---:B-1----:R-:W-:Y:S02]  /*336b0*/  HMMA.1688.F32.TF32 R88, R220.reuse, R62, R104 ;  /* 0x0000003edc58723c */ /* 0x042fe40000081068 */
[----:B------:R-:W-:Y:S04]  /*336c0*/  STL.64 [R1+0x320], R96 ;  /* 0x0003206001007387 */ /* 0x000fe80000100a00 */
[----:B------:R1:W-:Y:S04]  /*336d0*/  STL.64 [R1+0x328], R98 ;  /* 0x0003286201007387 */ /* 0x0003e80000100a00 */
[----:B------:R-:W-:Y:S04]  /*336e0*/  STL.64 [R1+0x310], R92 ;  /* 0x0003105c01007387 */ /* 0x000fe80000100a00 */
[----:B------:R2:W-:Y:S01]  /*336f0*/  STL.64 [R1+0x318], R94 ;  /* 0x0003185e01007387 */ /* 0x0005e20000100a00 */
[C---:B-1----:R-:W-:Y:S08]  /*33700*/  HMMA.1688.F32.TF32 R96, R220.reuse, R58, R108 ;  /* 0x0000003adc60723c */ /* 0x042ff0000008106c */
[----:B------:R-:W-:Y:S01]  /*33710*/  STL.64 [R1+0x300], R88 ;  /* 0x0003005801007387 */ /* 0x000fe20000100a00 */
[----:B--2---:R-:W-:Y:S03]  /*33720*/  HMMA.1688.F32.TF32 R92, R220, R54, R112 ;  /* 0x00000036dc5c723c */ /* 0x004fe60000081070 */
[----:B------:R1:W-:Y:S03]  /*33730*/  STL.64 [R1+0x308], R90 ;  /* 0x0003085a01007387 */ /* 0x0003e60000100a00 */
[C---:B-1----:R-:W-:Y:S08]  /*33740*/  HMMA.1688.F32.TF32 R88, R156.reuse, R50, R128 ;  /* 0x000000329c58723c */ /* 0x042ff00000081080 */
[----:B------:R-:W-:Y:S04]  /*33750*/  STL.64 [R1+0x2f0], R96 ;  /* 0x0002f06001007387 */ /* 0x000fe80000100a00 */
[----:B------:R1:W-:Y:S05]  /*33760*/  STL.64 [R1+0x2f8], R98 ;  /* 0x0002f86201007387 */ /* 0x0003ea0000100a00 */
[----:B------:R-:W-:Y:S04]  /*33770*/  STL.64 [R1+0xd0], R92 ;  /* 0x0000d05c01007387 */ /* 0x000fe80000100a00 */
[----:B------:R2:W-:Y:S01]  /*33780*/  STL.64 [R1+0xd8], R94 ;  /* 0x0000d85e01007387 */ /* 0x0005e20000100a00 */
[C---:B-1----:R-:W-:Y:S03]  /*33790*/  HMMA.1688.F32.TF32 R96, R156.reuse, R46, R124 ;  /* 0x0000002e9c60723c */ /* 0x042fe6000008107c */
[----:B------:R-:W-:Y:S03]  /*337a0*/  STL.64 [R1+0x3a0], R88 ;  /* 0x0003a05801007387 */ /* 0x000fe60000100a00 */
[C---:B--2---:R-:W-:Y:S01]  /*337b0*/  HMMA.1688.F32.TF32 R92, R156.reuse, R42, R120 ;  /* 0x0000002a9c5c723c */ /* 0x044fe20000081078 */
[----:B------:R1:W-:Y:S05]  /*337c0*/  STL.64 [R1+0x3a8], R90 ;  /* 0x0003a85a01007387 */ /* 0x0003ea0000100a00 */
[----:B-1----:R-:W-:Y:S11]  /*337d0*/  HMMA.1688.F32.TF32 R88, R156, R38, R116 ;  /* 0x000000269c58723c */ /* 0x002ff60000081074 */
[----:B------:R-:W-:Y:S04]  /*337e0*/  STL.64 [R1+0x3b0], R96 ;  /* 0x0003b06001007387 */ /* 0x000fe80000100a00 */
[----:B------:R-:W-:Y:S04]  /*337f0*/  STL.64 [R1+0x3b8], R98 ;  /* 0x0003b86201007387 */ /* 0x000fe80000100a00 */
[----:B------:R-:W2:Y:S04]  /*33800*/  LDL.LU R160, [R1+0x130] ;  /* 0x0001300001a07983 */ /* 0x000ea80000300800 */
[----:B------:R1:W-:Y:S04]  /*33810*/  STL.64 [R1+0x3c0], R92 ;  /* 0x0003c05c01007387 */ /* 0x0003e80000100a00 */
[----:B------:R3:W-:Y:S04]  /*33820*/  STL.64 [R1+0x3c8], R94 ;  /* 0x0003c85e01007387 */ /* 0x0007e80000100a00 */
[----:B------:R-:W-:Y:S04]  /*33830*/  STL.64 [R1+0x3d0], R88 ;  /* 0x0003d05801007387 */ /* 0x000fe80000100a00 */
[----:B------:R-:W-:Y:S04]  /*33840*/  STL.64 [R1+0x3d8], R90 ;  /* 0x0003d85a01007387 */ /* 0x000fe80000100a00 */
[----:B------:R-:W2:Y:S04]  /*33850*/  LDL.LU R161, [R1+0x134] ;  /* 0x0001340001a17983 */ /* 0x000ea80000300800 */
[----:B------:R-:W2:Y:S04]  /*33860*/  LDL.LU R162, [R1+0x138] ;  /* 0x0001380001a27983 */ /* 0x000ea80000300800 */
[----:B------:R-:W2:Y:S04]  /*33870*/  LDL.LU R163, [R1+0x13c] ;  /* 0x00013c0001a37983 */ /* 0x000ea80000300800 */
        /* <DEDUP_REMOVED lines=16> */
[----:B-1----:R-:W4:Y:S04]  /*33980*/  LDL.LU R92, [R1+0x340] ;  /* 0x00034000015c7983 */ /* 0x002f280000300800 */
[----:B------:R-:W4:Y:S04]  /*33990*/  LDL.LU R93, [R1+0x344] ;  /* 0x00034400015d7983 */ /* 0x000f280000300800 */
[----:B---3--:R-:W4:Y:S04]  /*339a0*/  LDL.LU R94, [R1+0x348] ;  /* 0x00034800015e7983 */ /* 0x008f280000300800 */
[----:B------:R-:W4:Y:S04]  /*339b0*/  LDL.LU R95, [R1+0x34c] ;  /* 0x00034c00015f7983 */ /* 0x000f280000300800 */
[----:B------:R-:W3:Y:S04]  /*339c0*/  LDL.LU R116, [R1+0x370] ;  /* 0x0003700001747983 */ /* 0x000ee80000300800 */
[----:B------:R-:W3:Y:S04]  /*339d0*/  LDL.LU R117, [R1+0x374] ;  /* 0x0003740001757983 */ /* 0x000ee80000300800 */
[----:B------:R-:W3:Y:S04]  /*339e0*/  LDL.LU R118, [R1+0x378] ;  /* 0x0003780001767983 */ /* 0x000ee80000300800 */
        /* <DEDUP_REMOVED lines=42> */
[----:B------:R-:W-:Y:S04]  /*33c90*/  LDS R88, [R48+UR7+0x23100] ;  /* 0x0231000730587984 */ /* 0x000fe80008000800 */
[----:B------:R-:W-:Y:S04]  /*33ca0*/  LDS R90, [R48+UR7+0x23900] ;  /* 0x02390007305a7984 */ /* 0x000fe80008000800 */
[----:B------:R-:W-:Y:S04]  /*33cb0*/  LDS R89, [R49+UR7+0x23100] ;  /* 0x0231000731597984 */ /* 0x000fe80008000800 */
[----:B------:R-:W1:Y:S01]  /*33cc0*/  LDS R91, [R49+UR7+0x23900] ;  /* 0x02390007315b7984 */ /* 0x000e620008000800 */
[C---:B---3--:R-:W-:Y:S06]  /*33cd0*/  HMMA.1688.F32.TF32 R116, R156.reuse, R18, R116 ;  /* 0x000000129c74723c */ /* 0x048fec0000081074 */
[C---:B--2---:R-:W-:Y:S06]  /*33ce0*/  HMMA.1688.F32.TF32 R120, R156.reuse, R22, R120 ;  /* 0x000000169c78723c */ /* 0x044fec0000081078 */
[C---:B----4-:R-:W-:Y:S06]  /*33cf0*/  HMMA.1688.F32.TF32 R128, R156.reuse, R30, R128 ;  /* 0x0000001e9c80723c */ /* 0x050fec0000081080 */
[C---:B------:R-:W-:Y:S06]  /*33d00*/  HMMA.1688.F32.TF32 R132, R156.reuse, R34, R132 ;  /* 0x000000229c84723c */ /* 0x040fec0000081084 */
[----:B------:R-:W-:-:S15]  /*33d10*/  HMMA.1688.F32.TF32 R124, R156, R26, R124 ;  /* 0x0000001a9c7c723c */ /* 0x000fde000008107c */
[----:B------:R-:W-:-:S02]  /*33d20*/  NOP ;  /* 0x0000000000007918 */ /* 0x000fc40000000000 */
[----:B------:R-:W-:Y:S04]  /*33d30*/  STL.64 [R1+0x3e0], R132 ;  /* 0x0003e08401007387 */ /* 0x000fe80000100a00 */
[----:B------:R2:W-:Y:S04]  /*33d40*/  STL.64 [R1+0x3e8], R134 ;  /* 0x0003e88601007387 */ /* 0x0005e80000100a00 */
[----:B--2---:R-:W2:Y:S04]  /*33d50*/  LDL.LU.64 R134, [R1+0x1e88] ;  /* 0x001e880001867983 */ /* 0x004ea80000300a00 */
[----:B------:R-:W2:Y:S04]  /*33d60*/  LDL.LU.64 R132, [R1+0x1e80] ;  /* 0x001e800001847983 */ /* 0x000ea80000300a00 */
[----:B------:R-:W-:Y:S04]  /*33d70*/  STL.64 [R1+0x3f0], R128 ;  /* 0x0003f08001007387 */ /* 0x000fe80000100a00 */
[----:B------:R3:W-:Y:S04]  /*33d80*/  STL.64 [R1+0x3f8], R130 ;  /* 0x0003f88201007387 */ /* 0x0007e80000100a00 */
[----:B---3--:R-:W3:Y:S04]  /*33d90*/  LDL.LU.64 R130, [R1+0x1e78] ;  /* 0x001e780001827983 */ /* 0x008ee80000300a00 */
[----:B------:R-:W3:Y:S04]  /*33da0*/  LDL.LU.64 R128, [R1+0x1e70] ;  /* 0x001e700001807983 */ /* 0x000ee80000300a00 */
[----:B------:R-:W-:Y:S04]  /*33db0*/  STL.64 [R1+0x400], R124 ;  /* 0x0004007c01007387 */ /* 0x000fe80000100a00 */
[----:B------:R4:W-:Y:S04]  /*33dc0*/  STL.64 [R1+0x408], R126 ;  /* 0x0004087e01007387 */ /* 0x0009e80000100a00 */
[----:B----4-:R-:W4:Y:S04]  /*33dd0*/  LDL.LU.64 R126, [R1+0x1e68] ;  /* 0x001e6800017e7983 */ /* 0x010f280000300a00 */
[----:B------:R-:W4:Y:S04]  /*33de0*/  LDL.LU.64 R124, [R1+0x1e60] ;  /* 0x001e6000017c7983 */ /* 0x000f280000300a00 */
[----:B------:R-:W-:Y:S04]  /*33df0*/  STL.64 [R1+0x490], R120 ;  /* 0x0004907801007387 */ /* 0x000fe80000100a00 */
[----:B------:R1:W-:Y:S04]  /*33e00*/  STL.64 [R1+0x498], R122 ;  /* 0x0004987a01007387 */ /* 0x0003e80000100a00 */
[----:B-1----:R-:W2:Y:S04]  /*33e10*/  LDL.LU.64 R122, [R1+0x1e58] ;  /* 0x001e5800017a7983 */ /* 0x002ea80000300a00 */
[----:B------:R-:W2:Y:S04]  /*33e20*/  LDL.LU.64 R120, [R1+0x1e50] ;  /* 0x001e500001787983 */ /* 0x000ea80000300a00 */
[----:B------:R-:W-:Y:S04]  /*33e30*/  STL.64 [R1+0x480], R116 ;  /* 0x0004807401007387 */ /* 0x000fe80000100a00 */
[----:B------:R1:W-:Y:S04]  /*33e40*/  STL.64 [R1+0x488], R118 ;  /* 0x0004887601007387 */ /* 0x0003e80000100a00 */
[----:B-1----:R-:W3:Y:S04]  /*33e50*/  LDL.LU.64 R118, [R1+0x1e48] ;  /* 0x001e480001767983 */ /* 0x002ee80000300a00 */
[----:B------:R-:W3:Y:S01]  /*33e60*/  LDL.LU.64 R116, [R1+0x1e40] ;  /* 0x001e400001747983 */ /* 0x000ee20000300a00 */
[C---:B------:R-:W-:Y:S06]  /*33e70*/  HMMA.1688.F32.TF32 R92, R156.reuse, R14, R92 ;  /* 0x0000000e9c5c723c */ /* 0x040fec000008105c */
[----:B------:R-:W-:-:S15]  /*33e80*/  HMMA.1688.F32.TF32 R96, R156, R10, R96 ;  /* 0x0000000a9c60723c */ /* 0x000fde0000081060 */
[----:B------:R-:W-:-:S02]  /*33e90*/  NOP ;  /* 0x0000000000007918 */ /* 0x000fc40000000000 */
[----:B------:R-:W-:Y:S04]  /*33ea0*/  STL.64 [R1+0x470], R92 ;  /* 0x0004705c01007387 */ /* 0x000fe80000100a00 */
[----:B------:R-:W-:Y:S04]  /*33eb0*/  STL.64 [R1+0x478], R94 ;  /* 0x0004785e01007387 */ /* 0x000fe80000100a00 */
[----:B------:R-:W-:Y:S04]  /*33ec0*/  STL.64 [R1+0x460], R96 ;  /* 0x0004606001007387 */ /* 0x000fe80000100a00 */
[----:B------:R3:W-:Y:S01]  /*33ed0*/  STL.64 [R1+0x468], R98 ;  /* 0x0004686201007387 */ /* 0x0007e20000100a00 */
[C---:B------:R-:W-:Y:S03]  /*33ee0*/  HMMA.1688.F32.TF32 R140, R88.reuse, R66, R140 ;  /* 0x00000042588c723c */ /* 0x040fe6000008108c */
[----:B------:R-:W-:Y:S03]  /*33ef0*/  LDS R92, [R3+UR7+0x23180] ;  /* 0x02318007035c7984 */ /* 0x000fe60008000800 */
[C---:B------:R-:W-:Y:S01]  /*33f00*/  HMMA.1688.F32.TF32 R144, R88.reuse, R62, R144 ;  /* 0x0000003e5890723c */ /* 0x040fe20000081090 */
[----:B------:R-:W-:Y:S04]  /*33f10*/  LDS R94, [R3+UR7+0x23980] ;  /* 0x02398007035e7984 */ /* 0x000fe80008000800 */
[----:B------:R-:W-:Y:S01]  /*33f20*/  LDS R93, [R7+UR7+0x23180] ;  /* 0x02318007075d7984 */ /* 0x000fe20008000800 */
[----:B------:R-:W-:Y:S03]  /*33f30*/  HMMA.1688.F32.TF32 R148, R88, R58, R148 ;  /* 0x0000003a5894723c */ /* 0x000fe60000081094 */
[----:B------:R-:W1:Y:S03]  /*33f40*/  LDS R95, [R7+UR7+0x23980] ;  /* 0x02398007075f7984 */ /* 0x000e660008000800 */
[----:B---3--:R-:W-:Y:S01]  /*33f50*/  HMMA.1688.F32.TF32 R96, R156, R70, R116 ;  /* 0x000000469c60723c */ /* 0x008fe20000081074 */
[----:B------:R-:W3:-:S15]  /*33f60*/  LDL.LU R116, [R1+0x5b0] ;  /* 0x0005b00001747983 */ /* 0x000ede0000300800 */
[----:B------:R-:W-:-:S07]  /*33f70*/  NOP ;  /* 0x0000000000007918 */ /* 0x000fce0000000000 */
[----:B------:R-:W-:Y:S04]  /*33f80*/  STL.64 [R1+0x450], R96 ;  /* 0x0004506001007387 */ /* 0x000fe80000100a00 */
[----:B------:R4:W-:Y:S04]  /*33f90*/  STL.64 [R1+0x458], R98 ;  /* 0x0004586201007387 */ /* 0x0009e80000100a00 */
[----:B------:R-:W3:Y:S04]  /*33fa0*/  LDL.LU R117, [R1+0x5b4] ;  /* 0x0005b40001757983 */ /* 0x000ee80000300800 */
[----:B------:R-:W3:Y:S04]  /*33fb0*/  LDL.LU R118, [R1+0x5b8] ;  /* 0x0005b80001767983 */ /* 0x000ee80000300800 */
[----:B------:R-:W3:Y:S01]  /*33fc0*/  LDL.LU R119, [R1+0x5bc] ;  /* 0x0005bc0001777983 */ /* 0x000ee20000300800 */
[C---:B--2---:R-:W-:Y:S06]  /*33fd0*/  HMMA.1688.F32.TF32 R120, R156.reuse, R66, R120 ;  /* 0x000000429c78723c */ /* 0x044fec0000081078 */
[C---:B----4-:R-:W-:Y:S06]  /*33fe0*/  HMMA.1688.F32.TF32 R96, R156.reuse, R62, R124 ;  /* 0x0000003e9c60723c */ /* 0x050fec000008107c */
[C---:B------:R-:W-:Y:S11]  /*33ff0*/  HMMA.1688.F32.TF32 R124, R156.reuse, R58, R128 ;  /* 0x0000003a9c7c723c */ /* 0x040ff60000081080 */
[----:B------:R-:W-:Y:S04]  /*34000*/  STL.64 [R1+0x440], R120 ;  /* 0x0004407801007387 */ /* 0x000fe80000100a00 */
[----:B------:R2:W-:Y:S02]  /*34010*/  STL.64 [R1+0x448], R122 ;  /* 0x0004487a01007387 */ /* 0x0005e40000100a00 */
[-C--:B--2---:R-:W-:Y:S02]  /*34020*/  HMMA.1688.F32.TF32 R120, R156, R54.reuse, R132 ;  /* 0x000000369c78723c */ /* 0x084fe40000081084 */
[----:B------:R-:W-:Y:S04]  /*34030*/  STL.64 [R1+0x430], R96 ;  /* 0x0004306001007387 */ /* 0x000fe80000100a00 */
[----:B------:R-:W-:Y:S04]  /*34040*/  STL.64 [R1+0x438], R98 ;  /* 0x0004386201007387 */ /* 0x000fe80000100a00 */
[----:B------:R-:W-:Y:S04]  /*34050*/  STL.64 [R1+0x420], R124 ;  /* 0x0004207c01007387 */ /* 0x000fe80000100a00 */
[----:B------:R-:W-:Y:S01]  /*34060*/  STL.64 [R1+0x428], R126 ;  /* 0x0004287e01007387 */ /* 0x000fe20000100a00 */
[----:B------:R-:W-:Y:S01]  /*34070*/  IMAD.MOV.U32 R156, RZ, RZ, R41 ;  /* 0x000000ffff9c7224 */ /* 0x000fe200078e0029 */
[----:B------:R-:W-:Y:S01]  /*34080*/  MOV R157, R40 ;  /* 0x00000028009d7202 */ /* 0x000fe20000000f00 */
[----:B------:R-:W-:Y:S01]  /*34090*/  IMAD.MOV.U32 R158, RZ, RZ, R36 ;  /* 0x000000ffff9e7224 */ /* 0x000fe200078e0024 */
[C---:B------:R-:W-:Y:S01]  /*340a0*/  HMMA.1688.F32.TF32 R152, R88.reuse, R54, R152 ;  /* 0x000000365898723c */ /* 0x040fe20000081098 */
[----:B------:R-:W-:Y:S01]  /*340b0*/  IMAD.MOV.U32 R159, RZ, RZ, R45 ;  /* 0x000000ffff9f7224 */ /* 0x000fe200078e002d */
[----:B------:R-:W-:Y:S04]  /*340c0*/  LDS R96, [R48+UR7+0x23180] ;  /* 0x0231800730607984 */ /* 0x000fe80008000800 */
[----:B------:R-:W-:Y:S04]  /*340d0*/  STL.64 [R1+0x150], R120 ;  /* 0x0001507801007387 */ /* 0x000fe80000100a00 */
[----:B------:R2:W-:Y:S04]  /*340e0*/  STL.64 [R1+0x158], R122 ;  /* 0x0001587a01007387 */ /* 0x0005e80000100a00 */
[----:B------:R-:W-:Y:S04]  /*340f0*/  LDS R98, [R48+UR7+0x23980] ;  /* 0x0239800730627984 */ /* 0x000fe80008000800 */
[----:B------:R-:W-:Y:S01]  /*34100*/  LDS R97, [R49+UR7+0x23180] ;  /* 0x0231800731617984 */ /* 0x000fe20008000800 */
[C---:B--2---:R-:W-:Y:S03]  /*34110*/  HMMA.1688.F32.TF32 R120, R88.reuse, R46, R220 ;  /* 0x0000002e5878723c */ /* 0x044fe600000810dc */
[----:B------:R-:W2:Y:S03]  /*34120*/  LDS R99, [R49+UR7+0x23980] ;  /* 0x0239800731637984 */ /* 0x000ea60008000800 */
[C---:B---3--:R-:W-:Y:S06]  /*34130*/  HMMA.1688.F32.TF32 R124, R88.reuse, R50, R116 ;  /* 0x00000032587c723c */ /* 0x048fec0000081074 */
[C---:B------:R-:W-:Y:S06]  /*34140*/  HMMA.1688.F32.TF32 R116, R88.reuse, R42, R112 ;  /* 0x0000002a5874723c */ /* 0x040fec0000081070 */
        /* <DEDUP_REMOVED lines=12> */
[----:B------:R-:W-:Y:S04]  /*34210*/  STL.64 [R1+0x500], R108 ;  /* 0x0005006c01007387 */ /* 0x000fe80000100a00 */
[----:B------:R3:W-:Y:S04]  /*34220*/  STL.64 [R1+0x508], R110 ;  /* 0x0005086e01007387 */ /* 0x0007e80000100a00 */
[----:B------:R-:W-:Y:S04]  /*34230*/  STL.64 [R1+0x520], R104 ;  /* 0x0005206801007387 */ /* 0x000fe80000100a00 */
[----:B------:R4:W-:Y:S01]  /*34240*/  STL.64 [R1+0x528], R106 ;  /* 0x0005286a01007387 */ /* 0x0009e20000100a00 */
[C---:B---3--:R-:W-:Y:S06]  /*34250*/  HMMA.1688.F32.TF32 R108, R88.reuse, R22, R172 ;  /* 0x00000016586c723c */ /* 0x048fec00000810ac */
[----:B----4-:R-:W-:Y:S01]  /*34260*/  HMMA.1688.F32.TF32 R104, R88, R18, R168 ;  /* 0x000000125868723c */ /* 0x010fe200000810a8 */
[----:B------:R-:W-:Y:S04]  /*34270*/  STL.64 [R1+0x540], R100 ;  /* 0x0005406401007387 */ /* 0x000fe80000100a00 */
[----:B------:R3:W-:-:S12]  /*34280*/  STL.64 [R1+0x548], R102 ;  /* 0x0005486601007387 */ /* 0x0007d80000100a00 */
[----:B------:R-:W-:Y:S01]  /*34290*/  STL.64 [R1+0x570], R108 ;  /* 0x0005706c01007387 */ /* 0x000fe20000100a00 */
[C---:B---3--:R-:W-:Y:S03]  /*342a0*/  HMMA.1688.F32.TF32 R100, R88.reuse, R14, R164 ;  /* 0x0000000e5864723c */ /* 0x048fe600000810a4 */
[----:B------:R3:W-:Y:S04]  /*342b0*/  STL.64 [R1+0x578], R110 ;  /* 0x0005786e01007387 */ /* 0x0007e80000100a00 */
[----:B------:R-:W-:Y:S04]  /*342c0*/  STL.64 [R1+0x5b0], R104 ;  /* 0x0005b06801007387 */ /* 0x000fe80000100a00 */
[----:B------:R4:W-:Y:S01]  /*342d0*/  STL.64 [R1+0x5b8], R106 ;  /* 0x0005b86a01007387 */ /* 0x0009e20000100a00 */
[C---:B---3--:R-:W-:Y:S06]  /*342e0*/  HMMA.1688.F32.TF32 R108, R88.reuse, R10, R160 ;  /* 0x0000000a586c723c */ /* 0x048fec00000810a0 */
[----:B----4-:R-:W-:Y:S05]  /*342f0*/  HMMA.1688.F32.TF32 R104, R88, R70, R136 ;  /* 0x000000465868723c */ /* 0x010fea0000081088 */
[----:B------:R3:W-:Y:S04]  /*34300*/  STL.64 [R1+0x5a0], R100 ;  /* 0x0005a06401007387 */ /* 0x0007e80000100a00 */
[----:B------:R4:W-:Y:S04]  /*34310*/  STL.64 [R1+0x5a8], R102 ;  /* 0x0005a86601007387 */ /* 0x0009e80000100a00 */
[----:B---3--:R-:W3:Y:S04]  /*34320*/  LDL.LU R100, [R1+0x510] ;  /* 0x0005100001647983 */ /* 0x008ee80000300800 */
[----:B------:R-:W-:Y:S04]  /*34330*/  STL.64 [R1+0x610], R108 ;  /* 0x0006106c01007387 */ /* 0x000fe80000100a00 */
[----:B------:R-:W-:Y:S04]  /*34340*/  STL.64 [R1+0x618], R110 ;  /* 0x0006186e01007387 */ /* 0x000fe80000100a00 */
[----:B------:R1:W-:Y:S04]  /*34350*/  STL.64 [R1+0x600], R104 ;  /* 0x0006006801007387 */ /* 0x0003e80000100a00 */
[----:B------:R2:W-:Y:S04]  /*34360*/  STL.64 [R1+0x608], R106 ;  /* 0x0006086a01007387 */ /* 0x0005e80000100a00 */
[----:B------:R-:W3:Y:S04]  /*34370*/  LDL.LU R101, [R1+0x514] ;  /* 0x0005140001657983 */ /* 0x000ee80000300800 */
[----:B----4-:R-:W3:Y:S04]  /*34380*/  LDL.LU R102, [R1+0x518] ;  /* 0x0005180001667983 */ /* 0x010ee80000300800 */
[----:B------:R-:W3:Y:S04]  /*34390*/  LDL.LU R103, [R1+0x51c] ;  /* 0x00051c0001677983 */ /* 0x000ee80000300800 */
[----:B-1----:R-:W4:Y:S04]  /*343a0*/  LDL.LU R104, [R1+0x620] ;  /* 0x0006200001687983 */ /* 0x002f280000300800 */
[----:B------:R-:W4:Y:S04]  /*343b0*/  LDL.LU R105, [R1+0x624] ;  /* 0x0006240001697983 */ /* 0x000f280000300800 */
[----:B--2---:R-:W4:Y:S04]  /*343c0*/  LDL.LU R106, [R1+0x628] ;  /* 0x00062800016a7983 */ /* 0x004f280000300800 */
        /* <DEDUP_REMOVED lines=19> */
[----:B------:R-:W3:Y:S01]  /*34500*/  LDL.LU R130, [R1+0x968] ;  /* 0x0009680001827983 */ /* 0x000ee20000300800 */
[----:B------:R-:W-:-:S03]  /*34510*/  IMAD.MOV.U32 R139, RZ, RZ, R32 ;  /* 0x000000ffff8b7224 */ /* 0x000fc600078e0020 */
[----:B------:R-:W3:Y:S04]  /*34520*/  LDL.LU R131, [R1+0x96c] ;  /* 0x00096c0001837983 */ /* 0x000ee80000300800 */
[----:B------:R-:W4:Y:S04]  /*34530*/  LDL.LU R136, [R1+0x530] ;  /* 0x0005300001887983 */ /* 0x000f280000300800 */
[----:B------:R-:W4:Y:S04]  /*34540*/  LDL.LU R137, [R1+0x534] ;  /* 0x0005340001897983 */ /* 0x000f280000300800 */
[----:B------:R-:W4:Y:S04]  /*34550*/  LDL.LU R138, [R1+0x538] ;  /* 0x00053800018a7983 */ /* 0x000f280000300800 */
[----:B------:R-:W2:Y:S04]  /*34560*/  LDL.LU R32, [R1+0x1e38] ;  /* 0x001e380001207983 */ /* 0x000ea80000300800 */
[----:B------:R-:W3:Y:S04]  /*34570*/  LDL.LU R41, [R1+0x1e34] ;  /* 0x001e340001297983 */ /* 0x000ee80000300800 */
        /* <DEDUP_REMOVED lines=27> */
[----:B------:R-:W-:-:S03]  /*34730*/  MOV R240, R44 ;  /* 0x0000002c00f07202 */ /* 0x000fc60000000f00 */
[----:B------:R-:W2:Y:S01]  /*34740*/  LDL.LU R164, [R1+0x850] ;  /* 0x0008500001a47983 */ /* 0x000ea20000300800 */
[----:B------:R-:W-:-:S03]  /*34750*/  IMAD.MOV.U32 R241, RZ, RZ, R37 ;  /* 0x000000fffff17224 */ /* 0x000fc600078e0025 */
[----:B------:R-:W2:Y:S01]  /*34760*/  LDL.LU R165, [R1+0x854] ;  /* 0x0008540001a57983 */ /* 0x000ea20000300800 */
[----:B------:R-:W-:-:S03]  /*34770*/  IMAD.MOV.U32 R242, RZ, RZ, R33 ;  /* 0x000000fffff27224 */ /* 0x000fc600078e0021 */
[----:B------:R-:W2:Y:S01]  /*34780*/  LDL.LU R166, [R1+0x858] ;  /* 0x0008580001a67983 */ /* 0x000ea20000300800 */
[----:B------:R-:W-:-:S03]  /*34790*/  MOV R243, R6 ;  /* 0x0000000600f37202 */ /* 0x000fc60000000f00 */
[----:B------:R-:W2:Y:S04]  /*347a0*/  LDL.LU R167, [R1+0x85c] ;  /* 0x00085c0001a77983 */ /* 0x000ea80000300800 */
[----:B------:R-:W2:Y:S04]  /*347b0*/  LDL.LU R44, [R1+0x1e24] ;  /* 0x001e2400012c7983 */ /* 0x000ea80000300800 */
[----:B------:R-:W2:Y:S04]  /*347c0*/  LDL.LU R37, [R1+0x1e20] ;  /* 0x001e200001257983 */ /* 0x000ea80000300800 */
[----:B------:R-:W2:Y:S04]  /*347d0*/  LDL.LU R33, [R1+0x1e1c] ;  /* 0x001e1c0001217983 */ /* 0x000ea80000300800 */
[----:B------:R-:W2:Y:S04]  /*347e0*/  LDL.LU R6, [R1+0x1e18] ;  /* 0x001e180001067983 */ /* 0x000ea80000300800 */
[----:B------:R-:W-:Y:S04]  /*347f0*/  STL.64 [R1+0x5f0], R140 ;  /* 0x0005f08c01007387 */ /* 0x000fe80000100a00 */
[----:B------:R3:W-:Y:S02]  /*34800*/  STL.64 [R1+0x5f8], R142 ;  /* 0x0005f88e01007387 */ /* 0x0007e40000100a00 */
[----:B---3--:R-:W-:Y:S01]  /*34810*/  MOV R142, R41 ;  /* 0x00000029008e7202 */ /* 0x008fe20000000f00 */
[----:B----4-:R-:W-:-:S02]  /*34820*/  IMAD.MOV.U32 R141, RZ, RZ, R40 ;  /* 0x000000ffff8d7224 */ /* 0x010fc400078e0028 */
[----:B--2---:R-:W-:Y:S02]  /*34830*/  IMAD.MOV.U32 R140, RZ, RZ, R36 ;  /* 0x000000ffff8c7224 */ /* 0x004fe400078e0024 */
[----:B------:R-:W2:Y:S04]  /*34840*/  LDL.LU R36, [R1+0x1e14] ;  /* 0x001e140001247983 */ /* 0x000ea80000300800 */
[----:B------:R-:W3:Y:S04]  /*34850*/  LDL.LU R40, [R1+0x1e10] ;  /* 0x001e100001287983 */ /* 0x000ee80000300800 */
[----:B------:R-:W4:Y:S01]  /*34860*/  LDL.LU R41, [R1+0x1e0c] ;  /* 0x001e0c0001297983 */ /* 0x000f220000300800 */
[----:B------:R-:W-:-:S03]  /*34870*/  IMAD.MOV.U32 R143, RZ, RZ, R32 ;  /* 0x000000ffff8f7224 */ /* 0x000fc600078e0020 */
[----:B------:R-:W2:Y:S04]  /*34880*/  LDL.LU R32, [R1+0x1e08] ;  /* 0x001e080001207983 */ /* 0x000ea80000300800 */
[----:B------:R-:W-:Y:S04]  /*34890*/  STL.64 [R1+0x5e0], R144 ;  /* 0x0005e09001007387 */ /* 0x000fe80000100a00 */
[----:B------:R1:W-:Y:S02]  /*348a0*/  STL.64 [R1+0x5e8], R146 ;  /* 0x0005e89201007387 */ /* 0x0003e40000100a00 */
[----:B-1----:R-:W-:-:S02]  /*348b0*/  IMAD.MOV.U32 R147, RZ, RZ, R45 ;  /* 0x000000ffff937224 */ /* 0x002fc400078e002d */
[----:B------:R-:W-:Y:S01]  /*348c0*/  IMAD.MOV.U32 R146, RZ, RZ, R44 ;  /* 0x000000ffff927224 */ /* 0x000fe200078e002c */
[----:B------:R-:W-:Y:S01]  /*348d0*/  MOV R145, R37 ;  /* 0x0000002500917202 */ /* 0x000fe20000000f00 */
[----:B------:R-:W-:Y:S02]  /*348e0*/  IMAD.MOV.U32 R144, RZ, RZ, R33 ;  /* 0x000000ffff907224 */ /* 0x000fe400078e0021 */
[----:B------:R-:W2:Y:S04]  /*348f0*/  LDL.LU R33, [R1+0x1e04] ;  /* 0x001e040001217983 */ /* 0x000ea80000300800 */
[----:B------:R-:W2:Y:S04]  /*34900*/  LDL.LU R37, [R1+0x1e00] ;  /* 0x001e000001257983 */ /* 0x000ea80000300800 */
[----:B------:R-:W2:Y:S04]  /*34910*/  LDL.LU R44, [R1+0x1dfc] ;  /* 0x001dfc00012c7983 */ /* 0x000ea80000300800 */
[----:B------:R-:W2:Y:S04]  /*34920*/  LDL.LU R45, [R1+0x1df8] ;  /* 0x001df800012d7983 */ /* 0x000ea80000300800 */
[----:B------:R-:W-:Y:S04]  /*34930*/  STL.64 [R1+0x5d0], R148 ;  /* 0x0005d09401007387 */ /* 0x000fe80000100a00 */
[----:B------:R1:W-:Y:S01]  /*34940*/  STL.64 [R1+0x5d8], R150 ;  /* 0x0005d89601007387 */ /* 0x0003e20000100a00 */
[C---:B------:R-:W-:Y:S06]  /*34950*/  HMMA.1688.F32.TF32 R172, R92.reuse, R50, R172 ;  /* 0x000000325cac723c */ /* 0x040fec00000810ac */
[C---:B------:R-:W-:Y:S06]  /*34960*/  HMMA.1688.F32.TF32 R168, R92.reuse, R46, R168 ;  /* 0x0000002e5ca8723c */ /* 0x040fec00000810a8 */
[C---:B------:R-:W-:Y:S06]  /*34970*/  HMMA.1688.F32.TF32 R164, R92.reuse, R42, R164 ;  /* 0x0000002a5ca4723c */ /* 0x040fec00000810a4 */
[----:B------:R-:W-:Y:S01]  /*34980*/  HMMA.1688.F32.TF32 R160, R92, R38, R160 ;  /* 0x000000265ca0723c */ /* 0x000fe200000810a0 */
[----:B-1----:R-:W-:Y:S01]  /*34990*/  MOV R151, R6 ;  /* 0x0000000600977202 */ /* 0x002fe20000000f00 */
[----:B---3--:R-:W-:Y:S01]  /*349a0*/  IMAD.MOV.U32 R149, RZ, RZ, R40 ;  /* 0x000000ffff957224 */ /* 0x008fe200078e0028 */
[----:B----4-:R-:W-:-:S02]  /*349b0*/  MOV R148, R41 ;  /* 0x0000002900947202 */ /* 0x010fc40000000f00 */
[----:B------:R-:W3:Y:S04]  /*349c0*/  LDL.LU R41, [R1+0x1df4] ;  /* 0x001df40001297983 */ /* 0x000ee80000300800 */
[----:B------:R-:W4:Y:S01]  /*349d0*/  LDL.LU R40, [R1+0x1df0] ;  /* 0x001df00001287983 */ /* 0x000f220000300800 */
[----:B--2---:R-:W-:-:S03]  /*349e0*/  IMAD.MOV.U32 R150, RZ, RZ, R36 ;  /* 0x000000ffff967224 */ /* 0x004fc600078e0024 */
[----:B------:R-:W2:Y:S04]  /*349f0*/  LDL.LU R36, [R1+0x1dec] ;  /* 0x001dec0001247983 */ /* 0x000ea80000300800 */
[----:B------:R-:W2:Y:S04]  /*34a00*/  LDL.LU R6, [R1+0x1de8] ;  /* 0x001de80001067983 */ /* 0x000ea80000300800 */
[----:B------:R-:W-:Y:S04]  /*34a10*/  STL.64 [R1+0x590], R152 ;  /* 0x0005909801007387 */ /* 0x000fe80000100a00 */
[----:B------:R-:W-:Y:S04]  /*34a20*/  STL.64 [R1+0x598], R154 ;  /* 0x0005989a01007387 */ /* 0x000fe80000100a00 */
        /* <DEDUP_REMOVED lines=15> */
[----:B------:R-:W2:Y:S01]  /*34b20*/  LDL.LU.64 R160, [R1+0x1da8] ;  /* 0x001da80001a07983 */ /* 0x000ea20000300a00 */
[----:B------:R-:W-:-:S02]  /*34b30*/  IMAD.MOV.U32 R89, RZ, RZ, R44 ;  /* 0x000000ffff597224 */ /* 0x000fc400078e002c */
[----:B------:R-:W-:Y:S02]  /*34b40*/  IMAD.MOV.U32 R88, RZ, RZ, R45 ;  /* 0x000000ffff587224 */ /* 0x000fe400078e002d */
[----:B------:R-:W-:Y:S02]  /*34b50*/  IMAD.MOV.U32 R152, RZ, RZ, R37 ;  /* 0x000000ffff987224 */ /* 0x000fe400078e0025 */
[----:B------:R-:W-:Y:S02]  /*34b60*/  IMAD.MOV.U32 R154, RZ, RZ, R33 ;  /* 0x000000ffff9a7224 */ /* 0x000fe400078e0021 */
[----:B------:R-:W-:Y:S01]  /*34b70*/  IMAD.MOV.U32 R155, RZ, RZ, R32 ;  /* 0x000000ffff9b7224 */ /* 0x000fe200078e0020 */
[----:B------:R-:W-:Y:S01]  /*34b80*/  HMMA.1688.F32.TF32 R132, R96, R50, R132 ;  /* 0x000000326084723c */ /* 0x000fe20000081084 */
[----:B---3--:R-:W-:Y:S01]  /*34b90*/  MOV R90, R41 ;  /* 0x00000029005a7202 */ /* 0x008fe20000000f00 */
[----:B----4-:R-:W-:-:S07]  /*34ba0*/  IMAD.MOV.U32 R91, RZ, RZ, R40 ;  /* 0x000000ffff5b7224 */ /* 0x010fce00078e0028 */
[----:B------:R-:W-:Y:S01]  /*34bb0*/  HMMA.1688.F32.TF32 R88, R92, R34, R88 ;  /* 0x000000225c58723c */ /* 0x000fe20000081058 */
[----:B--2---:R-:W-:-:S07]  /*34bc0*/  MOV R153, R36 ;  /* 0x0000002400997202 */ /* 0x004fce0000000f00 */
[----:B------:R-:W-:-:S15]  /*34bd0*/  HMMA.1688.F32.TF32 R152, R92, R30, R152 ;  /* 0x0000001e5c98723c */ /* 0x000fde0000081098 */
[----:B------:R-:W-:Y:S04]  /*34be0*/  STL.64 [R1+0x700], R88 ;  /* 0x0007005801007387 */ /* 0x000fe80000100a00 */
[----:B------:R1:W-:Y:S02]  /*34bf0*/  STL.64 [R1+0x708], R90 ;  /* 0x0007085a01007387 */ /* 0x0003e40000100a00 */
[C---:B-1----:R-:W-:Y:S02]  /*34c00*/  HMMA.1688.F32.TF32 R88, R92.reuse, R26, R148 ;  /* 0x0000001a5c58723c */ /* 0x042fe40000081094 */
[----:B------:R-:W-:Y:S04]  /*34c10*/  STL.64 [R1+0x720], R152 ;  /* 0x0007209801007387 */ /* 0x000fe80000100a00 */
[----:B------:R-:W-:Y:S01]  /*34c20*/  STL.64 [R1+0x728], R154 ;  /* 0x0007289a01007387 */ /* 0x000fe20000100a00 */
[C---:B------:R-:W-:Y:S06]  /*34c30*/  HMMA.1688.F32.TF32 R148, R92.reuse, R22, R144 ;  /* 0x000000165c94723c */ /* 0x040fec0000081090 */
[C---:B------:R-:W-:Y:S10]  /*34c40*/  HMMA.1688.F32.TF32 R144, R92.reuse, R18, R140 ;  /* 0x000000125c90723c */ /* 0x040ff4000008108c */
[----:B------:R-:W-:Y:S04]  /*34c50*/  STL.64 [R1+0x820], R88 ;  /* 0x0008205801007387 */ /* 0x000fe80000100a00 */
[----:B------:R1:W-:Y:S02]  /*34c60*/  STL.64 [R1+0x828], R90 ;  /* 0x0008285a01007387 */ /* 0x0003e40000100a00 */
[C---:B-1----:R-:W-:Y:S02]  /*34c70*/  HMMA.1688.F32.TF32 R88, R92.reuse, R14, R136 ;  /* 0x0000000e5c58723c */ /* 0x042fe40000081088 */
[----:B------:R-:W-:Y:S04]  /*34c80*/  STL.64 [R1+0x810], R148 ;  /* 0x0008109401007387 */ /* 0x000fe80000100a00 */
[----:B------:R-:W-:Y:S01]  /*34c90*/  STL.64 [R1+0x818], R150 ;  /* 0x0008189601007387 */ /* 0x000fe20000100a00 */
[C---:B------:R-:W-:Y:S03]  /*34ca0*/  HMMA.1688.F32.TF32 R140, R92.reuse, R10, R156 ;  /* 0x0000000a5c8c723c */ /* 0x040fe6000008109c */
[----:B------:R-:W-:Y:S04]  /*34cb0*/  STL.64 [R1+0x800], R144 ;  /* 0x0008009001007387 */ /* 0x000fe80000100a00 */
[----:B------:R-:W-:Y:S04]  /*34cc0*/  STL.64 [R1+0x808], R146 ;  /* 0x0008089201007387 */ /* 0x000fe80000100a00 */
[----:B------:R-:W-:Y:S04]  /*34cd0*/  LDS R156, [R3+UR7+0x24080] ;  /* 0x02408007039c7984 */ /* 0x000fe80008000800 */
[----:B------:R-:W-:Y:S04]  /*34ce0*/  LDS R158, [R3+UR7+0x24880] ;  /* 0x02488007039e7984 */ /* 0x000fe80008000800 */
[----:B------:R-:W-:Y:S01]  /*34cf0*/  STL.64 [R1+0x7f0], R88 ;  /* 0x0007f05801007387 */ /* 0x000fe20000100a00 */
[C---:B------:R-:W-:Y:S03]  /*34d00*/  HMMA.1688.F32.TF32 R136, R92.reuse, R70, R160 ;  /* 0x000000465c88723c */ /* 0x040fe600000810a0 */
[----:B------:R1:W-:Y:S04]  /*34d10*/  STL.64 [R1+0x7f8], R90 ;  /* 0x0007f85a01007387 */ /* 0x0003e80000100a00 */
[----:B------:R-:W-:Y:S04]  /*34d20*/  LDS R157, [R7+UR7+0x24080] ;  /* 0x02408007079d7984 */ /* 0x000fe80008000800 */
[----:B------:R-:W-:Y:S01]  /*34d30*/  LDS R159, [R7+UR7+0x24880] ;  /* 0x02488007079f7984 */ /* 0x000fe20008000800 */
[C---:B-1----:R-:W-:Y:S03]  /*34d40*/  HMMA.1688.F32.TF32 R88, R92.reuse, R66, R164 ;  /* 0x000000425c58723c */ /* 0x042fe600000810a4 */
[----:B------:R-:W-:Y:S04]  /*34d50*/  STL.64 [R1+0x7e0], R140 ;  /* 0x0007e08c01007387 */ /* 0x000fe80000100a00 */
[----:B------:R1:W-:Y:S04]  /*34d60*/  STL.64 [R1+0x7e8], R142 ;  /* 0x0007e88e01007387 */ /* 0x0003e80000100a00 */
[----:B------:R-:W-:Y:S04]  /*34d70*/  STL.64 [R1+0x7d0], R136 ;  /* 0x0007d08801007387 */ /* 0x000fe80000100a00 */
[----:B------:R2:W-:Y:S01]  /*34d80*/  STL.64 [R1+0x7d8], R138 ;  /* 0x0007d88a01007387 */ /* 0x0005e20000100a00 */
[C---:B-1----:R-:W-:Y:S07]  /*34d90*/  HMMA.1688.F32.TF32 R140, R92.reuse, R62, R168 ;  /* 0x0000003e5c8c723c */ /* 0x042fee00000810a8 */
[----:B------:R-:W-:Y:S01]  /*34da0*/  STL.64 [R1+0x7c0], R88 ;  /* 0x0007c05801007387 */ /* 0x000fe20000100a00 */
[C---:B--2---:R-:W-:Y:S03]  /*34db0*/  HMMA.1688.F32.TF32 R136, R92.reuse, R58, R172 ;  /* 0x0000003a5c88723c */ /* 0x044fe600000810ac */
[----:B------:R1:W-:Y:S03]  /*34dc0*/  STL.64 [R1+0x7c8], R90 ;  /* 0x0007c85a01007387 */ /* 0x0003e60000100a00 */
[----:B-1----:R-:W-:Y:S09]  /*34dd0*/  HMMA.1688.F32.TF32 R88, R92, R54, R176 ;  /* 0x000000365c58723c */ /* 0x002ff200000810b0 */
[----:B------:R-:W-:Y:S04]  /*34de0*/  STL.64 [R1+0x7b0], R140 ;  /* 0x0007b08c01007387 */ /* 0x000fe80000100a00 */
[----:B------:R-:W-:Y:S01]  /*34df0*/  STL.64 [R1+0x7b8], R142 ;  /* 0x0007b88e01007387 */ /* 0x000fe20000100a00 */
[C---:B------:R-:W-:Y:S03]  /*34e00*/  HMMA.1688.F32.TF32 R92, R96.reuse, R46, R128 ;  /* 0x0000002e605c723c */ /* 0x040fe60000081080 */
[----:B------:R-:W-:Y:S04]  /*34e10*/  STL.64 [R1+0x7a0], R136 ;  /* 0x0007a08801007387 */ /* 0x000fe80000100a00 */
[----:B------:R-:W-:Y:S01]  /*34e20*/  STL.64 [R1+0x7a8], R138 ;  /* 0x0007a88a01007387 */ /* 0x000fe20000100a00 */
[C---:B------:R-:W-:Y:S03]  /*34e30*/  HMMA.1688.F32.TF32 R44, R96.reuse, R38, R120 ;  /* 0x00000026602c723c */ /* 0x040fe60000081078 */
[----:B------:R-:W-:Y:S04]  /*34e40*/  STL.64 [R1+0x770], R88 ;  /* 0x0007705801007387 */ /* 0x000fe80000100a00 */
[----:B------:R1:W-:Y:S01]  /*34e50*/  STL.64 [R1+0x778], R90 ;  /* 0x0007785a01007387 */ /* 0x0003e20000100a00 */
[C---:B------:R-:W-:Y:S06]  /*34e60*/  HMMA.1688.F32.TF32 R36, R96.reuse, R30, R220 ;  /* 0x0000001e6024723c */ /* 0x040fec00000810dc */
[C---:B-1----:R-:W-:Y:S06]  /*34e70*/  HMMA.1688.F32.TF32 R88, R96.reuse, R42, R124 ;  /* 0x0000002a6058723c */ /* 0x042fec000008107c */
[C---:B------:R-:W-:Y:S06]  /*34e80*/  HMMA.1688.F32.TF32 R40, R96.reuse, R34, R116 ;  /* 0x000000226028723c */ /* 0x040fec0000081074 */
[C---:B------:R-:W-:Y:S01]  /*34e90*/  HMMA.1688.F32.TF32 R32, R96.reuse, R26, R112 ;  /* 0x0000001a6020723c */ /* 0x040fe20000081070 */
        /* <DEDUP_REMOVED lines=12> */
[C---:B-1----:R-:W-:Y:S03]  /*34f60*/  HMMA.1688.F32.TF32 R40, R96.reuse, R22, R108 ;  /* 0x000000166028723c */ /* 0x042fe6000008106c */
[----:B------:R-:W-:Y:S04]  /*34f70*/  STL.64 [R1+0x850], R32 ;  /* 0x0008502001007387 */ /* 0x000fe80000100a00 */
[----:B------:R1:W-:Y:S01]  /*34f80*/  STL.64 [R1+0x858], R34 ;  /* 0x0008582201007387 */ /* 0x0003e20000100a00 */
[C---:B--2---:R-:W-:Y:S03]  /*34f90*/  HMMA.1688.F32.TF32 R36, R96.reuse, R18, R104 ;  /* 0x000000126024723c */ /* 0x044fe60000081068 */
[----:B------:R-:W-:Y:S04]  /*34fa0*/  LDS R88, [R3+UR7+0x24000] ;  /* 0x0240000703587984 */ /* 0x000fe80008000800 */
[----:B------:R-:W-:Y:S01]  /*34fb0*/  LDS R90, [R3+UR7+0x24800] ;  /* 0x02480007035a7984 */ /* 0x000fe20008000800 */
[C---:B-1----:R-:W-:Y:S03]  /*34fc0*/  HMMA.1688.F32.TF32 R32, R96.reuse, R14, R100 ;  /* 0x0000000e6020723c */ /* 0x042fe60000081064 */
[----:B------:R-:W-:Y:S04]  /*34fd0*/  LDS R89, [R7+UR7+0x24000] ;  /* 0x0240000707597984 */ /* 0x000fe80008000800 */
[----:B------:R-:W-:Y:S04]  /*34fe0*/  LDS R91, [R7+UR7+0x24800] ;  /* 0x02480007075b7984 */ /* 0x000fe80008000800 */
[----:B------:R-:W-:Y:S04]  /*34ff0*/  STL.64 [R1+0x840], R40 ;  /* 0x0008402801007387 */ /* 0x000fe80000100a00 */
[----:B------:R1:W-:Y:S04]  /*35000*/  STL.64 [R1+0x848], R42 ;  /* 0x0008482a01007387 */ /* 0x0003e80000100a00 */
[----:B------:R-:W-:Y:S04]  /*35010*/  STL.64 [R1+0x830], R36 ;  /* 0x0008302401007387 */ /* 0x000fe80000100a00 */
[----:B------:R2:W-:Y:S01]  /*35020*/  STL.64 [R1+0x838], R38 ;  /* 0x0008382601007387 */ /* 0x0005e20000100a00 */
[C---:B-1----:R-:W-:Y:S03]  /*35030*/  HMMA.1688.F32.TF32 R40, R96.reuse, R10, R240 ;  /* 0x0000000a6028723c */ /* 0x042fe600000810f0 */
[----:B------:R-:W-:Y:S04]  /*35040*/  STL.64 [R1+0x780], R32 ;  /* 0x0007802001007387 */ /* 0x000fe80000100a00 */
[----:B------:R1:W-:Y:S01]  /*35050*/  STL.64 [R1+0x788], R34 ;  /* 0x0007882201007387 */ /* 0x0003e20000100a00 */
[----:B--2---:R-:W-:Y:S01]  /*35060*/  HMMA.1688.F32.TF32 R36, R96, R70, R180 ;  /* 0x000000466024723c */ /* 0x004fe200000810b4 */
[----:B------:R-:W-:-:S02]  /*35070*/  IMAD.MOV.U32 R106, RZ, RZ, R9 ;  /* 0x000000ffff6a7224 */ /* 0x000fc400078e0009 */
[----:B------:R-:W-:Y:S01]  /*35080*/  LDSM.16.M88.4 R44, [R6+UR10+0x9080] ;  /* 0x0090800a062c783b */ /* 0x000fe20008000200 */
[----:B------:R-:W-:Y:S01]  /*35090*/  IMAD.MOV.U32 R107, RZ, RZ, R8 ;  /* 0x000000ffff6b7224 */ /* 0x000fe200078e0008 */
[----:B------:R-:W-:Y:S01]  /*350a0*/  MOV R105, R12 ;  /* 0x0000000c00697202 */ /* 0x000fe20000000f00 */
[----:B------:R-:W-:Y:S01]  /*350b0*/  IMAD.MOV.U32 R104, RZ, RZ, R13 ;  /* 0x000000ffff687224 */ /* 0x000fe200078e000d */
[----:B------:R-:W2:Y:S01]  /*350c0*/  LDSM.16.M88.4 R8, [R6+UR10+0x80] ;  /* 0x0000800a0608783b */ /* 0x000ea20008000200 */
[----:B-1----:R-:W-:Y:S03]  /*350d0*/  HMMA.1688.F32.TF32 R32, R96, R66, R184 ;  /* 0x000000426020723c */ /* 0x002fe600000810b8 */
[----:B------:R-:W1:Y:S01]  /*350e0*/  LDSM.16.M88.4 R12, [R6+UR10+0x1080] ;  /* 0x0010800a060c783b */ /* 0x000e620008000200 */
[----:B------:R-:W-:Y:S01]  /*350f0*/  MOV R242, R17 ;  /* 0x0000001100f27202 */ /* 0x000fe20000000f00 */
[----:B------:R-:W-:-:S02]  /*35100*/  IMAD.MOV.U32 R243, RZ, RZ, R16 ;  /* 0x000000fffff37224 */ /* 0x000fc400078e0010 */
[----:B------:R-:W3:Y:S04]  /*35110*/  LDSM.16.M88.4 R16, [R6+UR10+0x2080] ;  /* 0x0020800a0610783b */ /* 0x000ee80008000200 */
[----:B------:R-:W-:Y:S04]  /*35120*/  STL.64 [R1+0x730], R40 ;  /* 0x0007302801007387 */ /* 0x000fe80000100a00 */
[----:B------:R4:W-:Y:S04]  /*35130*/  STL.64 [R1+0x738], R42 ;  /* 0x0007382a01007387 */ /* 0x0009e80000100a00 */
[----:B------:R-:W-:Y:S04]  /*35140*/  STL.64 [R1+0x710], R36 ;  /* 0x0007102401007387 */ /* 0x000fe80000100a00 */
[----:B------:R2:W-:Y:S01]  /*35150*/  STL.64 [R1+0x718], R38 ;  /* 0x0007182601007387 */ /* 0x0005e20000100a00 */
[C---:B----4-:R-:W-:Y:S03]  /*35160*/  HMMA.1688.F32.TF32 R40, R96.reuse, R62, R188 ;  /* 0x0000003e6028723c */ /* 0x050fe600000810bc */
[----:B------:R-:W-:Y:S04]  /*35170*/  STL.64 [R1+0x6f0], R32 ;  /* 0x0006f02001007387 */ /* 0x000fe80000100a00 */
[----:B------:R4:W-:Y:S01]  /*35180*/  STL.64 [R1+0x6f8], R34 ;  /* 0x0006f82201007387 */ /* 0x0009e20000100a00 */
[C---:B--2---:R-:W-:Y:S01]  /*35190*/  HMMA.1688.F32.TF32 R36, R96.reuse, R58, R192 ;  /* 0x0000003a6024723c */ /* 0x044fe200000810c0 */
[----:B------:R-:W-:Y:S01]  /*351a0*/  IMAD.MOV.U32 R240, RZ, RZ, R21 ;  /* 0x000000fffff07224 */ /* 0x000fe200078e0015 */
[----:B------:R-:W-:Y:S01]  /*351b0*/  MOV R103, R24 ;  /* 0x0000001800677202 */ /* 0x000fe20000000f00 */
[----:B------:R-:W-:Y:S01]  /*351c0*/  IMAD.MOV.U32 R241, RZ, RZ, R20 ;  /* 0x000000fffff17224 */ /* 0x000fe200078e0014 */
[----:B------:R-:W-:Y:S01]  /*351d0*/  MOV R100, R29 ;  /* 0x0000001d00647202 */ /* 0x000fe20000000f00 */
[----:B------:R-:W2:Y:S01]  /*351e0*/  LDSM.16.M88.4 R20, [R6+UR10+0x3080] ;  /* 0x0030800a0614783b */ /* 0x000ea20008000200 */
[----:B----4-:R-:W-:Y:S01]  /*351f0*/  HMMA.1688.F32.TF32 R32, R96, R54, R196 ;  /* 0x000000366020723c */ /* 0x010fe200000810c4 */
[----:B------:R-:W-:-:S02]  /*35200*/  IMAD.MOV.U32 R102, RZ, RZ, R25 ;  /* 0x000000ffff667224 */ /* 0x000fc400078e0019 */
[----:B------:R-:W-:Y:S01]  /*35210*/  LDS R96, [R48+UR7+0x24000] ;  /* 0x0240000730607984 */ /* 0x000fe20008000800 */
[----:B------:R-:W-:-:S05]  /*35220*/  IMAD.MOV.U32 R101, RZ, RZ, R28 ;  /* 0x000000ffff657224 */ /* 0x000fca00078e001c */
[----:B------:R-:W-:Y:S04]  /*35230*/  STL.64 [R1+0x6e0], R40 ;  /* 0x0006e02801007387 */ /* 0x000fe80000100a00 */
[----:B------:R-:W-:Y:S04]  /*35240*/  STL.64 [R1+0x6e8], R42 ;  /* 0x0006e82a01007387 */ /* 0x000fe80000100a00 */
[----:B------:R-:W-:Y:S04]  /*35250*/  STL.64 [R1+0x6c0], R36 ;  /* 0x0006c02401007387 */ /* 0x000fe80000100a00 */
[----:B------:R-:W4:Y:S04]  /*35260*/  LDSM.16.M88.4 R24, [R6+UR10+0x4080] ;  /* 0x0040800a0618783b */ /* 0x000f280008000200 */
[----:B------:R-:W-:Y:S04]  /*35270*/  STL.64 [R1+0x6c8], R38 ;  /* 0x0006c82601007387 */ /* 0x000fe80000100a00 */
[----:B------:R-:W-:Y:S04]  /*35280*/  STL.64 [R1+0x690], R32 ;  /* 0x0006902001007387 */ /* 0x000fe80000100a00 */
[----:B------:R-:W4:Y:S04]  /*35290*/  LDSM.16.M88.4 R28, [R6+UR10+0x5080] ;  /* 0x0050800a061c783b */ /* 0x000f280008000200 */
[----:B------:R-:W-:Y:S04]  /*352a0*/  STL.64 [R1+0x698], R34 ;  /* 0x0006982201007387 */ /* 0x000fe80000100a00 */
[----:B------:R-:W4:Y:S04]  /*352b0*/  LDSM.16.M88.4 R32, [R6+UR10+0x6080] ;  /* 0x0060800a0620783b */ /* 0x000f280008000200 */
[----:B------:R-:W4:Y:S04]  /*352c0*/  LDSM.16.M88.4 R36, [R6+UR10+0x7080] ;  /* 0x0070800a0624783b */ /* 0x000f280008000200 */
[----:B------:R-:W4:Y:S04]  /*352d0*/  LDSM.16.M88.4 R40, [R6+UR10+0x8080] ;  /* 0x0080800a0628783b */ /* 0x000f280008000200 */
[----:B------:R-:W-:Y:S04]  /*352e0*/  LDS R98, [R48+UR7+0x24800] ;  /* 0x0248000730627984 */ /* 0x000fe80008000800 */
[----:B------:R-:W-:Y:S04]  /*352f0*/  LDS R97, [R49+UR7+0x24000] ;  /* 0x0240000731617984 */ /* 0x000fe80008000800 */
[----:B------:R-:W-:Y:S04]  /*35300*/  LDS R99, [R49+UR7+0x24800] ;  /* 0x0248000731637984 */ /* 0x000fe80008000800 */
[----:B------:R-:W4:Y:S04]  /*35310*/  LDSM.16.M88.4 R48, [R6+UR10+0xa080] ;  /* 0x00a0800a0630783b */ /* 0x000f280008000200 */
[----:B------:R-:W4:Y:S04]  /*35320*/  LDSM.16.M88.4 R52, [R6+UR10+0xb080] ;  /* 0x00b0800a0634783b */ /* 0x000f280008000200 */
[----:B------:R-:W4:Y:S04]  /*35330*/  LDSM.16.M88.4 R56, [R6+UR10+0xc080] ;  /* 0x00c0800a0638783b */ /* 0x000f280008000200 */
[----:B------:R-:W4:Y:S04]  /*35340*/  LDSM.16.M88.4 R60, [R6+UR10+0xd080] ;  /* 0x00d0800a063c783b */ /* 0x000f280008000200 */
[----:B------:R-:W4:Y:S04]  /*35350*/  LDSM.16.M88.4 R64, [R6+UR10+0xe080] ;  /* 0x00e0800a0640783b */ /* 0x000f280008000200 */
[----:B------:R-:W4:Y:S04]  /*35360*/  LDSM.16.M88.4 R68, [R6+UR10+0xf080] ;  /* 0x00f0800a0644783b */ /* 0x000f280008000200 */
[----:B------:R-:W-:Y:S04]  /*35370*/  STL [R1+0x1b54], R10 ;  /* 0x001b540a01007387 */ /* 0x000fe80000100800 */
[----:B------:R-:W-:Y:S04]  /*35380*/  STL [R1+0x1b50], R11 ;  /* 0x001b500b01007387 */ /* 0x000fe80000100800 */
[----:B-1----:R-:W-:Y:S04]  /*35390*/  STL [R1+0x1b3c], R14 ;  /* 0x001b3c0e01007387 */ /* 0x002fe80000100800 */
[----:B------:R-:W-:Y:S04]  /*353a0*/  STL [R1+0x1b38], R15 ;  /* 0x001b380f01007387 */ /* 0x000fe80000100800 */
[----:B---3--:R-:W-:Y:S04]  /*353b0*/  STL [R1+0x1b5c], R18 ;  /* 0x001b5c1201007387 */ /* 0x008fe80000100800 */
[----:B------:R-:W-:Y:S04]  /*353c0*/  STL [R1+0x1b58], R19 ;  /* 0x001b581301007387 */ /* 0x000fe80000100800 */
[----:B--2---:R-:W-:Y:S04]  /*353d0*/  STL [R1+0x1b64], R22 ;  /* 0x001b641601007387 */ /* 0x004fe80000100800 */
[----:B------:R-:W-:Y:S01]  /*353e0*/  STL [R1+0x1b60], R23 ;  /* 0x001b601701007387 */ /* 0x000fe20000100800 */
[C---:B------:R-:W-:Y:S03]  /*353f0*/  HMMA.1688.F32.TF32 R92, R88.reuse, R8, R104 ;  /* 0x00000008585c723c */ /* 0x040fe60000081068 */
[----:B----4-:R-:W-:Y:S04]  /*35400*/  STL [R1+0x1b6c], R26 ;  /* 0x001b6c1a01007387 */ /* 0x010fe80000100800 */
        /* <DEDUP_REMOVED lines=24> */
[----:B------:R-:W2:Y:S04]  /*35590*/  LDL.LU R108, [R1+0x280] ;  /* 0x00028000016c7983 */ /* 0x000ea80000300800 */
[----:B------:R-:W-:Y:S04]  /*355a0*/  STL.64 [R1+0x680], R92 ;  /* 0x0006805c01007387 */ /* 0x000fe80000100a00 */
[----:B------:R1:W-:Y:S04]  /*355b0*/  STL.64 [R1+0x688], R94 ;  /* 0x0006885e01007387 */ /* 0x0003e80000100a00 */
[----:B------:R-:W2:Y:S04]  /*355c0*/  LDL.LU R109, [R1+0x284] ;  /* 0x00028400016d7983 */ /* 0x000ea80000300800 */
[----:B------:R-:W2:Y:S04]  /*355d0*/  LDL.LU R110, [R1+0x288] ;  /* 0x00028800016e7983 */ /* 0x000ea80000300800 */
[----:B------:R-:W2:Y:S04]  /*355e0*/  LDL.LU R111, [R1+0x28c] ;  /* 0x00028c00016f7983 */ /* 0x000ea80000300800 */
[----:B------:R-:W3:Y:S04]  /*355f0*/  LDL.LU R104, [R1+0x270] ;  /* 0x0002700001687983 */ /* 0x000ee80000300800 */
[----:B------:R-:W3:Y:S04]  /*35600*/  LDL.LU R105, [R1+0x274] ;  /* 0x0002740001697983 */ /* 0x000ee80000300800 */
[----:B------:R-:W3:Y:S04]  /*35610*/  LDL.LU R106, [R1+0x278] ;  /* 0x00027800016a7983 */ /* 0x000ee80000300800 */
[----:B------:R-:W3:Y:S01]  /*35620*/  LDL.LU R107, [R1+0x27c] ;  /* 0x00027c00016b7983 */ /* 0x000ee20000300800 */
[----:B-1----:R-:W-:Y:S03]  /*35630*/  HMMA.1688.F32.TF32 R92, R88, R12, R240 ;  /* 0x0000000c585c723c */ /* 0x002fe600000810f0 */
[----:B------:R-:W4:Y:S04]  /*35640*/  LDL.LU R240, [R1+0x250] ;  /* 0x0002500001f07983 */ /* 0x000f280000300800 */
[----:B------:R-:W4:Y:S04]  /*35650*/  LDL.LU R241, [R1+0x254] ;  /* 0x0002540001f17983 */ /* 0x000f280000300800 */
[----:B------:R-:W4:Y:S04]  /*35660*/  LDL.LU R242, [R1+0x258] ;  /* 0x0002580001f27983 */ /* 0x000f280000300800 */
[----:B------:R-:W4:Y:S09]  /*35670*/  LDL.LU R243, [R1+0x25c] ;  /* 0x00025c0001f37983 */ /* 0x000f320000300800 */
[----:B------:R-:W-:Y:S01]  /*35680*/  MOV R39, R95 ;  /* 0x0000005f00277202 */ /* 0x000fe20000000f00 */
[----:B------:R-:W-:Y:S01]  /*35690*/  IMAD.MOV.U32 R38, RZ, RZ, R94 ;  /* 0x000000ffff267224 */ /* 0x000fe200078e005e */
[----:B------:R-:W-:Y:S01]  /*356a0*/  MOV R42, R92 ;  /* 0x0000005c002a7202 */ /* 0x000fe20000000f00 */
[----:B------:R-:W-:-:S02]  /*356b0*/  IMAD.MOV.U32 R43, RZ, RZ, R93 ;  /* 0x000000ffff2b7224 */ /* 0x000fc400078e005d */
[----:B------:R-:W-:Y:S01]  /*356c0*/  STL [R1+0x1bcc], R39 ;  /* 0x001bcc2701007387 */ /* 0x000fe20000100800 */
[----:B------:R-:W-:Y:S03]  /*356d0*/  HMMA.1688.F32.TF32 R92, R88, R16, R100 ;  /* 0x00000010585c723c */ /* 0x000fe60000081064 */
[----:B------:R-:W-:Y:S04]  /*356e0*/  STL [R1+0x1bc8], R38 ;  /* 0x001bc82601007387 */ /* 0x000fe80000100800 */
[----:B------:R-:W-:Y:S04]  /*356f0*/  STL [R1+0x1bc4], R43 ;  /* 0x001bc42b01007387 */ /* 0x000fe80000100800 */
[----:B------:R-:W-:Y:S04]  /*35700*/  STL [R1+0x1bc0], R42 ;  /* 0x001bc02a01007387 */ /* 0x000fe80000100800 */
[----:B------:R-:W4:Y:S04]  /*35710*/  LDL.LU R100, [R1+0x240] ;  /* 0x0002400001647983 */ /* 0x000f280000300800 */
[----:B------:R-:W4:Y:S04]  /*35720*/  LDL.LU R101, [R1+0x244] ;  /* 0x0002440001657983 */ /* 0x000f280000300800 */
[----:B------:R-:W4:Y:S04]  /*35730*/  LDL.LU R102, [R1+0x248] ;  /* 0x0002480001667983 */ /* 0x000f280000300800 */
[----:B------:R-:W4:Y:S01]  /*35740*/  LDL.LU R103, [R1+0x24c] ;  /* 0x00024c0001677983 */ /* 0x000f220000300800 */
[----:B------:R-:W-:Y:S01]  /*35750*/  IMAD.MOV.U32 R34, RZ, RZ, R92 ;  /* 0x000000ffff227224 */ /* 0x000fe200078e005c */
[----:B------:R-:W-:Y:S01]  /*35760*/  MOV R30, R94 ;  /* 0x0000005e001e7202 */ /* 0x000fe20000000f00 */
[----:B------:R-:W-:-:S02]  /*35770*/  IMAD.MOV.U32 R35, RZ, RZ, R93 ;  /* 0x000000ffff237224 */ /* 0x000fc400078e005d */
[----:B------:R-:W-:-:S05]  /*35780*/  IMAD.MOV.U32 R31, RZ, RZ, R95 ;  /* 0x000000ffff1f7224 */ /* 0x000fca00078e005f */
[----:B------:R1:W-:Y:S04]  /*35790*/  STL [R1+0x1bdc], R31 ;  /* 0x001bdc1f01007387 */ /* 0x0003e80000100800 */
[----:B------:R1:W-:Y:S04]  /*357a0*/  STL [R1+0x1bd8], R30 ;  /* 0x001bd81e01007387 */ /* 0x0003e80000100800 */
[----:B------:R-:W-:Y:S04]  /*357b0*/  STL [R1+0x1bd4], R35 ;  /* 0x001bd42301007387 */ /* 0x000fe80000100800 */
[----:B------:R1:W-:Y:S01]  /*357c0*/  STL [R1+0x1bd0], R34 ;  /* 0x001bd02201007387 */ /* 0x0003e20000100800 */
[----:B--2---:R-:W-:-:S15]  /*357d0*/  HMMA.1688.F32.TF32 R92, R88, R20, R108 ;  /* 0x00000014585c723c */ /* 0x004fde000008106c */
[----:B------:R-:W-:-:S09]  /*357e0*/  NOP ;  /* 0x0000000000007918 */ /* 0x000fd20000000000 */
[----:B------:R-:W-:Y:S01]  /*357f0*/  IMAD.MOV.U32 R26, RZ, RZ, R92 ;  /* 0x000000ffff1a7224 */ /* 0x000fe200078e005c */
[----:B------:R-:W-:Y:S01]  /*35800*/  MOV R27, R93 ;  /* 0x0000005d001b7202 */ /* 0x000fe20000000f00 */
[----:B------:R-:W-:Y:S02]  /*35810*/  IMAD.MOV.U32 R22, RZ, RZ, R94 ;  /* 0x000000ffff167224 */ /* 0x000fe400078e005e */
[----:B------:R-:W-:Y:S02]  /*35820*/  IMAD.MOV.U32 R23, RZ, RZ, R95 ;  /* 0x000000ffff177224 */ /* 0x000fe400078e005f */
[----:B---3--:R-:W-:Y:S03]  /*35830*/  HMMA.1688.F32.TF32 R92, R88, R24, R104 ;  /* 0x00000018585c723c */ /* 0x008fe60000081068 */
[----:B------:R2:W-:Y:S04]  /*35840*/  STL [R1+0x1bec], R23 ;  /* 0x001bec1701007387 */ /* 0x0005e80000100800 */
[----:B------:R-:W-:Y:S04]  /*35850*/  STL [R1+0x1be8], R22 ;  /* 0x001be81601007387 */ /* 0x000fe80000100800 */
[----:B------:R3:W-:Y:S04]  /*35860*/  STL [R1+0x1be4], R27 ;  /* 0x001be41b01007387 */ /* 0x0007e80000100800 */
[----:B------:R3:W-:Y:S09]  /*35870*/  STL [R1+0x1be0], R26 ;  /* 0x001be01a01007387 */ /* 0x0007f20000100800 */
[----:B------:R-:W-:Y:S01]  /*35880*/  MOV R47, R95 ;  /* 0x0000005f002f7202 */ /* 0x000fe20000000f00 */
[----:B------:R-:W-:Y:S01]  /*35890*/  IMAD.MOV.U32 R46, RZ, RZ, R94 ;  /* 0x000000ffff2e7224 */ /* 0x000fe200078e005e */
[----:B------:R-:W-:Y:S01]  /*358a0*/  MOV R50, R92 ;  /* 0x0000005c00327202 */ /* 0x000fe20000000f00 */
[----:B------:R-:W-:-:S02]  /*358b0*/  IMAD.MOV.U32 R51, RZ, RZ, R93 ;  /* 0x000000ffff337224 */ /* 0x000fc400078e005d */
[----:B------:R3:W-:Y:S01]  /*358c0*/  STL [R1+0x1bfc], R47 ;  /* 0x001bfc2f01007387 */ /* 0x0007e20000100800 */
[----:B----4-:R-:W-:Y:S03]  /*358d0*/  HMMA.1688.F32.TF32 R92, R88, R28, R240 ;  /* 0x0000001c585c723c */ /* 0x010fe600000810f0 */
[----:B------:R4:W-:Y:S04]  /*358e0*/  STL [R1+0x1bf8], R46 ;  /* 0x001bf82e01007387 */ /* 0x0009e80000100800 */
[----:B------:R-:W-:Y:S04]  /*358f0*/  STL [R1+0x1bf4], R51 ;  /* 0x001bf43301007387 */ /* 0x000fe80000100800 */
[----:B------:R4:W-:Y:S04]  /*35900*/  STL [R1+0x1bf0], R50 ;  /* 0x001bf03201007387 */ /* 0x0009e80000100800 */
[----:B------:R-:W2:Y:S04]  /*35910*/  LDL.LU R240, [R1+0x230] ;  /* 0x0002300001f07983 */ /* 0x000ea80000300800 */
[----:B------:R-:W2:Y:S04]  /*35920*/  LDL.LU R241, [R1+0x234] ;  /* 0x0002340001f17983 */ /* 0x000ea80000300800 */
[----:B------:R-:W2:Y:S04]  /*35930*/  LDL.LU R242, [R1+0x238] ;  /* 0x0002380001f27983 */ /* 0x000ea80000300800 */
[----:B------:R-:W2:Y:S01]  /*35940*/  LDL.LU R243, [R1+0x23c] ;  /* 0x00023c0001f37983 */ /* 0x000ea20000300800 */
[----:B------:R-:W-:Y:S01]  /*35950*/  IMAD.MOV.U32 R55, RZ, RZ, R95 ;  /* 0x000000ffff377224 */ /* 0x000fe200078e005f */
[----:B------:R-:W-:Y:S01]  /*35960*/  MOV R54, R94 ;  /* 0x0000005e00367202 */ /* 0x000fe20000000f00 */
[----:B------:R-:W-:-:S02]  /*35970*/  IMAD.MOV.U32 R59, RZ, RZ, R93 ;  /* 0x000000ffff3b7224 */ /* 0x000fc400078e005d */
[----:B------:R-:W-:Y:S01]  /*35980*/  IMAD.MOV.U32 R58, RZ, RZ, R92 ;  /* 0x000000ffff3a7224 */ /* 0x000fe200078e005c */
[----:B------:R4:W-:Y:S04]  /*35990*/  STL [R1+0x1c0c], R55 ;  /* 0x001c0c3701007387 */ /* 0x0009e80000100800 */
[----:B------:R-:W-:Y:S04]  /*359a0*/  STL [R1+0x1c08], R54 ;  /* 0x001c083601007387 */ /* 0x000fe80000100800 */
[----:B------:R4:W-:Y:S04]  /*359b0*/  STL [R1+0x1c04], R59 ;  /* 0x001c043b01007387 */ /* 0x0009e80000100800 */
[----:B------:R4:W-:Y:S04]  /*359c0*/  STL [R1+0x1c00], R58 ;  /* 0x001c003a01007387 */ /* 0x0009e80000100800 */
[----:B------:R-:W3:Y:S04]  /*359d0*/  LDL.LU R116, [R1+0x1f0] ;  /* 0x0001f00001747983 */ /* 0x000ee80000300800 */
[----:B------:R-:W3:Y:S04]  /*359e0*/  LDL.LU R117, [R1+0x1f4] ;  /* 0x0001f40001757983 */ /* 0x000ee80000300800 */
[----:B------:R-:W3:Y:S04]  /*359f0*/  LDL.LU R118, [R1+0x1f8] ;  /* 0x0001f80001767983 */ /* 0x000ee80000300800 */
[----:B------:R-:W3:Y:S01]  /*35a00*/  LDL.LU R119, [R1+0x1fc] ;  /* 0x0001fc0001777983 */ /* 0x000ee20000300800 */
        /* <DEDUP_REMOVED lines=21> */
[----:B------:R-:W-:Y:S01]  /*35b60*/  IMAD.MOV.U32 R63, RZ, RZ, R95 ;  /* 0x000000ffff3f7224 */ /* 0x000fe200078e005f */
[----:B------:R-:W-:Y:S01]  /*35b70*/  MOV R67, R93 ;  /* 0x0000005d00437202 */ /* 0x000fe20000000f00 */
[----:B------:R-:W-:-:S02]  /*35b80*/  IMAD.MOV.U32 R62, RZ, RZ, R94 ;  /* 0x000000ffff3e7224 */ /* 0x000fc400078e005e */
[----:B------:R-:W-:Y:S01]  /*35b90*/  IMAD.MOV.U32 R66, RZ, RZ, R92 ;  /* 0x000000ffff427224 */ /* 0x000fe200078e005c */
[----:B------:R1:W-:Y:S04]  /*35ba0*/  STL [R1+0x1c1c], R63 ;  /* 0x001c1c3f01007387 */ /* 0x0003e80000100800 */
[----:B------:R1:W-:Y:S04]  /*35bb0*/  STL [R1+0x1c18], R62 ;  /* 0x001c183e01007387 */ /* 0x0003e80000100800 */
[----:B------:R1:W-:Y:S04]  /*35bc0*/  STL [R1+0x1c14], R67 ;  /* 0x001c144301007387 */ /* 0x0003e80000100800 */
[----:B------:R1:W-:Y:S01]  /*35bd0*/  STL [R1+0x1c10], R66 ;  /* 0x001c104201007387 */ /* 0x0003e20000100800 */
[----:B--2---:R-:W-:Y:S03]  /*35be0*/  HMMA.1688.F32.TF32 R92, R88, R36, R240 ;  /* 0x00000024585c723c */ /* 0x004fe600000810f0 */
[----:B------:R-:W2:Y:S04]  /*35bf0*/  LDL.LU R240, [R1+0x60] ;  /* 0x0000600001f07983 */ /* 0x000ea80000300800 */
[----:B------:R-:W2:Y:S04]  /*35c00*/  LDL.LU R241, [R1+0x64] ;  /* 0x0000640001f17983 */ /* 0x000ea80000300800 */
[----:B------:R-:W2:-:S13]  /*35c10*/  LDL.LU R242, [R1+0x68] ;  /* 0x0000680001f27983 */ /* 0x000e9a0000300800 */
[----:B------:R-:W-:Y:S01]  /*35c20*/  MOV R18, R92 ;  /* 0x0000005c00127202 */ /* 0x000fe20000000f00 */
[----:B------:R-:W-:Y:S01]  /*35c30*/  IMAD.MOV.U32 R19, RZ, RZ, R93 ;  /* 0x000000ffff137224 */ /* 0x000fe200078e005d */
[----:B------:R-:W-:Y:S01]  /*35c40*/  MOV R11, R95 ;  /* 0x0000005f000b7202 */ /* 0x000fe20000000f00 */
[----:B------:R-:W-:Y:S02]  /*35c50*/  IMAD.MOV.U32 R10, RZ, RZ, R94 ;  /* 0x000000ffff0a7224 */ /* 0x000fe400078e005e */
[----:B---3--:R-:W-:Y:S01]  /*35c60*/  HMMA.1688.F32.TF32 R92, R88, R40, R116 ;  /* 0x00000028585c723c */ /* 0x008fe20000081074 */
[----:B------:R-:W-:-:S15]  /*35c70*/  IMAD.MOV.U32 R243, RZ, RZ, R5 ;  /* 0x000000fffff37224 */ /* 0x000fde00078e0005 */
[----:B------:R-:W-:-:S08]  /*35c80*/  NOP ;  /* 0x0000000000007918 */ /* 0x000fd00000000000 */
[----:B------:R-:W-:Y:S01]  /*35c90*/  IMAD.MOV.U32 R14, RZ, RZ, R92 ;  /* 0x000000ffff0e7224 */ /* 0x000fe200078e005c */
[----:B------:R-:W-:Y:S01]  /*35ca0*/  MOV R15, R93 ;  /* 0x0000005d000f7202 */ /* 0x000fe20000000f00 */
[----:B------:R-:W-:Y:S02]  /*35cb0*/  IMAD.MOV.U32 R6, RZ, RZ, R94 ;  /* 0x000000ffff067224 */ /* 0x000fe400078e005e */
[----:B------:R-:W-:Y:S02]  /*35cc0*/  IMAD.MOV.U32 R5, RZ, RZ, R95 ;  /* 0x000000ffff057224 */ /* 0x000fe400078e005f */
[----:B----4-:R-:W-:-:S15]  /*35cd0*/  HMMA.1688.F32.TF32 R92, R88, R44, R220 ;  /* 0x0000002c585c723c */ /* 0x010fde00000810dc */
[----:B------:R-:W-:-:S09]  /*35ce0*/  NOP ;  /* 0x0000000000007918 */ /* 0x000fd20000000000 */
[----:B-1----:R-:W-:Y:S01]  /*35cf0*/  MOV R31, R92 ;  /* 0x0000005c001f7202 */ /* 0x002fe20000000f00 */
        /* <DEDUP_REMOVED lines=26> */
[----:B------:R-:W-:Y:S01]  /*35ea0*/  IMAD.MOV.U32 R58, RZ, RZ, R95 ;  /* 0x000000ffff3a7224 */ /* 0x000fe200078e005f */
[----:B------:R-:W-:Y:S01]  /*35eb0*/  HMMA.1688.F32.TF32 R100, R96, R8, R208 ;  /* 0x000000086064723c */ /* 0x000fe200000810d0 */
        /* <DEDUP_REMOVED lines=13> */
[----:B------:R-:W-:Y:S02]  /*35f90*/  IMAD.MOV.U32 R109, RZ, RZ, R74 ;  /* 0x000000ffff6d7224 */ /* 0x000fe400078e004a */
[----:B------:R-:W-:Y:S01]  /*35fa0*/  IMAD.MOV.U32 R110, RZ, RZ, R75 ;  /* 0x000000ffff6e7224 */ /* 0x000fe200078e004b */
[C---:B--2---:R-:W-:Y:S06]  /*35fb0*/  HMMA.1688.F32.TF32 R92, R88.reuse, R64, R240 ;  /* 0x00000040585c723c */ /* 0x044fec00000810f0 */
[----:B------:R-:W-:-:S15]  /*35fc0*/  HMMA.1688.F32.TF32 R88, R88, R68, R216 ;  /* 0x000000445858723c */ /* 0x000fde00000810d8 */
[----:B------:R-:W-:-:S03]  /*35fd0*/  NOP ;  /* 0x0000000000007918 */ /* 0x000fc60000000000 */
[----:B------:R-:W-:Y:S01]  /*35fe0*/  IMAD.MOV.U32 R63, RZ, RZ, R92 ;  /* 0x000000ffff3f7224 */ /* 0x000fe200078e005c */
[----:B------:R-:W-:Y:S01]  /*35ff0*/  MOV R62, R93 ;  /* 0x0000005d003e7202 */ /* 0x000fe20000000f00 */
[----:B------:R-:W-:Y:S02]  /*36000*/  IMAD.MOV.U32 R67, RZ, RZ, R94 ;  /* 0x000000ffff437224 */ /* 0x000fe400078e005e */
[----:B------:R-:W-:Y:S01]  /*36010*/  IMAD.MOV.U32 R66, RZ, RZ, R95 ;  /* 0x000000ffff427224 */ /* 0x000fe200078e005f */
[----:B------:R-:W-:Y:S01]  /*36020*/  STL.64 [R1+0x380], R88 ;  /* 0x0003805801007387 */ /* 0x000fe20000100a00 */
[C---:B------:R-:W-:Y:S03]  /*36030*/  HMMA.1688.F32.TF32 R92, R96.reuse, R12, R204 ;  /* 0x0000000c605c723c */ /* 0x040fe600000810cc */
[----:B------:R1:W-:Y:S03]  /*36040*/  STL.64 [R1+0x388], R90 ;  /* 0x0003885a01007387 */ /* 0x0003e60000100a00 */
[----:B-1----:R-:W-:Y:S01]  /*36050*/  HMMA.1688.F32.TF32 R88, R96, R16, R200 ;  /* 0x000000106058723c */ /* 0x002fe200000810c8 */
[----:B------:R1:W-:Y:S04]  /*36060*/  STL.64 [R1+0x370], R100 ;  /* 0x0003706401007387 */ /* 0x0003e80000100a00 */
[----:B------:R2:W-:Y:S04]  /*36070*/  STL.64 [R1+0x378], R102 ;  /* 0x0003786601007387 */ /* 0x0005e80000100a00 */
[----:B------:R-:W3:Y:S08]  /*36080*/  LDL.LU R240, [R1+0x50] ;  /* 0x0000500001f07983 */ /* 0x000ef00000300800 */
[----:B------:R-:W-:Y:S04]  /*36090*/  STL.64 [R1+0x360], R92 ;  /* 0x0003605c01007387 */ /* 0x000fe80000100a00 */
[----:B------:R-:W-:Y:S04]  /*360a0*/  STL.64 [R1+0x368], R94 ;  /* 0x0003685e01007387 */ /* 0x000fe80000100a00 */
[----:B------:R-:W-:Y:S04]  /*360b0*/  STL.64 [R1+0x350], R88 ;  /* 0x0003505801007387 */ /* 0x000fe80000100a00 */
[----:B------:R-:W-:Y:S04]  /*360c0*/  STL.64 [R1+0x358], R90 ;  /* 0x0003585a01007387 */ /* 0x000fe80000100a00 */
        /* <DEDUP_REMOVED lines=9> */
[----:B------:R-:W4:Y:S04]  /*36160*/  LDL.LU R80, [R1+0x1d88] ;  /* 0x001d880001507983 */ /* 0x000f280000300800 */
[----:B------:R-:W4:Y:S04]  /*36170*/  LDL.LU R81, [R1+0x1d84] ;  /* 0x001d840001517983 */ /* 0x000f280000300800 */
[----:B------:R-:W4:Y:S04]  /*36180*/  LDL.LU R82, [R1+0x1d80] ;  /* 0x001d800001527983 */ /* 0x000f280000300800 */
[----:B------:R-:W4:Y:S04]  /*36190*/  LDL.LU R83, [R1+0x1d7c] ;  /* 0x001d7c0001537983 */ /* 0x000f280000300800 */
[----:B------:R-:W3:Y:S04]  /*361a0*/  LDL.LU R76, [R1+0x1d78] ;  /* 0x001d7800014c7983 */ /* 0x000ee80000300800 */
[----:B------:R-:W4:Y:S04]  /*361b0*/  LDL.LU R72, [R1+0x1d74] ;  /* 0x001d740001487983 */ /* 0x000f280000300800 */
[----:B------:R-:W4:Y:S04]  /*361c0*/  LDL.LU R73, [R1+0x1d70] ;  /* 0x001d700001497983 */ /* 0x000f280000300800 */
[----:B------:R-:W4:Y:S04]  /*361d0*/  LDL.LU R74, [R1+0x1d6c] ;  /* 0x001d6c00014a7983 */ /* 0x000f280000300800 */
[----:B------:R-:W4:Y:S01]  /*361e0*/  LDL.LU R75, [R1+0x1d68] ;  /* 0x001d6800014b7983 */ /* 0x000f220000300800 */
[----:B------:R-:W-:Y:S01]  /*361f0*/  MOV R111, R77 ;  /* 0x0000004d006f7202 */ /* 0x000fe20000000f00 */
[----:B-1----:R-:W-:-:S02]  /*36200*/  IMAD.MOV.U32 R100, RZ, RZ, R78 ;  /* 0x000000ffff647224 */ /* 0x002fc400078e004e */
[----:B------:R-:W3:Y:S01]  /*36210*/  LDL.LU R77, [R1+0x1d64] ;  /* 0x001d6400014d7983 */ /* 0x000ee20000300800 */
[----:B------:R-:W-:-:S03]  /*36220*/  IMAD.MOV.U32 R101, RZ, RZ, R79 ;  /* 0x000000ffff657224 */ /* 0x000fc600078e004f */
[----:B------:R-:W3:Y:S04]  /*36230*/  LDL.LU R78, [R1+0x1d60] ;  /* 0x001d6000014e7983 */ /* 0x000ee80000300800 */
[----:B------:R-:W3:Y:S01]  /*36240*/  LDL.LU R79, [R1+0x1d5c] ;  /* 0x001d5c00014f7983 */ /* 0x000ee20000300800 */
[----:B--2---:R-:W-:Y:S01]  /*36250*/  MOV R102, R86 ;  /* 0x0000005600667202 */ /* 0x004fe20000000f00 */
[----:B------:R-:W-:Y:S02]  /*36260*/  IMAD.MOV.U32 R103, RZ, RZ, R87 ;  /* 0x000000ffff677224 */ /* 0x000fe400078e0057 */
[----:B------:R-:W2:Y:S04]  /*36270*/  LDL.LU R86, [R1+0x1d58] ;  /* 0x001d580001567983 */ /* 0x000ea80000300800 */
[----:B------:R-:W2:Y:S01]  /*36280*/  LDL.LU R87, [R1+0x1d54] ;  /* 0x001d540001577983 */ /* 0x000ea20000300800 */
[----:B------:R-:W-:Y:S01]  /*36290*/  MOV R124, R235 ;  /* 0x000000eb007c7202 */ /* 0x000fe20000000f00 */
[----:B------:R-:W-:Y:S01]  /*362a0*/  IMAD.MOV.U32 R125, RZ, RZ, R251 ;  /* 0x000000ffff7d7224 */ /* 0x000fe200078e00fb */
[----:B------:R-:W-:Y:S01]  /*362b0*/  MOV R127, R232 ;  /* 0x000000e8007f7202 */ /* 0x000fe20000000f00 */
[----:B------:R-:W-:Y:S01]  /*362c0*/  IMAD.MOV.U32 R126, RZ, RZ, R250 ;  /* 0x000000ffff7e7224 */ /* 0x000fe200078e00fa */
[C---:B----4-:R-:W-:Y:S06]  /*362d0*/  HMMA.1688.F32.TF32 R72, R96.reuse, R20, R72 ;  /* 0x000000146048723c */ /* 0x050fec0000081048 */
[----:B---3--:R-:W-:-:S15]  /*362e0*/  HMMA.1688.F32.TF32 R76, R96, R24, R76 ;  /* 0x00000018604c723c */ /* 0x008fde000008104c */
[----:B------:R-:W-:-:S02]  /*362f0*/  NOP ;  /* 0x0000000000007918 */ /* 0x000fc40000000000 */
[----:B------:R1:W-:Y:S01]  /*36300*/  STL.64 [R1+0x340], R72 ;  /* 0x0003404801007387 */ /* 0x0003e20000100a00 */
[----:B------:R-:W-:Y:S01]  /*36310*/  IMAD.MOV.U32 R70, RZ, RZ, R74 ;  /* 0x000000ffff467224 */ /* 0x000fe200078e004a */
[----:B------:R-:W-:Y:S02]  /*36320*/  MOV R71, R75 ;  /* 0x0000004b00477202 */ /* 0x000fe40000000f00 */
[C---:B-1----:R-:W-:Y:S02]  /*36330*/  HMMA.1688.F32.TF32 R72, R96.reuse, R28, R80 ;  /* 0x0000001c6048723c */ /* 0x042fe40000081050 */
[----:B------:R1:W-:Y:S04]  /*36340*/  STL [R1+0x1ab4], R70 ;  /* 0x001ab44601007387 */ /* 0x0003e80000100800 */
[----:B------:R3:W-:Y:S01]  /*36350*/  STL [R1+0x1ab0], R71 ;  /* 0x001ab04701007387 */ /* 0x0007e20000100800 */
[----:B------:R-:W-:Y:S03]  /*36360*/  HMMA.1688.F32.TF32 R244, R96, R36, R244 ;  /* 0x0000002460f4723c */ /* 0x000fe600000810f4 */
[----:B------:R-:W-:Y:S04]  /*36370*/  STL.64 [R1+0x330], R76 ;  /* 0x0003304c01007387 */ /* 0x000fe80000100a00 */
[----:B------:R-:W-:Y:S09]  /*36380*/  STL.64 [R1+0x338], R78 ;  /* 0x0003384e01007387 */ /* 0x000ff20000100a00 */
[----:B------:R2:W-:Y:S01]  /*36390*/  STL.64 [R1+0x138], R74 ;  /* 0x0001384a01007387 */ /* 0x0005e20000100a00 */
[----:B-1----:R-:W-:-:S02]  /*363a0*/  IMAD.MOV.U32 R70, RZ, RZ, R72 ;  /* 0x000000ffff467224 */ /* 0x002fc400078e0048 */
[----:B---3--:R-:W-:Y:S02]  /*363b0*/  IMAD.MOV.U32 R71, RZ, RZ, R73 ;  /* 0x000000ffff477224 */ /* 0x008fe400078e0049 */
[C---:B--2---:R-:W-:Y:S02]  /*363c0*/  HMMA.1688.F32.TF32 R72, R96.reuse, R32, R84 ;  /* 0x000000206048723c */ /* 0x044fe40000081054 */
[----:B------:R-:W-:Y:S04]  /*363d0*/  STL.64 [R1+0x1a50], R246 ;  /* 0x001a50f601007387 */ /* 0x000fe80000100a00 */
[C---:B------:R-:W-:Y:S06]  /*363e0*/  HMMA.1688.F32.TF32 R240, R96.reuse, R40, R240 ;  /* 0x0000002860f0723c */ /* 0x040fec00000810f0 */
[C---:B------:R-:W-:Y:S11]  /*363f0*/  HMMA.1688.F32.TF32 R76, R96.reuse, R48, R112 ;  /* 0x00000030604c723c */ /* 0x040ff60000081070 */
[----:B------:R-:W-:Y:S04]  /*36400*/  STL.64 [R1+0x110], R72 ;  /* 0x0001104801007387 */ /* 0x000fe80000100a00 */
[----:B------:R1:W-:Y:S01]  /*36410*/  STL.64 [R1+0x118], R74 ;  /* 0x0001184a01007387 */ /* 0x0003e20000100a00 */
[C---:B------:R-:W-:Y:S06]  /*36420*/  HMMA.1688.F32.TF32 R80, R96.reuse, R52, R108 ;  /* 0x000000346050723c */ /* 0x040fec000008106c */
[C---:B-1----:R-:W-:Y:S06]  /*36430*/  HMMA.1688.F32.TF32 R72, R96.reuse, R44, R220 ;  /* 0x0000002c6048723c */ /* 0x042fec00000810dc */
[----:B------:R-:W-:Y:S01]  /*36440*/  HMMA.1688.F32.TF32 R84, R96, R56, R104 ;  /* 0x000000386054723c */ /* 0x000fe20000081068 */
[----:B------:R-:W-:Y:S04]  /*36450*/  STL.64 [R1+0x1a48], R244 ;  /* 0x001a48f401007387 */ /* 0x000fe80000100a00 */
[----:B------:R-:W-:Y:S04]  /*36460*/  STL.64 [R1+0x1a60], R242 ;  /* 0x001a60f201007387 */ /* 0x000fe80000100a00 */
[----:B------:R-:W-:Y:S08]  /*36470*/  STL.64 [R1+0x1a58], R240 ;  /* 0x001a58f001007387 */ /* 0x000ff00000100a00 */
[----:B------:R-:W-:Y:S04]  /*36480*/  STL.64 [R1+0x1a70], R74 ;  /* 0x001a704a01007387 */ /* 0x000fe80000100a00 */
[----:B------:R1:W-:Y:S04]  /*36490*/  STL.64 [R1+0x1a68], R72 ;  /* 0x001a684801007387 */ /* 0x0003e80000100a00 */
[----:B------:R-:W-:Y:S04]  /*364a0*/  STL.64 [R1+0x1a80], R78 ;  /* 0x001a804e01007387 */ /* 0x000fe80000100a00 */
[----:B------:R-:W-:Y:S04]  /*364b0*/  STL.64 [R1+0x1a78], R76 ;  /* 0x001a784c01007387 */ /* 0x000fe80000100a00 */
[----:B------:R-:W-:Y:S04]  /*364c0*/  STL.64 [R1+0x1a90], R82 ;  /* 0x001a905201007387 */ /* 0x000fe80000100a00 */
[----:B------:R-:W-:Y:S04]  /*364d0*/  STL.64 [R1+0x1a88], R80 ;  /* 0x001a885001007387 */ /* 0x000fe80000100a00 */
[----:B------:R-:W-:Y:S04]  /*364e0*/  STL.64 [R1+0x1aa0], R86 ;  /* 0x001aa05601007387 */ /* 0x000fe80000100a00 */
[----:B------:R-:W-:Y:S04]  /*364f0*/  STL.64 [R1+0x1a98], R84 ;  /* 0x001a985401007387 */ /* 0x000fe80000100a00 */
[----:B------:R-:W2:Y:S04]  /*36500*/  LDL.LU R235, [R1+0x1d50] ;  /* 0x001d500001eb7983 */ /* 0x000ea80000300800 */
[----:B------:R-:W3:Y:S04]  /*36510*/  LDL.LU R251, [R1+0x1d4c] ;  /* 0x001d4c0001fb7983 */ /* 0x000ee80000300800 */
[----:B------:R-:W4:Y:S04]  /*36520*/  LDL.LU R250, [R1+0x1d48] ;  /* 0x001d480001fa7983 */ /* 0x000f280000300800 */
[----:B------:R-:W2:Y:S01]  /*36530*/  LDL.LU R232, [R1+0x1d44] ;  /* 0x001d440001e87983 */ /* 0x000ea20000300800 */
[----:B------:R-:W-:Y:S01]  /*36540*/  IMAD.MOV.U32 R120, RZ, RZ, R249 ;  /* 0x000000ffff787224 */ /* 0x000fe200078e00f9 */
[----:B------:R-:W-:Y:S01]  /*36550*/  MOV R122, R234 ;  /* 0x000000ea007a7202 */ /* 0x000fe20000000f00 */
[----:B------:R-:W-:Y:S01]  /*36560*/  IMAD.MOV.U32 R121, RZ, RZ, R248 ;  /* 0x000000ffff797224 */ /* 0x000fe200078e00f8 */
[----:B------:R-:W3:Y:S01]  /*36570*/  LDL.LU R249, [R1+0x1d40] ;  /* 0x001d400001f97983 */ /* 0x000ee20000300800 */
[----:B------:R-:W-:-:S03]  /*36580*/  IMAD.MOV.U32 R123, RZ, RZ, R233 ;  /* 0x000000ffff7b7224 */ /* 0x000fc600078e00e9 */
[----:B------:R-:W4:Y:S04]  /*36590*/  LDL.LU R248, [R1+0x1d3c] ;  /* 0x001d3c0001f87983 */ /* 0x000f280000300800 */
[----:B------:R-:W3:Y:S04]  /*365a0*/  LDL.LU R234, [R1+0x1d38] ;  /* 0x001d380001ea7983 */ /* 0x000ee80000300800 */
[----:B------:R-:W4:Y:S04]  /*365b0*/  LDL.LU R233, [R1+0x1d34] ;  /* 0x001d340001e97983 */ /* 0x000f280000300800 */
[----:B------:R-:W3:Y:S04]  /*365c0*/  LDL.LU R108, [R1+0x120] ;  /* 0x00012000016c7983 */ /* 0x000ee80000300800 */
[----:B------:R-:W3:Y:S04]  /*365d0*/  LDL.LU R109, [R1+0x124] ;  /* 0x00012400016d7983 */ /* 0x000ee80000300800 */
[----:B------:R-:W3:Y:S01]  /*365e0*/  LDL.LU R110, [R1+0x128] ;  /* 0x00012800016e7983 */ /* 0x000ee20000300800 */
[----:B--2---:R-:W-:-:S03]  /*365f0*/  IMAD.MOV.U32 R111, RZ, RZ, R232 ;  /* 0x000000ffff6f7224 */ /* 0x004fc600078e00e8 */
[----:B------:R-:W2:Y:S01]  /*36600*/  LDL.LU R232, [R1+0x1d30] ;  /* 0x001d300001e87983 */ /* 0x000ea20000300800 */
[----:B------:R-:W-:Y:S03]  /*36610*/  HMMA.1688.F32.TF32 R88, R96, R60, R100 ;  /* 0x0000003c6058723c */ /* 0x000fe60000081064 */
[----:B------:R-:W1:Y:S04]  /*36620*/  LDL.LU R128, [R1+0x90] ;  /* 0x0000900001807983 */ /* 0x000e680000300800 */
[----:B------:R-:W1:Y:S04]  /*36630*/  LDL.LU R129, [R1+0x94] ;  /* 0x0000940001817983 */ /* 0x000e680000300800 */
[----:B------:R-:W1:Y:S04]  /*36640*/  LDL.LU R130, [R1+0x98] ;  /* 0x0000980001827983 */ /* 0x000e680000300800 */
[----:B------:R-:W1:Y:S01]  /*36650*/  LDL.LU R131, [R1+0x9c] ;  /* 0x00009c0001837983 */ /* 0x000e620000300800 */
[----:B----4-:R-:W-:-:S03]  /*36660*/  IMAD.MOV.U32 R104, RZ, RZ, R233 ;  /* 0x000000ffff687224 */ /* 0x010fc600078e00e9 */
[----:B------:R-:W4:Y:S01]  /*36670*/  LDL.LU R100, [R1+0xa0] ;  /* 0x0000a00001647983 */ /* 0x000f220000300800 */
[----:B---3--:R-:W-:-:S03]  /*36680*/  IMAD.MOV.U32 R105, RZ, RZ, R234 ;  /* 0x000000ffff697224 */ /* 0x008fc600078e00ea */
[----:B------:R-:W4:Y:S01]  /*36690*/  LDL.LU R101, [R1+0xa4] ;  /* 0x0000a40001657983 */ /* 0x000f220000300800 */
[----:B------:R-:W-:-:S03]  /*366a0*/  MOV R106, R248 ;  /* 0x000000f8006a7202 */ /* 0x000fc60000000f00 */
[----:B------:R-:W4:Y:S01]  /*366b0*/  LDL.LU R102, [R1+0xa8] ;  /* 0x0000a80001667983 */ /* 0x000f220000300800 */
[----:B------:R-:W-:Y:S01]  /*366c0*/  IMAD.MOV.U32 R107, RZ, RZ, R249 ;  /* 0x000000ffff6b7224 */ /* 0x000fe200078e00f9 */
[----:B------:R-:W-:Y:S01]  /*366d0*/  MOV R113, R251 ;  /* 0x000000fb00717202 */ /* 0x000fe20000000f00 */
[----:B------:R-:W-:Y:S02]  /*366e0*/  IMAD.MOV.U32 R112, RZ, RZ, R250 ;  /* 0x000000ffff707224 */ /* 0x000fe400078e00fa */
[----:B------:R-:W-:Y:S01]  /*366f0*/  IMAD.MOV.U32 R114, RZ, RZ, R235 ;  /* 0x000000ffff727224 */ /* 0x000fe200078e00eb */
[----:B--2---:R-:W-:Y:S02]  /*36700*/  MOV R103, R232 ;  /* 0x000000e800677202 */ /* 0x004fe40000000f00 */
        /* <DEDUP_REMOVED lines=8> */
[----:B------:R-:W2:Y:S01]  /*36790*/  LDL.LU R115, [R1+0x14c] ;  /* 0x00014c0001737983 */ /* 0x000ea20000300800 */
[----:B----4-:R-:W-:Y:S01]  /*367a0*/  HMMA.1688.F32.TF32 R100, R156, R12, R100 ;  /* 0x0000000c9c64723c */ /* 0x010fe20000081064 */
[----:B------:R-:W-:Y:S01]  /*367b0*/  IMAD.MOV.U32 R116, RZ, RZ, R252 ;  /* 0x000000ffff747224 */ /* 0x000fe200078e00fc */
[----:B------:R-:W-:Y:S01]  /*367c0*/  MOV R117, R4 ;  /* 0x0000000400757202 */ /* 0x000fe20000000f00 */
[----:B------:R-:W-:-:S02]  /*367d0*/  IMAD.MOV.U32 R118, RZ, RZ, R2 ;  /* 0x000000ffff767224 */ /* 0x000fc400078e0002 */
[----:B------:R-:W-:Y:S01]  /*367e0*/  IMAD.MOV.U32 R119, RZ, RZ, R0 ;  /* 0x000000ffff777224 */ /* 0x000fe200078e0000 */
[C---:B------:R-:W-:Y:S06]  /*367f0*/  HMMA.1688.F32.TF32 R104, R156.reuse, R16, R104 ;  /* 0x000000109c68723c */ /* 0x040fec0000081068 */
[C---:B------:R-:W-:Y:S06]  /*36800*/  HMMA.1688.F32.TF32 R108, R156.reuse, R20, R108 ;  /* 0x000000149c6c723c */ /* 0x040fec000008106c */
[C---:B------:R-:W-:Y:S06]  /*36810*/  HMMA.1688.F32.TF32 R116, R156.reuse, R28, R116 ;  /* 0x0000001c9c74723c */ /* 0x040fec0000081074 */
[----:B------:R-:W-:Y:S01]  /*36820*/  HMMA.1688.F32.TF32 R120, R156, R32, R120 ;  /* 0x000000209c78723c */ /* 0x000fe20000081078 */
[----:B------:R-:W-:Y:S04]  /*36830*/  STL.64 [R1+0x1ac0], R90 ;  /* 0x001ac05a01007387 */ /* 0x000fe80000100a00 */
[----:B------:R-:W-:Y:S01]  /*36840*/  STL.64 [R1+0x1ab8], R88 ;  /* 0x001ab85801007387 */ /* 0x000fe20000100a00 */
[----:B------:R-:W-:Y:S01]  /*36850*/  IMAD.MOV.U32 R196, RZ, RZ, R212 ;  /* 0x000000ffffc47224 */ /* 0x000fe200078e00d4 */
[----:B------:R-:W-:Y:S01]  /*36860*/  MOV R198, R214 ;  /* 0x000000d600c67202 */ /* 0x000fe20000000f00 */
[----:B------:R-:W-:-:S02]  /*36870*/  IMAD.MOV.U32 R197, RZ, RZ, R213 ;  /* 0x000000ffffc57224 */ /* 0x000fc400078e00d5 */
[----:B------:R-:W-:Y:S01]  /*36880*/  IMAD.MOV.U32 R199, RZ, RZ, R215 ;  /* 0x000000ffffc77224 */ /* 0x000fe200078e00d7 */
[C---:B---3--:R-:W-:Y:S06]  /*36890*/  HMMA.1688.F32.TF32 R92, R96.reuse, R64, R248 ;  /* 0x00000040605c723c */ /* 0x048fec00000810f8 */
[----:B--2---:R-:W-:Y:S01]  /*368a0*/  HMMA.1688.F32.TF32 R96, R96, R68, R232 ;  /* 0x000000446060723c */ /* 0x004fe200000810e8 */
[----:B------:R-:W-:Y:S01]  /*368b0*/  IMAD.MOV.U32 R188, RZ, RZ, R231 ;  /* 0x000000ffffbc7224 */ /* 0x000fe200078e00e7 */
[----:B------:R-:W-:Y:S01]  /*368c0*/  MOV R189, R230 ;  /* 0x000000e600bd7202 */ /* 0x000fe20000000f00 */
[----:B------:R-:W-:Y:S01]  /*368d0*/  IMAD.MOV.U32 R190, RZ, RZ, R229 ;  /* 0x000000ffffbe7224 */ /* 0x000fe200078e00e5 */
[----:B------:R-:W-:Y:S01]  /*368e0*/  MOV R184, R227 ;  /* 0x000000e300b87202 */ /* 0x000fe20000000f00 */
[----:B------:R-:W-:Y:S01]  /*368f0*/  IMAD.MOV.U32 R191, RZ, RZ, R228 ;  /* 0x000000ffffbf7224 */ /* 0x000fe200078e00e4 */
[C---:B------:R-:W-:Y:S01]  /*36900*/  HMMA.1688.F32.TF32 R112, R156.reuse, R24, R112 ;  /* 0x000000189c70723c */ /* 0x040fe20000081070 */
[----:B------:R-:W-:Y:S01]  /*36910*/  IMAD.MOV.U32 R185, RZ, RZ, R226 ;  /* 0x000000ffffb97224 */ /* 0x000fe200078e00e2 */
[----:B------:R-:W-:Y:S01]  /*36920*/  MOV R187, R225 ;  /* 0x000000e100bb7202 */ /* 0x000fe20000000f00 */
[----:B------:R-:W-:Y:S01]  /*36930*/  IMAD.MOV.U32 R186, RZ, RZ, R224 ;  /* 0x000000ffffba7224 */ /* 0x000fe200078e00e0 */
[----:B------:R-:W-:Y:S01]  /*36940*/  MOV R193, R237 ;  /* 0x000000ed00c17202 */ /* 0x000fe20000000f00 */
[----:B------:R-:W-:Y:S01]  /*36950*/  IMAD.MOV.U32 R192, RZ, RZ, R236 ;  /* 0x000000ffffc07224 */ /* 0x000fe200078e00ec */
[C---:B-1----:R-:W-:Y:S01]  /*36960*/  HMMA.1688.F32.TF32 R72, R156.reuse, R8, R128 ;  /* 0x000000089c48723c */ /* 0x042fe20000081080 */
[----:B------:R-:W-:Y:S01]  /*36970*/  IMAD.MOV.U32 R194, RZ, RZ, R238 ;  /* 0x000000ffffc27224 */ /* 0x000fe200078e00ee */
[----:B------:R-:W-:Y:S04]  /*36980*/  LDS R232, [R3+UR7+0x24100] ;  /* 0x0241000703e87984 */ /* 0x000fe80008000800 */
[----:B------:R-:W-:Y:S04]  /*36990*/  STL.64 [R1+0x1ad0], R94 ;  /* 0x001ad05e01007387 */ /* 0x000fe80000100a00 */
[----:B------:R-:W-:Y:S04]  /*369a0*/  STL.64 [R1+0x1ac8], R92 ;  /* 0x001ac85c01007387 */ /* 0x000fe80000100a00 */
[----:B------:R-:W-:Y:S04]  /*369b0*/  STL.64 [R1+0x1ae0], R98 ;  /* 0x001ae06201007387 */ /* 0x000fe80000100a00 */
[----:B------:R1:W-:Y:S04]  /*369c0*/  STL.64 [R1+0x1ad8], R96 ;  /* 0x001ad86001007387 */ /* 0x0003e80000100a00 */
        /* <DEDUP_REMOVED lines=24> */
[----:B------:R-:W-:Y:S01]  /*36b50*/  IMAD.MOV.U32 R195, RZ, RZ, R239 ;  /* 0x000000ffffc37224 */ /* 0x000fe200078e00ef */
[----:B------:R-:W-:Y:S02]  /*36b60*/  HMMA.1688.F32.TF32 R124, R156, R36, R124 ;  /* 0x000000249c7c723c */ /* 0x000fe4000008107c */
[----:B------:R-:W-:Y:S04]  /*36b70*/  LDS R234, [R3+UR7+0x24900] ;  /* 0x0249000703ea7984 */ /* 0x000fe80008000800 */
[----:B------:R-:W-:Y:S04]  /*36b80*/  LDS R233, [R7+UR7+0x24100] ;  /* 0x0241000707e97984 */ /* 0x000fe80008000800 */
[----:B------:R-:W-:Y:S01]  /*36b90*/  LDS R235, [R7+UR7+0x24900] ;  /* 0x0249000707eb7984 */ /* 0x000fe20008000800 */
[----:B---3--:R-:W-:Y:S01]  /*36ba0*/  IMAD.MOV.U32 R183, RZ, RZ, R212 ;  /* 0x000000ffffb77224 */ /* 0x008fe200078e00d4 */
[----:B----4-:R-:W-:Y:S01]  /*36bb0*/  MOV R182, R213 ;  /* 0x000000d500b67202 */ /* 0x010fe20000000f00 */
[----:B--2---:R-:W-:-:S02]  /*36bc0*/  IMAD.MOV.U32 R181, RZ, RZ, R214 ;  /* 0x000000ffffb57224 */ /* 0x004fc400078e00d6 */
[----:B------:R-:W-:Y:S02]  /*36bd0*/  IMAD.MOV.U32 R180, RZ, RZ, R215 ;  /* 0x000000ffffb47224 */ /* 0x000fe400078e00d7 */
[----:B------:R-:W2:Y:S04]  /*36be0*/  LDL.LU R215, [R1+0x1cdc] ;  /* 0x001cdc0001d77983 */ /* 0x000ea80000300800 */
[----:B------:R-:W3:Y:S04]  /*36bf0*/  LDL.LU R214, [R1+0x1cd8] ;  /* 0x001cd80001d67983 */ /* 0x000ee80000300800 */
[----:B------:R-:W4:Y:S04]  /*36c00*/  LDL.LU R213, [R1+0x1cd4] ;  /* 0x001cd40001d57983 */ /* 0x000f280000300800 */
[----:B------:R-:W4:Y:S01]  /*36c10*/  LDL.LU R212, [R1+0x1cd0] ;  /* 0x001cd00001d47983 */ /* 0x000f220000300800 */
[----:B------:R-:W-:-:S02]  /*36c20*/  IMAD.MOV.U32 R175, RZ, RZ, R227 ;  /* 0x000000ffffaf7224 */ /* 0x000fc400078e00e3 */
[----:B------:R-:W-:Y:S02]  /*36c30*/  IMAD.MOV.U32 R174, RZ, RZ, R226 ;  /* 0x000000ffffae7224 */ /* 0x000fe400078e00e2 */
[----:B------:R-:W-:Y:S02]  /*36c40*/  IMAD.MOV.U32 R172, RZ, RZ, R224 ;  /* 0x000000ffffac7224 */ /* 0x000fe400078e00e0 */
        /* <DEDUP_REMOVED lines=29> */
[----:B--2---:R-:W-:Y:S01]  /*36e20*/  MOV R171, R215 ;  /* 0x000000d700ab7202 */ /* 0x004fe20000000f00 */
[----:B---3--:R-:W-:Y:S02]  /*36e30*/  IMAD.MOV.U32 R170, RZ, RZ, R214 ;  /* 0x000000ffffaa7224 */ /* 0x008fe400078e00d6 */
[----:B----4-:R-:W-:Y:S01]  /*36e40*/  IMAD.MOV.U32 R169, RZ, RZ, R213 ;  /* 0x000000ffffa97224 */ /* 0x010fe200078e00d5 */
[----:B------:R-:W-:Y:S02]  /*36e50*/  MOV R168, R212 ;  /* 0x000000d400a87202 */ /* 0x000fe40000000f00 */
        /* <DEDUP_REMOVED lines=15> */
[----:B------:R-:W2:Y:S01]  /*36f50*/  LDL.LU R239, [R1+0x1c90] ;  /* 0x001c900001ef7983 */ /* 0x000ea20000300800 */
[C---:B------:R-:W-:Y:S06]  /*36f60*/  HMMA.1688.F32.TF32 R128, R156.reuse, R40, R128 ;  /* 0x000000289c80723c */ /* 0x040fec0000081080 */
[C---:B------:R-:W-:Y:S06]  /*36f70*/  HMMA.1688.F32.TF32 R132, R156.reuse, R44, R132 ;  /* 0x0000002c9c84723c */ /* 0x040fec0000081084 */
[C---:B------:R-:W-:Y:S01]  /*36f80*/  HMMA.1688.F32.TF32 R136, R156.reuse, R48, R136 ;  /* 0x000000309c88723c */ /* 0x040fe20000081088 */
[----:B------:R-:W-:Y:S05]  /*36f90*/  STL.64 [R1+0x1c28], R126 ;  /* 0x001c287e01007387 */ /* 0x000fea0000100a00 */
[C---:B------:R-:W-:Y:S01]  /*36fa0*/  HMMA.1688.F32.TF32 R140, R156.reuse, R52, R140 ;  /* 0x000000349c8c723c */ /* 0x040fe2000008108c */
[----:B------:R-:W-:Y:S05]  /*36fb0*/  STL.64 [R1+0x1c20], R124 ;  /* 0x001c207c01007387 */ /* 0x000fea0000100a00 */
        /* <DEDUP_REMOVED lines=10> */
[----:B------:R-:W-:Y:S01]  /*37060*/  STL.64 [R1+0x1c70], R144 ;  /* 0x001c709001007387 */ /* 0x000fe20000100a00 */
[----:B------:R-:W-:Y:S01]  /*37070*/  MOV R252, R72 ;  /* 0x0000004800fc7202 */ /* 0x000fe20000000f00 */
[----:B------:R-:W-:Y:S01]  /*37080*/  IMAD.MOV.U32 R4, RZ, RZ, R73 ;  /* 0x000000ffff047224 */ /* 0x000fe200078e0049 */
[----:B------:R-:W-:Y:S01]  /*37090*/  MOV R0, R75 ;  /* 0x0000004b00007202 */ /* 0x000fe20000000f00 */
[----:B------:R-:W-:Y:S01]  /*370a0*/  IMAD.MOV.U32 R2, RZ, RZ, R74 ;  /* 0x000000ffff027224 */ /* 0x000fe200078e004a */
[----:B--2---:R-:W-:-:S15]  /*370b0*/  HMMA.1688.F32.TF32 R148, R156, R60, R236 ;  /* 0x0000003c9c94723c */ /* 0x004fde00000810ec */
[----:B------:R-:W-:-:S08]  /*370c0*/  NOP ;  /* 0x0000000000007918 */ /* 0x000fd00000000000 */
[----:B------:R-:W-:Y:S04]  /*370d0*/  STL.64 [R1+0x1c88], R150 ;  /* 0x001c889601007387 */ /* 0x000fe80000100a00 */
[----:B------:R-:W-:Y:S04]  /*370e0*/  STL.64 [R1+0x1c80], R148 ;  /* 0x001c809401007387 */ /* 0x000fe80000100a00 */
        /* <DEDUP_REMOVED lines=8> */
[----:B-1----:R-:W2:Y:S04]  /*37170*/  LDL.LU R96, [R1+0xd0] ;  /* 0x0000d00001607983 */ /* 0x002ea80000300800 */
        /* <DEDUP_REMOVED lines=47> */
[----:B------:R-:W-:-:S02]  /*37470*/  LOP3.LUT R94, R3, 0x40, RZ, 0x3c, !PT ;  /* 0x00000040035e7812 */ /* 0x000fc400078e3cff */
[----:B------:R-:W-:-:S03]  /*37480*/  LOP3.LUT R95, R3, 0x60, RZ, 0x3c, !PT ;  /* 0x00000060035f7812 */ /* 0x000fc600078e3cff */
[----:B------:R-:W-:Y:S04]  /*37490*/  LDS R220, [R94+UR7+0x24080] ;  /* 0x024080075edc7984 */ /* 0x000fe80008000800 */
[----:B------:R-:W-:Y:S04]  /*374a0*/  LDS R222, [R94+UR7+0x24880] ;  /* 0x024880075ede7984 */ /* 0x000fe80008000800 */
[----:B------:R-:W-:Y:S04]  /*374b0*/  LDS R221, [R95+UR7+0x24080] ;  /* 0x024080075fdd7984 */ /* 0x000fe80008000800 */
[----:B------:R-:W1:Y:S02]  /*374c0*/  LDS R223, [R95+UR7+0x24880] ;  /* 0x024880075fdf7984 */ /* 0x000e640008000800 */
[----:B-1----:R-:W-:Y:S06]  /*374d0*/  HMMA.1688.F32.TF32 R160, R220, R8, R224 ;  /* 0x00000008dca0723c */ /* 0x002fec00000810e0 */
[C---:B----4-:R-:W-:Y:S01]  /*374e0*/  HMMA.1688.F32.TF32 R152, R156.reuse, R64, R228 ;  /* 0x000000409c98723c */ /* 0x050fe200000810e4 */
[----:B------:R-:W-:Y:S04]  /*374f0*/  LDS R228, [R94+UR7+0x24100] ;  /* 0x024100075ee47984 */ /* 0x000fe80008000800 */
[----:B------:R-:W-:Y:S01]  /*37500*/  LDS R230, [R94+UR7+0x24900] ;  /* 0x024900075ee67984 */ /* 0x000fe20008000800 */
[----:B------:R-:W-:Y:S03]  /*37510*/  HMMA.1688.F32.TF32 R156, R156, R68, R212 ;  /* 0x000000449c9c723c */ /* 0x000fe600000810d4 */
[----:B------:R-:W-:Y:S04]  /*37520*/  LDS R229, [R95+UR7+0x24100] ;  /* 0x024100075fe57984 */ /* 0x000fe80008000800 */
[----:B------:R-:W1:Y:S01]  /*37530*/  LDS R231, [R95+UR7+0x24900] ;  /* 0x024900075fe77984 */ /* 0x000e620008000800 */
[C---:B---3--:R-:W-:Y:S06]  /*37540*/  HMMA.1688.F32.TF32 R164, R220.reuse, R12, R164 ;  /* 0x0000000cdca4723c */ /* 0x048fec00000810a4 */
[C---:B------:R-:W-:Y:S06]  /*37550*/  HMMA.1688.F32.TF32 R168, R220.reuse, R16, R168 ;  /* 0x00000010dca8723c */ /* 0x040fec00000810a8 */
[----:B--2---:R-:W-:Y:S06]  /*37560*/  HMMA.1688.F32.TF32 R212, R220, R60, R100 ;  /* 0x0000003cdcd4723c */ /* 0x004fec0000081064 */
[C---:B------:R-:W-:Y:S06]  /*37570*/  HMMA.1688.F32.TF32 R224, R232.reuse, R8, R248 ;  /* 0x00000008e8e0723c */ /* 0x040fec00000810f8 */
[C---:B------:R-:W-:Y:S06]  /*37580*/  HMMA.1688.F32.TF32 R248, R232.reuse, R12, R88 ;  /* 0x0000000ce8f8723c */ /* 0x040fec0000081058 */
[C---:B------:R-:W-:Y:S06]  /*37590*/  HMMA.1688.F32.TF32 R88, R232.reuse, R16, R84 ;  /* 0x00000010e858723c */ /* 0x040fec0000081054 */
[C---:B------:R-:W-:Y:S06]  /*375a0*/  HMMA.1688.F32.TF32 R84, R232.reuse, R20, R80 ;  /* 0x00000014e854723c */ /* 0x040fec0000081050 */
[C---:B------:R-:W-:Y:S06]  /*375b0*/  HMMA.1688.F32.TF32 R80, R232.reuse, R24, R76 ;  /* 0x00000018e850723c */ /* 0x040fec000008104c */
[C---:B------:R-:W-:Y:S06]  /*375c0*/  HMMA.1688.F32.TF32 R76, R232.reuse, R28, R72 ;  /* 0x0000001ce84c723c */ /* 0x040fec0000081048 */
[----:B------:R-:W-:Y:S01]  /*375d0*/  HMMA.1688.F32.TF32 R72, R232, R32, R240 ;  /* 0x00000020e848723c */ /* 0x000fe200000810f0 */
[----:B------:R2:W-:Y:S04]  /*375e0*/  STL [R1+0x1a38], R224 ;  /* 0x001a38e001007387 */ /* 0x0005e80000100800 */
[----:B------:R-:W-:Y:S04]  /*375f0*/  STL [R1+0x1a34], R225 ;  /* 0x001a34e101007387 */ /* 0x000fe80000100800 */
[----:B------:R-:W-:Y:S04]  /*37600*/  STL [R1+0x1a30], R226 ;  /* 0x001a30e201007387 */ /* 0x000fe80000100800 */
[----:B------:R-:W-:Y:S04]  /*37610*/  STL [R1+0x1a2c], R227 ;  /* 0x001a2ce301007387 */ /* 0x000fe80000100800 */
[----:B------:R3:W-:Y:S04]  /*37620*/  STL [R1+0x1a44], R248 ;  /* 0x001a44f801007387 */ /* 0x0007e80000100800 */
[----:B------:R4:W-:Y:S03]  /*37630*/  STL [R1+0x1a40], R249 ;  /* 0x001a40f901007387 */ /* 0x0009e60000100800 */
[----:B--2---:R-:W-:Y:S01]  /*37640*/  MOV R224, R75 ;  /* 0x0000004b00e07202 */ /* 0x004fe20000000f00 */
[----:B------:R2:W-:Y:S01]  /*37650*/  STL [R1+0x1a3c], R250 ;  /* 0x001a3cfa01007387 */ /* 0x0005e20000100800 */
[----:B---3--:R-:W-:Y:S01]  /*37660*/  MOV R248, R72 ;  /* 0x0000004800f87202 */ /* 0x008fe20000000f00 */
[----:B----4-:R-:W-:-:S02]  /*37670*/  IMAD.MOV.U32 R249, RZ, RZ, R73 ;  /* 0x000000fffff97224 */ /* 0x010fc400078e0049 */
[----:B--2---:R-:W-:Y:S02]  /*37680*/  IMAD.MOV.U32 R250, RZ, RZ, R74 ;  /* 0x000000fffffa7224 */ /* 0x004fe400078e004a */
[----:B------:R-:W-:Y:S01]  /*37690*/  HMMA.1688.F32.TF32 R72, R232, R36, R244 ;  /* 0x00000024e848723c */ /* 0x000fe200000810f4 */
[----:B------:R-:W-:Y:S04]  /*376a0*/  STL [R1+0x1a28], R251 ;  /* 0x001a28fb01007387 */ /* 0x000fe80000100800 */
        /* <DEDUP_REMOVED lines=8> */
[----:B------:R-:W2:Y:S04]  /*37730*/  LDL.LU R240, [R1+0x5e0] ;  /* 0x0005e00001f07983 */ /* 0x000ea80000300800 */
[----:B------:R3:W-:Y:S04]  /*37740*/  STL.64 [R1+0xf0], R72 ;  /* 0x0000f04801007387 */ /* 0x0007e80000100a00 */
[----:B------:R4:W-:Y:S04]  /*37750*/  STL.64 [R1+0xf8], R74 ;  /* 0x0000f84a01007387 */ /* 0x0009e80000100a00 */
[----:B------:R-:W2:Y:S04]  /*37760*/  LDL.LU R241, [R1+0x5e4] ;  /* 0x0005e40001f17983 */ /* 0x000ea80000300800 */
[----:B------:R-:W2:Y:S04]  /*37770*/  LDL.LU R242, [R1+0x5e8] ;  /* 0x0005e80001f27983 */ /* 0x000ea80000300800 */
[----:B------:R-:W2:Y:S04]  /*37780*/  LDL.LU R243, [R1+0x5ec] ;  /* 0x0005ec0001f37983 */ /* 0x000ea80000300800 */
[----:B---3--:R-:W3:Y:S04]  /*37790*/  LDL.LU R72, [R1+0x5f0] ;  /* 0x0005f00001487983 */ /* 0x008ee80000300800 */
[----:B------:R-:W3:Y:S04]  /*377a0*/  LDL.LU R73, [R1+0x5f4] ;  /* 0x0005f40001497983 */ /* 0x000ee80000300800 */
[----:B----4-:R-:W3:Y:S04]  /*377b0*/  LDL.LU R74, [R1+0x5f8] ;  /* 0x0005f800014a7983 */ /* 0x010ee80000300800 */
        /* <DEDUP_REMOVED lines=68> */
[C---:B------:R-:W-:Y:S03]  /*37c00*/  HMMA.1688.F32.TF32 R172, R220.reuse, R20, R172 ;  /* 0x00000014dcac723c */ /* 0x040fe600000810ac */
[----:B------:R-:W4:Y:S03]  /*37c10*/  LDL.LU R115, [R1+0x4dc] ;  /* 0x0004dc0001737983 */ /* 0x000f260000300800 */
[C---:B------:R-:W-:Y:S06]  /*37c20*/  HMMA.1688.F32.TF32 R176, R220.reuse, R24, R176 ;  /* 0x00000018dcb0723c */ /* 0x040fec00000810b0 */
        /* <DEDUP_REMOVED lines=26> */
[C---:B-1----:R-:W-:Y:S06]  /*37dd0*/  HMMA.1688.F32.TF32 R108, R228.reuse, R20, R108 ;  /* 0x00000014e46c723c */ /* 0x042fec000008106c */
[C---:B--2---:R-:W-:Y:S06]  /*37de0*/  HMMA.1688.F32.TF32 R104, R228.reuse, R24, R104 ;  /* 0x00000018e468723c */ /* 0x044fec0000081068 */
[C---:B---3--:R-:W-:Y:S06]  /*37df0*/  HMMA.1688.F32.TF32 R116, R228.reuse, R12, R116 ;  /* 0x0000000ce474723c */ /* 0x048fec0000081074 */
[C---:B----4-:R-:W-:Y:S06]  /*37e00*/  HMMA.1688.F32.TF32 R100, R228.reuse, R28, R100 ;  /* 0x0000001ce464723c */ /* 0x050fec0000081064 */
[----:B------:R-:W-:Y:S06]  /*37e10*/  HMMA.1688.F32.TF32 R120, R228, R8, R120 ;  /* 0x00000008e478723c */ /* 0x000fec0000081078 */
[C---:B------:R-:W-:Y:S06]  /*37e20*/  HMMA.1688.F32.TF32 R124, R232.reuse, R68, R124 ;  /* 0x00000044e87c723c */ /* 0x040fec000008107c */
[C---:B------:R-:W-:Y:S06]  /*37e30*/  HMMA.1688.F32.TF32 R132, R232.reuse, R60, R132 ;  /* 0x0000003ce884723c */ /* 0x040fec0000081084 */
[C---:B------:R-:W-:Y:S06]  /*37e40*/  HMMA.1688.F32.TF32 R236, R232.reuse, R56, R236 ;  /* 0x00000038e8ec723c */ /* 0x040fec00000810ec */
[C---:B------:R-:W-:Y:S06]  /*37e50*/  HMMA.1688.F32.TF32 R136, R232.reuse, R52, R136 ;  /* 0x00000034e888723c */ /* 0x040fec0000081088 */
[C---:B------:R-:W-:Y:S06]  /*37e60*/  HMMA.1688.F32.TF32 R148, R232.reuse, R40, R148 ;  /* 0x00000028e894723c */ /* 0x040fec0000081094 */
[C---:B------:R-:W-:Y:S06]  /*37e70*/  HMMA.1688.F32.TF32 R144, R232.reuse, R44, R144 ;  /* 0x0000002ce890723c */ /* 0x040fec0000081090 */
[----:B------:R-:W-:-:S12]  /*37e80*/  HMMA.1688.F32.TF32 R140, R232, R48, R140 ;  /* 0x00000030e88c723c */ /* 0x000fd8000008108c */
[----:B------:R-:W-:Y:S01]  /*37e90*/  MOV R227, R150 ;  /* 0x0000009600e37202 */ /* 0x000fe20000000f00 */
[----:B------:R-:W-:Y:S02]  /*37ea0*/  IMAD.MOV.U32 R251, RZ, RZ, R151 ;  /* 0x000000fffffb7224 */ /* 0x000fe400078e0097 */
[----:B------:R-:W-:Y:S01]  /*37eb0*/  IMAD.MOV.U32 R225, RZ, RZ, R148 ;  /* 0x000000ffffe17224 */ /* 0x000fe200078e0094 */
[----:B------:R-:W2:Y:S01]  /*37ec0*/  LDL.LU.64 R150, [R1+0x1c88] ;  /* 0x001c880001967983 */ /* 0x000ea20000300a00 */
[----:B------:R-:W-:-:S03]  /*37ed0*/  IMAD.MOV.U32 R226, RZ, RZ, R149 ;  /* 0x000000ffffe27224 */ /* 0x000fc600078e0095 */
[----:B------:R-:W2:Y:S01]  /*37ee0*/  LDL.LU.64 R148, [R1+0x1c80] ;  /* 0x001c800001947983 */ /* 0x000ea20000300a00 */
[----:B------:R-:W-:Y:S03]  /*37ef0*/  HMMA.1688.F32.TF32 R128, R232, R64, R128 ;  /* 0x00000040e880723c */ /* 0x000fe60000081080 */
[----:B------:R-:W-:Y:S04]  /*37f00*/  STL.64 [R1+0xd0], R144 ;  /* 0x0000d09001007387 */ /* 0x000fe80000100a00 */
[----:B------:R1:W-:Y:S01]  /*37f10*/  STL.64 [R1+0xd8], R146 ;  /* 0x0000d89201007387 */ /* 0x0003e20000100a00 */
[C---:B------:R-:W-:Y:S03]  /*37f20*/  HMMA.1688.F32.TF32 R92, R228.reuse, R36, R92 ;  /* 0x00000024e45c723c */ /* 0x040fe6000008105c */
[----:B------:R-:W-:Y:S03]  /*37f30*/  LDS R232, [R3+UR7+0x24180] ;  /* 0x0241800703e87984 */ /* 0x000fe60008000800 */
[C---:B------:R-:W-:Y:S01]  /*37f40*/  HMMA.1688.F32.TF32 R88, R228.reuse, R40, R88 ;  /* 0x00000028e458723c */ /* 0x040fe20000081058 */
[----:B------:R-:W-:Y:S04]  /*37f50*/  LDS R234, [R3+UR7+0x24980] ;  /* 0x0249800703ea7984 */ /* 0x000fe80008000800 */
[----:B-1----:R-:W3:Y:S01]  /*37f60*/  LDL.LU.64 R146, [R1+0x1c78] ;  /* 0x001c780001927983 */ /* 0x002ee20000300a00 */
[C---:B------:R-:W-:Y:S03]  /*37f70*/  HMMA.1688.F32.TF32 R112, R228.reuse, R16, R112 ;  /* 0x00000010e470723c */ /* 0x040fe60000081070 */
[----:B------:R-:W3:Y:S04]  /*37f80*/  LDL.LU.64 R144, [R1+0x1c70] ;  /* 0x001c700001907983 */ /* 0x000ee80000300a00 */
[----:B------:R-:W-:Y:S04]  /*37f90*/  STL.64 [R1+0xc0], R140 ;  /* 0x0000c08c01007387 */ /* 0x000fe80000100a00 */
[----:B------:R1:W-:Y:S01]  /*37fa0*/  STL.64 [R1+0xc8], R142 ;  /* 0x0000c88e01007387 */ /* 0x0003e20000100a00 */
[C---:B------:R-:W-:Y:S03]  /*37fb0*/  HMMA.1688.F32.TF32 R84, R228.reuse, R44, R84 ;  /* 0x0000002ce454723c */ /* 0x040fe60000081054 */
[----:B------:R-:W-:Y:S04]  /*37fc0*/  LDS R233, [R7+UR7+0x24180] ;  /* 0x0241800707e97984 */ /* 0x000fe80008000800 */
[----:B------:R-:W4:Y:S04]  /*37fd0*/  LDS R235, [R7+UR7+0x24980] ;  /* 0x0249800707eb7984 */ /* 0x000f280008000800 */
[----:B-1----:R-:W2:Y:S04]  /*37fe0*/  LDL.LU.64 R142, [R1+0x1c68] ;  /* 0x001c6800018e7983 */ /* 0x002ea80000300a00 */
[----:B------:R-:W2:Y:S04]  /*37ff0*/  LDL.LU.64 R140, [R1+0x1c60] ;  /* 0x001c6000018c7983 */ /* 0x000ea80000300a00 */
[----:B------:R-:W-:Y:S04]  /*38000*/  STL.64 [R1+0xb0], R136 ;  /* 0x0000b08801007387 */ /* 0x000fe80000100a00 */
[----:B------:R1:W-:Y:S04]  /*38010*/  STL.64 [R1+0xb8], R138 ;  /* 0x0000b88a01007387 */ /* 0x0003e80000100a00 */
[----:B-1----:R-:W3:Y:S04]  /*38020*/  LDL.LU.64 R138, [R1+0x1c58] ;  /* 0x001c5800018a7983 */ /* 0x002ee80000300a00 */
[----:B------:R-:W3:Y:S04]  /*38030*/  LDL.LU.64 R136, [R1+0x1c50] ;  /* 0x001c500001887983 */ /* 0x000ee80000300a00 */
        /* <DEDUP_REMOVED lines=32> */
[C---:B-1----:R-:W-:Y:S06]  /*38240*/  HMMA.1688.F32.TF32 R84, R228.reuse, R52, R76 ;  /* 0x00000034e454723c */ /* 0x042fec000008104c */
[C---:B------:R-:W-:Y:S06]  /*38250*/  HMMA.1688.F32.TF32 R76, R228.reuse, R56, R72 ;  /* 0x00000038e44c723c */ /* 0x040fec0000081048 */
[C---:B----4-:R-:W-:Y:S06]  /*38260*/  HMMA.1688.F32.TF32 R80, R228.reuse, R60, R240 ;  /* 0x0000003ce450723c */ /* 0x050fec00000810f0 */
[C---:B------:R-:W-:Y:S05]  /*38270*/  HMMA.1688.F32.TF32 R72, R228.reuse, R64, R244 ;  /* 0x00000040e448723c */ /* 0x040fea00000810f4 */
[----:B------:R-:W-:Y:S04]  /*38280*/  STL.64 [R1+0x210], R84 ;  /* 0x0002105401007387 */ /* 0x000fe80000100a00 */
[----:B------:R-:W-:Y:S04]  /*38290*/  STL.64 [R1+0x218], R86 ;  /* 0x0002185601007387 */ /* 0x000fe80000100a00 */
[----:B------:R1:W-:Y:S04]  /*382a0*/  STL.64 [R1+0x200], R76 ;  /* 0x0002004c01007387 */ /* 0x0003e80000100a00 */
[----:B------:R4:W-:Y:S04]  /*382b0*/  STL.64 [R1+0x208], R78 ;  /* 0x0002084e01007387 */ /* 0x0009e80000100a00 */
[----:B-1----:R-:W2:Y:S04]  /*382c0*/  LDL.LU R76, [R1+0x760] ;  /* 0x00076000014c7983 */ /* 0x002ea80000300800 */
[----:B------:R1:W-:Y:S04]  /*382d0*/  STL.64 [R1+0x1f0], R80 ;  /* 0x0001f05001007387 */ /* 0x0003e80000100a00 */
[----:B------:R1:W-:Y:S04]  /*382e0*/  STL.64 [R1+0x1f8], R82 ;  /* 0x0001f85201007387 */ /* 0x0003e80000100a00 */
[----:B------:R3:W-:Y:S04]  /*382f0*/  STL.64 [R1+0x1e0], R72 ;  /* 0x0001e04801007387 */ /* 0x0007e80000100a00 */
[----:B------:R3:W-:Y:S04]  /*38300*/  STL.64 [R1+0x1e8], R74 ;  /* 0x0001e84a01007387 */ /* 0x0007e80000100a00 */
[----:B------:R-:W2:Y:S04]  /*38310*/  LDL.LU R77, [R1+0x764] ;  /* 0x00076400014d7983 */ /* 0x000ea80000300800 */
[----:B----4-:R-:W2:Y:S04]  /*38320*/  LDL.LU R78, [R1+0x768] ;  /* 0x00076800014e7983 */ /* 0x010ea80000300800 */
[----:B------:R-:W2:Y:S04]  /*38330*/  LDL.LU R79, [R1+0x76c] ;  /* 0x00076c00014f7983 */ /* 0x000ea80000300800 */
[----:B-1----:R-:W4:Y:S04]  /*38340*/  LDL.LU R80, [R1+0x770] ;  /* 0x0007700001507983 */ /* 0x002f280000300800 */
        /* <DEDUP_REMOVED lines=35> */
[----:B---3--:R-:W3:Y:S04]  /*38580*/  LDL.LU R72, [R1+0x590] ;  /* 0x0005900001487983 */ /* 0x008ee80000300800 */
[----:B------:R-:W3:Y:S04]  /*38590*/  LDL.LU R73, [R1+0x594] ;  /* 0x0005940001497983 */ /* 0x000ee80000300800 */
        /* <DEDUP_REMOVED lines=34> */
[----:B---3--:R-:W-:Y:S03]  /*387c0*/  HMMA.1688.F32.TF32 R228, R228, R68, R72 ;  /* 0x00000044e4e4723c */ /* 0x008fe60000081048 */
[----:B------:R-:W3:Y:S03]  /*387d0*/  LDL.LU R72, [R1+0x740] ;  /* 0x0007400001487983 */ /* 0x000ee60000300800 */
[C---:B----4-:R-:W-:Y:S06]  /*387e0*/  HMMA.1688.F32.TF32 R236, R232.reuse, R20, R236 ;  /* 0x00000014e8ec723c */ /* 0x050fec00000810ec */
[C---:B--2---:R-:W-:Y:S06]  /*387f0*/  HMMA.1688.F32.TF32 R124, R232.reuse, R16, R124 ;  /* 0x00000010e87c723c */ /* 0x044fec000008107c */
[C---:B------:R-:W-:Y:S05]  /*38800*/  HMMA.1688.F32.TF32 R132, R232.reuse, R8, R132 ;  /* 0x00000008e884723c */ /* 0x040fea0000081084 */
[----:B------:R-:W-:Y:S01]  /*38810*/  STL.64 [R1+0x1b0], R228 ;  /* 0x0001b0e401007387 */ /* 0x000fe20000100a00 */
[C---:B------:R-:W-:Y:S03]  /*38820*/  HMMA.1688.F32.TF32 R128, R232.reuse, R12, R128 ;  /* 0x0000000ce880723c */ /* 0x040fe60000081080 */
[----:B------:R-:W-:Y:S04]  /*38830*/  STL.64 [R1+0x1b8], R230 ;  /* 0x0001b8e601007387 */ /* 0x000fe80000100a00 */
[----:B------:R-:W3:Y:S04]  /*38840*/  LDL.LU R73, [R1+0x744] ;  /* 0x0007440001497983 */ /* 0x000ee80000300800 */
[----:B------:R-:W3:Y:S04]  /*38850*/  LDL.LU R74, [R1+0x748] ;  /* 0x00074800014a7983 */ /* 0x000ee80000300800 */
[----:B------:R-:W3:Y:S04]  /*38860*/  LDL.LU R75, [R1+0x74c] ;  /* 0x00074c00014b7983 */ /* 0x000ee80000300800 */
[----:B------:R-:W-:Y:S04]  /*38870*/  STL.64 [R1+0x1a0], R132 ;  /* 0x0001a08401007387 */ /* 0x000fe80000100a00 */
[----:B------:R1:W-:Y:S04]  /*38880*/  STL.64 [R1+0x1a8], R134 ;  /* 0x0001a88601007387 */ /* 0x0003e80000100a00 */
[----:B-1----:R-:W2:Y:S04]  /*38890*/  LDL.LU.64 R134, [R1+0x1c48] ;  /* 0x001c480001867983 */ /* 0x002ea80000300a00 */
[----:B------:R-:W2:Y:S04]  /*388a0*/  LDL.LU.64 R132, [R1+0x1c40] ;  /* 0x001c400001847983 */ /* 0x000ea80000300a00 */
[----:B------:R-:W-:Y:S04]  /*388b0*/  STL.64 [R1+0x1d0], R128 ;  /* 0x0001d08001007387 */ /* 0x000fe80000100a00 */
[----:B------:R1:W-:Y:S04]  /*388c0*/  STL.64 [R1+0x1d8], R130 ;  /* 0x0001d88201007387 */ /* 0x0003e80000100a00 */
[----:B-1----:R-:W4:Y:S04]  /*388d0*/  LDL.LU.64 R130, [R1+0x1c38] ;  /* 0x001c380001827983 */ /* 0x002f280000300a00 */
[----:B------:R-:W4:Y:S04]  /*388e0*/  LDL.LU.64 R128, [R1+0x1c30] ;  /* 0x001c300001807983 */ /* 0x000f280000300a00 */
[----:B------:R-:W-:Y:S04]  /*388f0*/  STL.64 [R1+0x230], R124 ;  /* 0x0002307c01007387 */ /* 0x000fe80000100a00 */
[----:B------:R1:W-:Y:S04]  /*38900*/  STL.64 [R1+0x238], R126 ;  /* 0x0002387e01007387 */ /* 0x0003e80000100a00 */
[----:B-1----:R-:W4:Y:S04]  /*38910*/  LDL.LU.64 R126, [R1+0x1c28] ;  /* 0x001c2800017e7983 */ /* 0x002f280000300a00 */
[----:B------:R-:W4:Y:S04]  /*38920*/  LDL.LU.64 R124, [R1+0x1c20] ;  /* 0x001c2000017c7983 */ /* 0x000f280000300a00 */
[----:B------:R-:W-:Y:S04]  /*38930*/  STL.64 [R1+0x240], R236 ;  /* 0x000240ec01007387 */ /* 0x000fe80000100a00 */
[----:B------:R1:W-:Y:S02]  /*38940*/  STL.64 [R1+0x248], R238 ;  /* 0x000248ee01007387 */ /* 0x0003e40000100a00 */
[C---:B-1----:R-:W-:Y:S06]  /*38950*/  HMMA.1688.F32.TF32 R236, R232.reuse, R24, R120 ;  /* 0x00000018e8ec723c */ /* 0x042fec0000081078 */
[C---:B------:R-:W-:Y:S06]  /*38960*/  HMMA.1688.F32.TF32 R120, R232.reuse, R28, R116 ;  /* 0x0000001ce878723c */ /* 0x040fec0000081074 */
[C---:B------:R-:W-:Y:S06]  /*38970*/  HMMA.1688.F32.TF32 R116, R232.reuse, R32, R112 ;  /* 0x00000020e874723c */ /* 0x040fec0000081070 */
[C---:B------:R-:W-:Y:S06]  /*38980*/  HMMA.1688.F32.TF32 R112, R232.reuse, R36, R108 ;  /* 0x00000024e870723c */ /* 0x040fec000008106c */
[C---:B------:R-:W-:Y:S06]  /*38990*/  HMMA.1688.F32.TF32 R108, R232.reuse, R40, R104 ;  /* 0x00000028e86c723c */ /* 0x040fec0000081068 */
[C---:B------:R-:W-:Y:S06]  /*389a0*/  HMMA.1688.F32.TF32 R104, R232.reuse, R44, R100 ;  /* 0x0000002ce868723c */ /* 0x040fec0000081064 */
[----:B------:R-:W-:Y:S01]  /*389b0*/  HMMA.1688.F32.TF32 R100, R232, R48, R240 ;  /* 0x00000030e864723c */ /* 0x000fe200000810f0 */
        /* <DEDUP_REMOVED lines=11> */
[----:B------:R-:W-:Y:S04]  /*38a70*/  STL.64 [R1+0x2c0], R104 ;  /* 0x0002c06801007387 */ /* 0x000fe80000100a00 */
[----:B------:R-:W-:Y:S04]  /*38a80*/  STL.64 [R1+0x2c8], R106 ;  /* 0x0002c86a01007387 */ /* 0x000fe80000100a00 */
[----:B------:R-:W-:Y:S04]  /*38a90*/  STL.64 [R1+0x320], R100 ;  /* 0x0003206401007387 */ /* 0x000fe80000100a00 */
[----:B------:R1:W-:Y:S04]  /*38aa0*/  STL.64 [R1+0x328], R102 ;  /* 0x0003286601007387 */ /* 0x0003e80000100a00 */
        /* <DEDUP_REMOVED lines=9> */
[C---:B-1----:R-:W-:Y:S06]  /*38b40*/  HMMA.1688.F32.TF32 R100, R232.reuse, R52, R96 ;  /* 0x00000034e864723c */ /* 0x042fec0000081060 */
[C---:B------:R-:W-:Y:S06]  /*38b50*/  HMMA.1688.F32.TF32 R96, R232.reuse, R56, R92 ;  /* 0x00000038e860723c */ /* 0x040fec000008105c */
[C---:B------:R-:W-:Y:S06]  /*38b60*/  HMMA.1688.F32.TF32 R92, R232.reuse, R60, R88 ;  /* 0x0000003ce85c723c */ /* 0x040fec0000081058 */
[C---:B------:R-:W-:Y:S06]  /*38b70*/  HMMA.1688.F32.TF32 R88, R232.reuse, R64, R84 ;  /* 0x00000040e858723c */ /* 0x040fec0000081054 */
[----:B------:R-:W-:Y:S01]  /*38b80*/  HMMA.1688.F32.TF32 R84, R232, R68, R80 ;  /* 0x00000044e854723c */ /* 0x000fe20000081050 */
[----:B------:R-:W-:Y:S04]  /*38b90*/  STL.64 [R1+0x310], R100 ;  /* 0x0003106401007387 */ /* 0x000fe80000100a00 */
[----:B------:R-:W-:Y:S04]  /*38ba0*/  LDS R232, [R3+UR7+0x25000] ;  /* 0x0250000703e87984 */ /* 0x000fe80008000800 */
[----:B------:R-:W-:Y:S04]  /*38bb0*/  LDS R234, [R3+UR7+0x25800] ;  /* 0x0258000703ea7984 */ /* 0x000fe80008000800 */
[----:B------:R-:W-:Y:S01]  /*38bc0*/  LDS R233, [R7+UR7+0x25000] ;  /* 0x0250000707e97984 */ /* 0x000fe20008000800 */
[C---:B------:R-:W-:Y:S03]  /*38bd0*/  HMMA.1688.F32.TF32 R80, R228.reuse, R8, R76 ;  /* 0x00000008e450723c */ /* 0x040fe6000008104c */
[----:B------:R-:W1:Y:S03]  /*38be0*/  LDS R235, [R7+UR7+0x25800] ;  /* 0x0258000707eb7984 */ /* 0x000e660008000800 */
        /* <DEDUP_REMOVED lines=10> */
[----:B------:R-:W4:Y:S04]  /*38c90*/  LDL.LU R244, [R1+0x870] ;  /* 0x0008700001f47983 */ /* 0x000f280000300800 */
[----:B------:R-:W-:Y:S04]  /*38ca0*/  STL.64 [R1+0x2a0], R80 ;  /* 0x0002a05001007387 */ /* 0x000fe80000100a00 */
[----:B------:R-:W-:Y:S04]  /*38cb0*/  STL.64 [R1+0x2a8], R82 ;  /* 0x0002a85201007387 */ /* 0x000fe80000100a00 */
[----:B------:R-:W-:Y:S04]  /*38cc0*/  STL.64 [R1+0x2d0], R76 ;  /* 0x0002d04c01007387 */ /* 0x000fe80000100a00 */
[----:B------:R2:W-:Y:S04]  /*38cd0*/  STL.64 [R1+0x2d8], R78 ;  /* 0x0002d84e01007387 */ /* 0x0005e80000100a00 */
[----:B------:R-:W4:Y:S04]  /*38ce0*/  LDL.LU R245, [R1+0x874] ;  /* 0x0008740001f57983 */ /* 0x000f280000300800 */
[----:B------:R-:W4:Y:S04]  /*38cf0*/  LDL.LU R246, [R1+0x878] ;  /* 0x0008780001f67983 */ /* 0x000f280000300800 */
[----:B------:R-:W4:Y:S01]  /*38d00*/  LDL.LU R247, [R1+0x87c] ;  /* 0x00087c0001f77983 */ /* 0x000f220000300800 */
[----:B---3--:R-:W-:-:S15]  /*38d10*/  HMMA.1688.F32.TF32 R72, R228, R16, R72 ;  /* 0x00000010e448723c */ /* 0x008fde0000081048 */
[----:B------:R-:W-:-:S09]  /*38d20*/  NOP ;  /* 0x0000000000007918 */ /* 0x000fd20000000000 */
[----:B------:R-:W-:Y:S01]  /*38d30*/  IMAD.MOV.U32 R17, RZ, RZ, R72 ;  /* 0x000000ffff117224 */ /* 0x000fe200078e0048 */
[----:B------:R-:W-:Y:S01]  /*38d40*/  MOV R16, R73 ;  /* 0x0000004900107202 */ /* 0x000fe20000000f00 */
[----:B------:R-:W3:Y:S01]  /*38d50*/  LDL.LU R72, [R1+0x860] ;  /* 0x0008600001487983 */ /* 0x000ee20000300800 */
[----:B------:R-:W-:Y:S02]  /*38d60*/  IMAD.MOV.U32 R13, RZ, RZ, R74 ;  /* 0x000000ffff0d7224 */ /* 0x000fe400078e004a */
[----:B------:R-:W-:Y:S01]  /*38d70*/  IMAD.MOV.U32 R12, RZ, RZ, R75 ;  /* 0x000000ffff0c7224 */ /* 0x000fe200078e004b */
[----:B------:R-:W3:Y:S04]  /*38d80*/  LDL.LU R73, [R1+0x864] ;  /* 0x0008640001497983 */ /* 0x000ee80000300800 */
[----:B------:R-:W3:Y:S04]  /*38d90*/  LDL.LU R74, [R1+0x868] ;  /* 0x00086800014a7983 */ /* 0x000ee80000300800 */
[----:B------:R-:W3:Y:S04]  /*38da0*/  LDL.LU R75, [R1+0x86c] ;  /* 0x00086c00014b7983 */ /* 0x000ee80000300800 */
[----:B------:R-:W-:Y:S04]  /*38db0*/  STL [R1+0x1964], R12 ;  /* 0x0019640c01007387 */ /* 0x000fe80000100800 */
[----:B------:R-:W-:Y:S04]  /*38dc0*/  STL [R1+0x1960], R16 ;  /* 0x0019601001007387 */ /* 0x000fe80000100800 */
[----:B------:R-:W-:Y:S04]  /*38dd0*/  STL [R1+0x195c], R17 ;  /* 0x00195c1101007387 */ /* 0x000fe80000100800 */
[----:B------:R-:W-:Y:S01]  /*38de0*/  STL [R1+0x1958], R13 ;  /* 0x0019580d01007387 */ /* 0x000fe20000100800 */
[----:B--2---:R-:W-:-:S15]  /*38df0*/  HMMA.1688.F32.TF32 R76, R228, R20, R240 ;  /* 0x00000014e44c723c */ /* 0x004fde00000810f0 */
[----:B------:R-:W-:-:S08]  /*38e00*/  NOP ;  /* 0x0000000000007918 */ /* 0x000fd00000000000 */
[----:B------:R4:W-:Y:S04]  /*38e10*/  STL.64 [R1+0x3b0], R76 ;  /* 0x0003b04c01007387 */ /* 0x0009e80000100a00 */
[----:B------:R-:W2:Y:S04]  /*38e20*/  LDL.LU R240, [R1+0x850] ;  /* 0x0008500001f07983 */ /* 0x000ea80000300800 */
[----:B------:R-:W2:Y:S04]  /*38e30*/  LDL.LU R241, [R1+0x854] ;  /* 0x0008540001f17983 */ /* 0x000ea80000300800 */
[----:B------:R-:W2:Y:S04]  /*38e40*/  LDL.LU R242, [R1+0x858] ;  /* 0x0008580001f27983 */ /* 0x000ea80000300800 */
[----:B------:R-:W2:Y:S01]  /*38e50*/  LDL.LU R243, [R1+0x85c] ;  /* 0x00085c0001f37983 */ /* 0x000ea20000300800 */
[----:B------:R-:W-:Y:S01]  /*38e60*/  IMAD.MOV.U32 R20, RZ, RZ, R79 ;  /* 0x000000ffff147224 */ /* 0x000fe200078e004f */
[----:B------:R-:W-:-:S04]  /*38e70*/  MOV R21, R78 ;  /* 0x0000004e00157202 */ /* 0x000fc80000000f00 */
[----:B------:R-:W-:Y:S04]  /*38e80*/  STL [R1+0x196c], R20 ;  /* 0x00196c1401007387 */ /* 0x000fe80000100800 */
[----:B------:R1:W-:Y:S01]  /*38e90*/  STL [R1+0x1968], R21 ;  /* 0x0019681501007387 */ /* 0x0003e20000100800 */
[C---:B----4-:R-:W-:Y:S03]  /*38ea0*/  HMMA.1688.F32.TF32 R76, R228.reuse, R24, R244 ;  /* 0x00000018e44c723c */ /* 0x050fe600000810f4 */
[----:B------:R-:W4:Y:S04]  /*38eb0*/  LDL.LU R244, [R1+0x840] ;  /* 0x0008400001f47983 */ /* 0x000f280000300800 */
[----:B------:R-:W4:Y:S04]  /*38ec0*/  LDL.LU R245, [R1+0x844] ;  /* 0x0008440001f57983 */ /* 0x000f280000300800 */
[----:B------:R-:W4:Y:S04]  /*38ed0*/  LDL.LU R246, [R1+0x848] ;  /* 0x0008480001f67983 */ /* 0x000f280000300800 */
[----:B------:R-:W4:Y:S01]  /*38ee0*/  LDL.LU R247, [R1+0x84c] ;  /* 0x00084c0001f77983 */ /* 0x000f220000300800 */
[----:B---3--:R-:W-:Y:S08]  /*38ef0*/  HMMA.1688.F32.TF32 R72, R228, R28, R72 ;  /* 0x0000001ce448723c */ /* 0x008ff00000081048 */
[----:B------:R-:W-:Y:S01]  /*38f00*/  IMAD.MOV.U32 R24, RZ, RZ, R79 ;  /* 0x000000ffff187224 */ /* 0x000fe200078e004f */
[----:B------:R-:W-:Y:S01]  /*38f10*/  MOV R13, R77 ;  /* 0x0000004d000d7202 */ /* 0x000fe20000000f00 */
[----:B------:R-:W-:-:S02]  /*38f20*/  IMAD.MOV.U32 R25, RZ, RZ, R78 ;  /* 0x000000ffff197224 */ /* 0x000fc400078e004e */
[----:B------:R-:W-:Y:S01]  /*38f30*/  IMAD.MOV.U32 R17, RZ, RZ, R76 ;  /* 0x000000ffff117224 */ /* 0x000fe200078e004c */
[----:B------:R-:W-:Y:S04]  /*38f40*/  STL [R1+0x197c], R24 ;  /* 0x00197c1801007387 */ /* 0x000fe80000100800 */
[----:B------:R-:W-:Y:S04]  /*38f50*/  STL [R1+0x1978], R25 ;  /* 0x0019781901007387 */ /* 0x000fe80000100800 */
[----:B------:R-:W-:Y:S04]  /*38f60*/  STL [R1+0x1974], R13 ;  /* 0x0019740d01007387 */ /* 0x000fe80000100800 */
[----:B------:R3:W-:Y:S01]  /*38f70*/  STL [R1+0x1970], R17 ;  /* 0x0019701101007387 */ /* 0x0007e20000100800 */
[----:B------:R-:W-:Y:S01]  /*38f80*/  MOV R12, R72 ;  /* 0x00000048000c7202 */ /* 0x000fe20000000f00 */
[----:B------:R-:W-:-:S02]  /*38f90*/  IMAD.MOV.U32 R16, RZ, RZ, R73 ;  /* 0x000000ffff107224 */ /* 0x000fc400078e0049 */
[----:B------:R-:W4:Y:S01]  /*38fa0*/  LDL.LU R72, [R1+0x830] ;  /* 0x0008300001487983 */ /* 0x000f220000300800 */
[----:B------:R-:W-:Y:S01]  /*38fb0*/  IMAD.MOV.U32 R29, RZ, RZ, R74 ;  /* 0x000000ffff1d7224 */ /* 0x000fe200078e004a */
[----:B------:R-:W-:Y:S02]  /*38fc0*/  MOV R28, R75 ;  /* 0x0000004b001c7202 */ /* 0x000fe40000000f00 */
[----:B------:R-:W4:Y:S04]  /*38fd0*/  LDL.LU R73, [R1+0x834] ;  /* 0x0008340001497983 */ /* 0x000f280000300800 */
[----:B------:R-:W4:Y:S04]  /*38fe0*/  LDL.LU R74, [R1+0x838] ;  /* 0x00083800014a7983 */ /* 0x000f280000300800 */
[----:B------:R-:W4:Y:S04]  /*38ff0*/  LDL.LU R75, [R1+0x83c] ;  /* 0x00083c00014b7983 */ /* 0x000f280000300800 */
[----:B------:R-:W-:Y:S04]  /*39000*/  STL [R1+0x198c], R28 ;  /* 0x00198c1c01007387 */ /* 0x000fe80000100800 */
[----:B------:R-:W-:Y:S04]  /*39010*/  STL [R1+0x1988], R29 ;  /* 0x0019881d01007387 */ /* 0x000fe80000100800 */
[----:B------:R-:W-:Y:S04]  /*39020*/  STL [R1+0x1984], R16 ;  /* 0x0019841001007387 */ /* 0x000fe80000100800 */
[----:B------:R4:W-:Y:S01]  /*39030*/  STL [R1+0x1980], R12 ;  /* 0x0019800c01007387 */ /* 0x0009e20000100800 */
[----:B--2---:R-:W-:Y:S03]  /*39040*/  HMMA.1688.F32.TF32 R76, R228, R32, R240 ;  /* 0x00000020e44c723c */ /* 0x004fe600000810f0 */
[----:B------:R-:W2:Y:S04]  /*39050*/  LDL.LU R240, [R1+0x780] ;  /* 0x0007800001f07983 */ /* 0x000ea80000300800 */
[----:B------:R-:W2:Y:S04]  /*39060*/  LDL.LU R241, [R1+0x784] ;  /* 0x0007840001f17983 */ /* 0x000ea80000300800 */
[----:B------:R-:W2:Y:S04]  /*39070*/  LDL.LU R242, [R1+0x788] ;  /* 0x0007880001f27983 */ /* 0x000ea80000300800 */
[----:B------:R-:W2:Y:S09]  /*39080*/  LDL.LU R243, [R1+0x78c] ;  /* 0x00078c0001f37983 */ /* 0x000eb20000300800 */
[----:B-1----:R-:W-:Y:S01]  /*39090*/  IMAD.MOV.U32 R21, RZ, RZ, R79 ;  /* 0x000000ffff157224 */ /* 0x002fe200078e004f */
[----:B------:R-:W-:Y:S01]  /*390a0*/  MOV R20, R78 ;  /* 0x0000004e00147202 */ /* 0x000fe20000000f00 */
[----:B---3--:R-:W-:-:S02]  /*390b0*/  IMAD.MOV.U32 R17, RZ, RZ, R77 ;  /* 0x000000ffff117224 */ /* 0x008fc400078e004d */
[----:B------:R-:W-:Y:S01]  /*390c0*/  IMAD.MOV.U32 R13, RZ, RZ, R76 ;  /* 0x000000ffff0d7224 */ /* 0x000fe200078e004c */
[----:B------:R-:W-:Y:S04]  /*390d0*/  STL [R1+0x199c], R21 ;  /* 0x00199c1501007387 */ /* 0x000fe80000100800 */
[----:B------:R-:W-:Y:S04]  /*390e0*/  STL [R1+0x1998], R20 ;  /* 0x0019981401007387 */ /* 0x000fe80000100800 */
[----:B------:R1:W-:Y:S04]  /*390f0*/  STL [R1+0x1994], R17 ;  /* 0x0019941101007387 */ /* 0x0003e80000100800 */
[----:B------:R3:W-:Y:S01]  /*39100*/  STL [R1+0x1990], R13 ;  /* 0x0019900d01007387 */ /* 0x0007e20000100800 */
[----:B----4-:R-:W-:Y:S03]  /*39110*/  HMMA.1688.F32.TF32 R76, R228, R36, R244 ;  /* 0x00000024e44c723c */ /* 0x010fe600000810f4 */
[----:B------:R-:W4:Y:S04]  /*39120*/  LDL.LU R244, [R1+0x730] ;  /* 0x0007300001f47983 */ /* 0x000f280000300800 */
[----:B------:R-:W4:Y:S04]  /*39130*/  LDL.LU R245, [R1+0x734] ;  /* 0x0007340001f57983 */ /* 0x000f280000300800 */
[----:B------:R-:W4:Y:S04]  /*39140*/  LDL.LU R246, [R1+0x738] ;  /* 0x0007380001f67983 */ /* 0x000f280000300800 */
[----:B------:R-:W4:Y:S09]  /*39150*/  LDL.LU R247, [R1+0x73c] ;  /* 0x00073c0001f77983 */ /* 0x000f320000300800 */
[----:B------:R-:W-:Y:S01]  /*39160*/  IMAD.MOV.U32 R25, RZ, RZ, R79 ;  /* 0x000000ffff197224 */ /* 0x000fe200078e004f */
[----:B------:R-:W-:Y:S01]  /*39170*/  MOV R12, R77 ;  /* 0x0000004d000c7202 */ /* 0x000fe20000000f00 */
[----:B------:R-:W-:-:S02]  /*39180*/  IMAD.MOV.U32 R24, RZ, RZ, R78 ;  /* 0x000000ffff187224 */ /* 0x000fc400078e004e */
[----:B------:R-:W-:Y:S01]  /*39190*/  IMAD.MOV.U32 R16, RZ, RZ, R76 ;  /* 0x000000ffff107224 */ /* 0x000fe200078e004c */
[----:B------:R-:W-:Y:S01]  /*391a0*/  HMMA.1688.F32.TF32 R72, R228, R40, R72 ;  /* 0x00000028e448723c */ /* 0x000fe20000081048 */
[----:B------:R-:W-:Y:S04]  /*391b0*/  STL [R1+0x19ac], R25 ;  /* 0x0019ac1901007387 */ /* 0x000fe80000100800 */
[----:B------:R-:W-:-:S15]  /*391c0*/  STL [R1+0x19a8], R24 ;  /* 0x0019a81801007387 */ /* 0x000fde0000100800 */
[----:B------:R-:W-:-:S04]  /*391d0*/  NOP ;  /* 0x0000000000007918 */ /* 0x000fc80000000000 */
[----:B-1----:R-:W-:Y:S01]  /*391e0*/  MOV R17, R72 ;  /* 0x0000004800117202 */ /* 0x002fe20000000f00 */
[----:B---3--:R-:W-:Y:S01]  /*391f0*/  IMAD.MOV.U32 R13, RZ, RZ, R73 ;  /* 0x000000ffff0d7224 */ /* 0x008fe200078e0049 */
[----:B------:R-:W-:Y:S01]  /*39200*/  MOV R29, R75 ;  /* 0x0000004b001d7202 */ /* 0x000fe20000000f00 */
[----:B------:R-:W-:Y:S01]  /*39210*/  IMAD.MOV.U32 R28, RZ, RZ, R74 ;  /* 0x000000ffff1c7224 */ /* 0x000fe200078e004a */
[----:B------:R1:W-:Y:S04]  /*39220*/  STL [R1+0x19a4], R12 ;  /* 0x0019a40c01007387 */ /* 0x0003e80000100800 */
[----:B------:R3:W-:Y:S04]  /*39230*/  STL [R1+0x19a0], R16 ;  /* 0x0019a01001007387 */ /* 0x0007e80000100800 */
[----:B------:R-:W4:Y:S04]  /*39240*/  LDL.LU R76, [R1+0x710] ;  /* 0x00071000014c7983 */ /* 0x000f280000300800 */
[----:B------:R-:W4:Y:S04]  /*39250*/  LDL.LU R77, [R1+0x714] ;  /* 0x00071400014d7983 */ /* 0x000f280000300800 */
[----:B------:R-:W4:Y:S04]  /*39260*/  LDL.LU R78, [R1+0x718] ;  /* 0x00071800014e7983 */ /* 0x000f280000300800 */
[----:B------:R-:W4:Y:S04]  /*39270*/  LDL.LU R79, [R1+0x71c] ;  /* 0x00071c00014f7983 */ /* 0x000f280000300800 */
[----:B------:R-:W-:Y:S04]  /*39280*/  STL [R1+0x19bc], R29 ;  /* 0x0019bc1d01007387 */ /* 0x000fe80000100800 */
[----:B------:R-:W-:Y:S04]  /*39290*/  STL [R1+0x19b8], R28 ;  /* 0x0019b81c01007387 */ /* 0x000fe80000100800 */
[----:B------:R-:W-:Y:S04]  /*392a0*/  STL [R1+0x19b4], R13 ;  /* 0x0019b40d01007387 */ /* 0x000fe80000100800 */
[----:B------:R4:W-:Y:S01]  /*392b0*/  STL [R1+0x19b0], R17 ;  /* 0x0019b01101007387 */ /* 0x0009e20000100800 */
[----:B--2---:R-:W-:-:S15]  /*392c0*/  HMMA.1688.F32.TF32 R72, R228, R44, R240 ;  /* 0x0000002ce448723c */ /* 0x004fde00000810f0 */
[----:B------:R-:W-:-:S09]  /*392d0*/  NOP ;  /* 0x0000000000007918 */ /* 0x000fd20000000000 */
[----:B-1----:R-:W-:Y:S01]  /*392e0*/  IMAD.MOV.U32 R12, RZ, RZ, R72 ;  /* 0x000000ffff0c7224 */ /* 0x002fe200078e0048 */
[----:B------:R-:W-:Y:S01]  /*392f0*/  MOV R21, R74 ;  /* 0x0000004a00157202 */ /* 0x000fe20000000f00 */
[----:B---3--:R-:W-:Y:S01]  /*39300*/  IMAD.MOV.U32 R16, RZ, RZ, R73 ;  /* 0x000000ffff107224 */ /* 0x008fe200078e0049 */
[----:B------:R-:W2:Y:S01]  /*39310*/  LDL.LU R72, [R1+0x6f0] ;  /* 0x0006f00001487983 */ /* 0x000ea20000300800 */
[----:B------:R-:W-:-:S03]  /*39320*/  IMAD.MOV.U32 R20, RZ, RZ, R75 ;  /* 0x000000ffff147224 */ /* 0x000fc600078e004b */
[----:B------:R-:W2:Y:S04]  /*39330*/  LDL.LU R73, [R1+0x6f4] ;  /* 0x0006f40001497983 */ /* 0x000ea80000300800 */
[----:B------:R-:W2:Y:S04]  /*39340*/  LDL.LU R74, [R1+0x6f8] ;  /* 0x0006f800014a7983 */ /* 0x000ea80000300800 */
[----:B------:R-:W2:Y:S04]  /*39350*/  LDL.LU R75, [R1+0x6fc] ;  /* 0x0006fc00014b7983 */ /* 0x000ea80000300800 */
[----:B------:R-:W3:Y:S04]  /*39360*/  LDL.LU R240, [R1+0x6e0] ;  /* 0x0006e00001f07983 */ /* 0x000ee80000300800 */
[----:B------:R-:W3:Y:S04]  /*39370*/  LDL.LU R241, [R1+0x6e4] ;  /* 0x0006e40001f17983 */ /* 0x000ee80000300800 */
[----:B------:R-:W3:Y:S04]  /*39380*/  LDL.LU R242, [R1+0x6e8] ;  /* 0x0006e80001f27983 */ /* 0x000ee80000300800 */
[----:B------:R-:W3:Y:S04]  /*39390*/  LDL.LU R243, [R1+0x6ec] ;  /* 0x0006ec0001f37983 */ /* 0x000ee80000300800 */
        /* <DEDUP_REMOVED lines=13> */
[----:B------:R-:W-:Y:S04]  /*39470*/  STL [R1+0x19dc], R24 ;  /* 0x0019dc1801007387 */ /* 0x000fe80000100800 */
[----:B------:R-:W-:Y:S04]  /*39480*/  STL [R1+0x19d8], R25 ;  /* 0x0019d81901007387 */ /* 0x000fe80000100800 */
[----:B------:R2:W-:Y:S04]  /*39490*/  STL [R1+0x19d4], R17 ;  /* 0x0019d41101007387 */ /* 0x0005e80000100800 */
[----:B------:R2:W-:Y:S01]  /*394a0*/  STL [R1+0x19d0], R13 ;  /* 0x0019d00d01007387 */ /* 0x0005e20000100800 */
[----:B------:R-:W-:-:S15]  /*394b0*/  HMMA.1688.F32.TF32 R76, R228, R52, R76 ;  /* 0x00000034e44c723c */ /* 0x000fde000008104c */
[----:B------:R-:W-:-:S09]  /*394c0*/  NOP ;  /* 0x0000000000007918 */ /* 0x000fd20000000000 */
[----:B------:R-:W-:Y:S01]  /*394d0*/  MOV R28, R79 ;  /* 0x0000004f001c7202 */ /* 0x000fe20000000f00 */
[----:B------:R-:W-:Y:S01]  /*394e0*/  IMAD.MOV.U32 R29, RZ, RZ, R78 ;  /* 0x000000ffff1d7224 */ /* 0x000fe200078e004e */
[----:B-1----:R-:W-:Y:S01]  /*394f0*/  MOV R16, R76 ;  /* 0x0000004c00107202 */ /* 0x002fe20000000f00 */
[----:B------:R-:W-:Y:S02]  /*39500*/  IMAD.MOV.U32 R12, RZ, RZ, R77 ;  /* 0x000000ffff0c7224 */ /* 0x000fe400078e004d */
[----:B------:R-:W-:Y:S04]  /*39510*/  STL [R1+0x19ec], R28 ;  /* 0x0019ec1c01007387 */ /* 0x000fe80000100800 */
[----:B------:R-:W-:Y:S04]  /*39520*/  STL [R1+0x19e8], R29 ;  /* 0x0019e81d01007387 */ /* 0x000fe80000100800 */
        /* <DEDUP_REMOVED lines=9> */
[----:B------:R-:W-:Y:S04]  /*395c0*/  STL [R1+0x19fc], R21 ;  /* 0x0019fc1501007387 */ /* 0x000fe80000100800 */
[----:B------:R-:W-:Y:S04]  /*395d0*/  STL [R1+0x19f8], R20 ;  /* 0x0019f81401007387 */ /* 0x000fe80000100800 */
[----:B------:R2:W-:Y:S04]  /*395e0*/  STL [R1+0x19f4], R13 ;  /* 0x0019f40d01007387 */ /* 0x0005e80000100800 */
[----:B------:R3:W-:Y:S09]  /*395f0*/  STL [R1+0x19f0], R17 ;  /* 0x0019f01101007387 */ /* 0x0007f20000100800 */
[----:B------:R-:W-:Y:S01]  /*39600*/  IMAD.MOV.U32 R25, RZ, RZ, R75 ;  /* 0x000000ffff197224 */ /* 0x000fe200078e004b */
[----:B-1----:R-:W-:Y:S01]  /*39610*/  MOV R16, R73 ;  /* 0x0000004900107202 */ /* 0x002fe20000000f00 */
[----:B------:R-:W-:-:S02]  /*39620*/  IMAD.MOV.U32 R24, RZ, RZ, R74 ;  /* 0x000000ffff187224 */ /* 0x000fc400078e004a */
[----:B------:R-:W-:Y:S01]  /*39630*/  IMAD.MOV.U32 R12, RZ, RZ, R72 ;  /* 0x000000ffff0c7224 */ /* 0x000fe200078e0048 */
[----:B------:R-:W-:Y:S04]  /*39640*/  STL [R1+0x1a0c], R25 ;  /* 0x001a0c1901007387 */ /* 0x000fe80000100800 */
[----:B------:R-:W-:Y:S04]  /*39650*/  STL [R1+0x1a08], R24 ;  /* 0x001a081801007387 */ /* 0x000fe80000100800 */
[----:B------:R1:W-:Y:S04]  /*39660*/  STL [R1+0x1a04], R16 ;  /* 0x001a041001007387 */ /* 0x0003e80000100800 */
[----:B------:R1:W-:Y:S01]  /*39670*/  STL [R1+0x1a00], R12 ;  /* 0x001a000c01007387 */ /* 0x0003e20000100800 */
[----:B----4-:R-:W-:Y:S07]  /*39680*/  HMMA.1688.F32.TF32 R72, R228, R64, R244 ;  /* 0x00000040e448723c */ /* 0x010fee00000810f4 */
[----:B------:R-:W-:Y:S01]  /*39690*/  IMAD.MOV.U32 R244, RZ, RZ, R63 ;  /* 0x000000fffff47224 */ /* 0x000fe200078e003f */
[----:B------:R-:W-:Y:S01]  /*396a0*/  MOV R246, R67 ;  /* 0x0000004300f67202 */ /* 0x000fe20000000f00 */
[----:B------:R-:W4:Y:S01]  /*396b0*/  LDL.LU R63, [R1+0x1c1c] ;  /* 0x001c1c00013f7983 */ /* 0x000f220000300800 */
[----:B------:R-:W-:-:S02]  /*396c0*/  IMAD.MOV.U32 R245, RZ, RZ, R62 ;  /* 0x000000fffff57224 */ /* 0x000fc400078e003e */
[----:B------:R-:W-:Y:S01]  /*396d0*/  IMAD.MOV.U32 R247, RZ, RZ, R66 ;  /* 0x000000fffff77224 */ /* 0x000fe200078e0042 */
[----:B------:R-:W4:Y:S04]  /*396e0*/  LDL.LU R62, [R1+0x1c18] ;  /* 0x001c1800013e7983 */ /* 0x000f280000300800 */
[----:B------:R-:W4:Y:S04]  /*396f0*/  LDL.LU R67, [R1+0x1c14] ;  /* 0x001c140001437983 */ /* 0x000f280000300800 */
[----:B------:R-:W4:Y:S01]  /*39700*/  LDL.LU R66, [R1+0x1c10] ;  /* 0x001c100001427983 */ /* 0x000f220000300800 */
[----:B------:R-:W-:Y:S01]  /*39710*/  IMAD.MOV.U32 R240, RZ, RZ, R55 ;  /* 0x000000fffff07224 */ /* 0x000fe200078e0037 */
[----:B------:R-:W-:Y:S01]  /*39720*/  MOV R241, R54 ;  /* 0x0000003600f17202 */ /* 0x000fe20000000f00 */
[----:B------:R-:W-:Y:S01]  /*39730*/  IMAD.MOV.U32 R242, RZ, RZ, R59 ;  /* 0x000000fffff27224 */ /* 0x000fe200078e003b */
[----:B------:R-:W4:Y:S01]  /*39740*/  LDL.LU R55, [R1+0x1c0c] ;  /* 0x001c0c0001377983 */ /* 0x000f220000300800 */
[----:B--2---:R-:W-:Y:S01]  /*39750*/  MOV R13, R72 ;  /* 0x00000048000d7202 */ /* 0x004fe20000000f00 */
[----:B------:R-:W-:-:S02]  /*39760*/  IMAD.MOV.U32 R243, RZ, RZ, R58 ;  /* 0x000000fffff37224 */ /* 0x000fc400078e003a */
[----:B------:R-:W2:Y:S01]  /*39770*/  LDL.LU R54, [R1+0x1c08] ;  /* 0x001c080001367983 */ /* 0x000ea20000300800 */
[----:B---3--:R-:W-:Y:S01]  /*39780*/  IMAD.MOV.U32 R17, RZ, RZ, R73 ;  /* 0x000000ffff117224 */ /* 0x008fe200078e0049 */
[----:B------:R-:W-:Y:S02]  /*39790*/  MOV R72, R47 ;  /* 0x0000002f00487202 */ /* 0x000fe40000000f00 */
[----:B------:R-:W3:Y:S01]  /*397a0*/  LDL.LU R59, [R1+0x1c04] ;  /* 0x001c0400013b7983 */ /* 0x000ee20000300800 */
[----:B------:R-:W-:Y:S01]  /*397b0*/  IMAD.MOV.U32 R28, RZ, RZ, R74 ;  /* 0x000000ffff1c7224 */ /* 0x000fe200078e004a */
[----:B------:R-:W-:Y:S01]  /*397c0*/  MOV R29, R75 ;  /* 0x0000004b001d7202 */ /* 0x000fe20000000f00 */
[----:B------:R-:W-:Y:S01]  /*397d0*/  IMAD.MOV.U32 R73, RZ, RZ, R46 ;  /* 0x000000ffff497224 */ /* 0x000fe200078e002e */
[----:B------:R-:W2:Y:S01]  /*397e0*/  LDL.LU R58, [R1+0x1c00] ;  /* 0x001c0000013a7983 */ /* 0x000ea20000300800 */
[----:B------:R-:W-:Y:S01]  /*397f0*/  IMAD.MOV.U32 R74, RZ, RZ, R51 ;  /* 0x000000ffff4a7224 */ /* 0x000fe200078e0033 */
[----:B------:R-:W-:-:S02]  /*39800*/  MOV R75, R50 ;  /* 0x00000032004b7202 */ /* 0x000fc40000000f00 */
[----:B------:R-:W3:Y:S01]  /*39810*/  LDL.LU R47, [R1+0x1bfc] ;  /* 0x001bfc00012f7983 */ /* 0x000ee20000300800 */
[----:B------:R-:W-:-:S03]  /*39820*/  IMAD.MOV.U32 R80, RZ, RZ, R23 ;  /* 0x000000ffff507224 */ /* 0x000fc600078e0017 */
[----:B------:R-:W3:Y:S01]  /*39830*/  LDL.LU R46, [R1+0x1bf8] ;  /* 0x001bf800012e7983 */ /* 0x000ee20000300800 */
[----:B------:R-:W-:-:S03]  /*39840*/  IMAD.MOV.U32 R81, RZ, RZ, R22 ;  /* 0x000000ffff517224 */ /* 0x000fc600078e0016 */
[----:B------:R-:W3:Y:S01]  /*39850*/  LDL.LU R51, [R1+0x1bf4] ;  /* 0x001bf40001337983 */ /* 0x000ee20000300800 */
[----:B------:R-:W-:-:S03]  /*39860*/  MOV R82, R27 ;  /* 0x0000001b00527202 */ /* 0x000fc60000000f00 */
        /* <DEDUP_REMOVED lines=18> */
[----:B------:R-:W3:Y:S04]  /*39990*/  LDL.LU R39, [R1+0x1bcc] ;  /* 0x001bcc0001277983 */ /* 0x000ee80000300800 */
[----:B------:R-:W3:Y:S04]  /*399a0*/  LDL.LU R38, [R1+0x1bc8] ;  /* 0x001bc80001267983 */ /* 0x000ee80000300800 */
[----:B------:R-:W3:Y:S04]  /*399b0*/  LDL.LU R43, [R1+0x1bc4] ;  /* 0x001bc400012b7983 */ /* 0x000ee80000300800 */
[----:B------:R-:W3:Y:S01]  /*399c0*/  LDL.LU R42, [R1+0x1bc0] ;  /* 0x001bc000012a7983 */ /* 0x000ee20000300800 */
[----:B----4-:R-:W-:Y:S01]  /*399d0*/  IMAD.MOV.U32 R95, RZ, RZ, R63 ;  /* 0x000000ffff5f7224 */ /* 0x010fe200078e003f */
[----:B------:R-:W-:Y:S01]  /*399e0*/  MOV R94, R62 ;  /* 0x0000003e005e7202 */ /* 0x000fe20000000f00 */
[----:B------:R-:W-:-:S02]  /*399f0*/  IMAD.MOV.U32 R93, RZ, RZ, R67 ;  /* 0x000000ffff5d7224 */ /* 0x000fc400078e0043 */
[----:B------:R-:W-:Y:S02]  /*39a00*/  IMAD.MOV.U32 R92, RZ, RZ, R66 ;  /* 0x000000ffff5c7224 */ /* 0x000fe400078e0042 */
        /* <DEDUP_REMOVED lines=9> */
[----:B---3--:R-:W-:Y:S01]  /*39aa0*/  MOV R97, R59 ;  /* 0x0000003b00617202 */ /* 0x008fe20000000f00 */
[----:B------:R-:W-:Y:S01]  /*39ab0*/  IMAD.MOV.U32 R98, RZ, RZ, R54 ;  /* 0x000000ffff627224 */ /* 0x000fe200078e0036 */
[----:B------:R-:W2:Y:S01]  /*39ac0*/  LDL.LU R58, [R1+0x1bac] ;  /* 0x001bac00013a7983 */ /* 0x000ea20000300800 */
[----:B------:R-:W-:Y:S01]  /*39ad0*/  IMAD.MOV.U32 R99, RZ, RZ, R55 ;  /* 0x000000ffff637224 */ /* 0x000fe200078e0037 */
[----:B------:R-:W-:-:S02]  /*39ae0*/  MOV R100, R50 ;  /* 0x0000003200647202 */ /* 0x000fc40000000f00 */
[----:B------:R-:W2:Y:S01]  /*39af0*/  LDL.LU R59, [R1+0x1ba8] ;  /* 0x001ba800013b7983 */ /* 0x000ea20000300800 */
[----:B------:R-:W-:-:S03]  /*39b00*/  IMAD.MOV.U32 R101, RZ, RZ, R51 ;  /* 0x000000ffff657224 */ /* 0x000fc600078e0033 */
[----:B------:R-:W3:Y:S01]  /*39b10*/  LDL.LU R54, [R1+0x1ba4] ;  /* 0x001ba40001367983 */ /* 0x000ee20000300800 */
[----:B------:R-:W-:-:S03]  /*39b20*/  IMAD.MOV.U32 R102, RZ, RZ, R46 ;  /* 0x000000ffff667224 */ /* 0x000fc600078e002e */
[----:B------:R-:W3:Y:S01]  /*39b30*/  LDL.LU R55, [R1+0x1ba0] ;  /* 0x001ba00001377983 */ /* 0x000ee20000300800 */
[----:B------:R-:W-:-:S03]  /*39b40*/  MOV R103, R47 ;  /* 0x0000002f00677202 */ /* 0x000fc60000000f00 */
[----:B------:R-:W2:Y:S04]  /*39b50*/  LDL.LU R50, [R1+0x1b9c] ;  /* 0x001b9c0001327983 */ /* 0x000ea80000300800 */
[----:B------:R-:W2:Y:S04]  /*39b60*/  LDL.LU R51, [R1+0x1b98] ;  /* 0x001b980001337983 */ /* 0x000ea80000300800 */
[----:B------:R-:W3:Y:S04]  /*39b70*/  LDL.LU R46, [R1+0x1b94] ;  /* 0x001b9400012e7983 */ /* 0x000ee80000300800 */
[----:B------:R-:W3:Y:S04]  /*39b80*/  LDL.LU R47, [R1+0x1b90] ;  /* 0x001b9000012f7983 */ /* 0x000ee80000300800 */
[----:B------:R-:W2:Y:S04]  /*39b90*/  LDL.LU R116, [R1+0x680] ;  /* 0x0006800001747983 */ /* 0x000ea80000300800 */
[----:B------:R-:W2:Y:S04]  /*39ba0*/  LDL.LU R117, [R1+0x684] ;  /* 0x0006840001757983 */ /* 0x000ea80000300800 */
[----:B------:R-:W2:Y:S01]  /*39bb0*/  LDL.LU R118, [R1+0x688] ;  /* 0x0006880001767983 */ /* 0x000ea20000300800 */
[----:B------:R-:W-:Y:S01]  /*39bc0*/  MOV R114, R38 ;  /* 0x0000002600727202 */ /* 0x000fe20000000f00 */
[----:B------:R-:W-:-:S02]  /*39bd0*/  IMAD.MOV.U32 R113, RZ, RZ, R43 ;  /* 0x000000ffff717224 */ /* 0x000fc400078e002b */
[----:B------:R-:W2:Y:S01]  /*39be0*/  LDL.LU R119, [R1+0x68c] ;  /* 0x00068c0001777983 */ /* 0x000ea20000300800 */
[----:B------:R-:W-:-:S03]  /*39bf0*/  IMAD.MOV.U32 R112, RZ, RZ, R42 ;  /* 0x000000ffff707224 */ /* 0x000fc600078e002a */
[----:B------:R-:W2:Y:S01]  /*39c00*/  LDL.LU R42, [R1+0x1b8c] ;  /* 0x001b8c00012a7983 */ /* 0x000ea20000300800 */
[----:B------:R-:W-:-:S03]  /*39c10*/  IMAD.MOV.U32 R115, RZ, RZ, R39 ;  /* 0x000000ffff737224 */ /* 0x000fc600078e0027 */
[----:B------:R-:W2:Y:S01]  /*39c20*/  LDL.LU R43, [R1+0x1b88] ;  /* 0x001b8800012b7983 */ /* 0x000ea20000300800 */
[----:B------:R-:W-:Y:S01]  /*39c30*/  IMAD.MOV.U32 R108, RZ, RZ, R34 ;  /* 0x000000ffff6c7224 */ /* 0x000fe200078e0022 */
[----:B------:R-:W-:Y:S02]  /*39c40*/  MOV R109, R35 ;  /* 0x00000023006d7202 */ /* 0x000fe40000000f00 */
[----:B------:R-:W2:Y:S01]  /*39c50*/  LDL.LU R38, [R1+0x1b84] ;  /* 0x001b840001267983 */ /* 0x000ea20000300800 */
[----:B------:R-:W-:-:S03]  /*39c60*/  IMAD.MOV.U32 R110, RZ, RZ, R30 ;  /* 0x000000ffff6e7224 */ /* 0x000fc600078e001e */
[----:B------:R-:W2:Y:S01]  /*39c70*/  LDL.LU R39, [R1+0x1b80] ;  /* 0x001b800001277983 */ /* 0x000ea20000300800 */
[----:B------:R-:W-:-:S03]  /*39c80*/  IMAD.MOV.U32 R111, RZ, RZ, R31 ;  /* 0x000000ffff6f7224 */ /* 0x000fc600078e001f */
        /* <DEDUP_REMOVED lines=16> */
[----:B------:R-:W2:Y:S04]  /*39d90*/  LDL.LU R18, [R1+0x1b5c] ;  /* 0x001b5c0001127983 */ /* 0x000ea80000300800 */
[----:B------:R-:W2:Y:S04]  /*39da0*/  LDL.LU R19, [R1+0x1b58] ;  /* 0x001b580001137983 */ /* 0x000ea80000300800 */
[----:B------:R-:W2:Y:S04]  /*39db0*/  LDL.LU R10, [R1+0x1b54] ;  /* 0x001b5400010a7983 */ /* 0x000ea80000300800 */
[----:B------:R-:W2:Y:S04]  /*39dc0*/  LDL.LU R11, [R1+0x1b50] ;  /* 0x001b5000010b7983 */ /* 0x000ea80000300800 */
[----:B------:R-:W-:Y:S04]  /*39dd0*/  STL [R1+0x1a1c], R29 ;  /* 0x001a1c1d01007387 */ /* 0x000fe80000100800 */
[----:B------:R-:W-:Y:S04]  /*39de0*/  STL [R1+0x1a18], R28 ;  /* 0x001a181c01007387 */ /* 0x000fe80000100800 */
[----:B------:R2:W-:Y:S04]  /*39df0*/  STL [R1+0x1a14], R17 ;  /* 0x001a141101007387 */ /* 0x0005e80000100800 */
[----:B------:R2:W-:Y:S01]  /*39e00*/  STL [R1+0x1a10], R13 ;  /* 0x001a100d01007387 */ /* 0x0005e20000100800 */
[----:B----4-:R-:W-:Y:S03]  /*39e10*/  HMMA.1688.F32.TF32 R228, R228, R68, R120 ;  /* 0x00000044e4e4723c */ /* 0x010fe60000081078 */
[----:B------:R-:W4:Y:S04]  /*39e20*/  LDL.LU.64 R122, [R1+0x1b48] ;  /* 0x001b4800017a7983 */ /* 0x000f280000300a00 */
[----:B------:R-:W4:-:S15]  /*39e30*/  LDL.LU.64 R120, [R1+0x1b40] ;  /* 0x001b400001787983 */ /* 0x000f1e0000300a00 */
[----:B------:R-:W-:-:S02]  /*39e40*/  NOP ;  /* 0x0000000000007918 */ /* 0x000fc40000000000 */
[----:B-1----:R-:W-:Y:S01]  /*39e50*/  IMAD.MOV.U32 R16, RZ, RZ, R228 ;  /* 0x000000ffff107224 */ /* 0x002fe200078e00e4 */
[----:B------:R-:W-:Y:S01]  /*39e60*/  MOV R12, R229 ;  /* 0x000000e5000c7202 */ /* 0x000fe20000000f00 */
[----:B------:R-:W-:Y:S01]  /*39e70*/  IMAD.MOV.U32 R229, RZ, RZ, R15 ;  /* 0x000000ffffe57224 */ /* 0x000fe200078e000f */
[----:B------:R-:W-:Y:S02]  /*39e80*/  MOV R228, R14 ;  /* 0x0000000e00e47202 */ /* 0x000fe40000000f00 */
[----:B------:R-:W4:Y:S04]  /*39e90*/  LDL.LU R14, [R1+0x1b3c] ;  /* 0x001b3c00010e7983 */ /* 0x000f280000300800 */
[----:B------:R-:W4:Y:S01]  /*39ea0*/  LDL.LU R15, [R1+0x1b38] ;  /* 0x001b3800010f7983 */ /* 0x000f220000300800 */
[----:B------:R-:W-:-:S02]  /*39eb0*/  IMAD.MOV.U32 R21, RZ, RZ, R230 ;  /* 0x000000ffff157224 */ /* 0x000fc400078e00e6 */
[----:B------:R-:W-:Y:S01]  /*39ec0*/  IMAD.MOV.U32 R20, RZ, RZ, R231 ;  /* 0x000000ffff147224 */ /* 0x000fe200078e00e7 */
[----:B------:R-:W-:Y:S01]  /*39ed0*/  STL [R1+0x1a24], R12 ;  /* 0x001a240c01007387 */ /* 0x000fe20000100800 */
[----:B------:R-:W-:Y:S01]  /*39ee0*/  IMAD.MOV.U32 R230, RZ, RZ, R6 ;  /* 0x000000ffffe67224 */ /* 0x000fe200078e0006 */
[----:B------:R-:W-:Y:S02]  /*39ef0*/  MOV R231, R5 ;  /* 0x0000000500e77202 */ /* 0x000fe40000000f00 */
[----:B------:R-:W-:Y:S01]  /*39f00*/  STL [R1+0x1a20], R16 ;  /* 0x001a201001007387 */ /* 0x000fe20000100800 */
[C---:B---3--:R-:W-:Y:S06]  /*39f10*/  HMMA.1688.F32.TF32 R84, R232.reuse, R46, R84 ;  /* 0x0000002ee854723c */ /* 0x048fec0000081054 */
[C---:B--2---:R-:W-:Y:S06]  /*39f20*/  HMMA.1688.F32.TF32 R80, R232.reuse, R50, R80 ;  /* 0x00000032e850723c */ /* 0x044fec0000081050 */
[C---:B------:R-:W-:Y:S06]  /*39f30*/  HMMA.1688.F32.TF32 R228, R232.reuse, R42, R228 ;  /* 0x0000002ae8e4723c */ /* 0x040fec00000810e4 */
[C---:B------:R-:W-:Y:S06]  /*39f40*/  HMMA.1688.F32.TF32 R88, R232.reuse, R38, R88 ;  /* 0x00000026e858723c */ /* 0x040fec0000081058 */
[C---:B------:R-:W-:Y:S06]  /*39f50*/  HMMA.1688.F32.TF32 R92, R232.reuse, R34, R92 ;  /* 0x00000022e85c723c */ /* 0x040fec000008105c */
[C---:B------:R-:W-:Y:S06]  /*39f60*/  HMMA.1688.F32.TF32 R96, R232.reuse, R30, R96 ;  /* 0x0000001ee860723c */ /* 0x040fec0000081060 */
[C---:B------:R-:W-:Y:S06]  /*39f70*/  HMMA.1688.F32.TF32 R100, R232.reuse, R26, R100 ;  /* 0x0000001ae864723c */ /* 0x040fec0000081064 */
[C---:B------:R-:W-:Y:S06]  /*39f80*/  HMMA.1688.F32.TF32 R104, R232.reuse, R22, R104 ;  /* 0x00000016e868723c */ /* 0x040fec0000081068 */
[C---:B------:R-:W-:Y:S06]  /*39f90*/  HMMA.1688.F32.TF32 R116, R232.reuse, R10, R116 ;  /* 0x0000000ae874723c */ /* 0x040fec0000081074 */
[----:B------:R-:W-:-:S15]  /*39fa0*/  HMMA.1688.F32.TF32 R108, R232, R18, R108 ;  /* 0x00000012e86c723c */ /* 0x000fde000008106c */
[----:B------:R-:W-:-:S03]  /*39fb0*/  NOP ;  /* 0x0000000000007918 */ /* 0x000fc60000000000 */
[----:B------:R-:W-:Y:S01]  /*39fc0*/  MOV R25, R118 ;  /* 0x0000007600197202 */ /* 0x000fe20000000f00 */
[----:B------:R-:W-:Y:S02]  /*39fd0*/  IMAD.MOV.U32 R24, RZ, RZ, R119 ;  /* 0x000000ffff187224 */ /* 0x000fe400078e0077 */
[----:B------:R-:W-:Y:S01]  /*39fe0*/  IMAD.MOV.U32 R17, RZ, RZ, R116 ;  /* 0x000000ffff117224 */ /* 0x000fe200078e0074 */
[----:B------:R-:W2:Y:S01]  /*39ff0*/  LDL.LU.64 R118, [R1+0x1b30] ;  /* 0x001b300001767983 */ /* 0x000ea20000300a00 */
[----:B------:R-:W-:-:S03]  /*3a000*/  IMAD.MOV.U32 R13, RZ, RZ, R117 ;  /* 0x000000ffff0d7224 */ /* 0x000fc600078e0075 */
[----:B------:R-:W2:Y:S01]  /*3a010*/  LDL.LU.64 R116, [R1+0x1b28] ;  /* 0x001b280001747983 */ /* 0x000ea20000300a00 */
[C---:B------:R-:W-:Y:S06]  /*3a020*/  HMMA.1688.F32.TF32 R76, R232.reuse, R54, R76 ;  /* 0x00000036e84c723c */ /* 0x040fec000008104c */
[C---:B------:R-:W-:Y:S06]  /*3a030*/  HMMA.1688.F32.TF32 R72, R232.reuse, R58, R72 ;  /* 0x0000003ae848723c */ /* 0x040fec0000081048 */
[----:B----4-:R-:W-:-:S15]  /*3a040*/  HMMA.1688.F32.TF32 R112, R232, R14, R112 ;  /* 0x0000000ee870723c */ /* 0x010fde0000081070 */
[----:B------:R-:W-:-:S09]  /*3a050*/  NOP ;  /* 0x0000000000007918 */ /* 0x000fd20000000000 */
[----:B------:R-:W-:Y:S01]  /*3a060*/  IMAD.MOV.U32 R6, RZ, RZ, R114 ;  /* 0x000000ffff067224 */ /* 0x000fe200078e0072 */
[----:B------:R-:W-:Y:S01]  /*3a070*/  MOV R5, R115 ;  /* 0x0000007300057202 */ /* 0x000fe20000000f00 */
        /* <DEDUP_REMOVED lines=31> */
[----:B------:R1:W-:Y:S04]  /*3a270*/  STL.64 [R1+0x8f0], R84 ;  /* 0x0008f05401007387 */ /* 0x0003e80000100a00 */
[----:B------:R-:W-:Y:S04]  /*3a280*/  STL.64 [R1+0x8f8], R86 ;  /* 0x0008f85601007387 */ /* 0x000fe80000100a00 */
[----:B------:R-:W-:Y:S04]  /*3a290*/  STL.64 [R1+0x9b0], R80 ;  /* 0x0009b05001007387 */ /* 0x000fe80000100a00 */
[----:B------:R-:W-:Y:S04]  /*3a2a0*/  STL.64 [R1+0x9b8], R82 ;  /* 0x0009b85201007387 */ /* 0x000fe80000100a00 */
[----:B-1----:R-:W4:Y:S04]  /*3a2b0*/  LDL.LU R84, [R1+0x380] ;  /* 0x0003800001547983 */ /* 0x002f280000300800 */
[----:B------:R-:W-:Y:S04]  /*3a2c0*/  STL.64 [R1+0x9a0], R76 ;  /* 0x0009a04c01007387 */ /* 0x000fe80000100a00 */
[----:B------:R1:W-:Y:S04]  /*3a2d0*/  STL.64 [R1+0x9a8], R78 ;  /* 0x0009a84e01007387 */ /* 0x0003e80000100a00 */
[----:B------:R-:W-:Y:S04]  /*3a2e0*/  STL.64 [R1+0x990], R72 ;  /* 0x0009904801007387 */ /* 0x000fe80000100a00 */
[----:B------:R1:W-:Y:S02]  /*3a2f0*/  STL.64 [R1+0x998], R74 ;  /* 0x0009984a01007387 */ /* 0x0003e40000100a00 */
[C---:B-1----:R-:W-:Y:S02]  /*3a300*/  HMMA.1688.F32.TF32 R76, R232.reuse, R62, R240 ;  /* 0x0000003ee84c723c */ /* 0x042fe400000810f0 */
[----:B------:R-:W4:Y:S04]  /*3a310*/  LDL.LU R85, [R1+0x384] ;  /* 0x0003840001557983 */ /* 0x000f280000300800 */
[----:B------:R-:W4:Y:S01]  /*3a320*/  LDL.LU R86, [R1+0x388] ;  /* 0x0003880001567983 */ /* 0x000f220000300800 */
[----:B------:R-:W-:Y:S03]  /*3a330*/  HMMA.1688.F32.TF32 R72, R232, R66, R244 ;  /* 0x00000042e848723c */ /* 0x000fe600000810f4 */
[----:B------:R-:W4:-:S13]  /*3a340*/  LDL.LU R87, [R1+0x38c] ;  /* 0x00038c0001577983 */ /* 0x000f1a0000300800 */
[----:B------:R1:W-:Y:S04]  /*3a350*/  STL.64 [R1+0x980], R76 ;  /* 0x0009804c01007387 */ /* 0x0003e80000100a00 */
[----:B------:R1:W-:Y:S04]  /*3a360*/  STL.64 [R1+0x988], R78 ;  /* 0x0009884e01007387 */ /* 0x0003e80000100a00 */
[----:B------:R1:W-:Y:S04]  /*3a370*/  STL.64 [R1+0x978], R74 ;  /* 0x0009784a01007387 */ /* 0x0003e80000100a00 */
[----:B------:R-:W2:Y:S04]  /*3a380*/  LDL.LU R80, [R1+0x370] ;  /* 0x0003700001507983 */ /* 0x000ea80000300800 */
[----:B------:R-:W2:Y:S04]  /*3a390*/  LDL.LU R81, [R1+0x374] ;  /* 0x0003740001517983 */ /* 0x000ea80000300800 */
[----:B------:R-:W2:Y:S04]  /*3a3a0*/  LDL.LU R82, [R1+0x378] ;  /* 0x0003780001527983 */ /* 0x000ea80000300800 */
[----:B------:R-:W2:Y:S01]  /*3a3b0*/  LDL.LU R83, [R1+0x37c] ;  /* 0x00037c0001537983 */ /* 0x000ea20000300800 */
[----:B------:R-:W-:-:S03]  /*3a3c0*/  IMAD.MOV.U32 R48, RZ, RZ, R72 ;  /* 0x000000ffff307224 */ /* 0x000fc600078e0048 */
[----:B-1----:R-:W3:Y:S01]  /*3a3d0*/  LDL.LU R76, [R1+0x360] ;  /* 0x00036000014c7983 */ /* 0x002ee20000300800 */
[----:B------:R-:W-:-:S03]  /*3a3e0*/  IMAD.MOV.U32 R49, RZ, RZ, R73 ;  /* 0x000000ffff317224 */ /* 0x000fc600078e0049 */
[----:B------:R-:W3:Y:S04]  /*3a3f0*/  LDL.LU R77, [R1+0x364] ;  /* 0x00036400014d7983 */ /* 0x000ee80000300800 */
[----:B------:R-:W3:Y:S04]  /*3a400*/  LDL.LU R78, [R1+0x368] ;  /* 0x00036800014e7983 */ /* 0x000ee80000300800 */
[----:B------:R-:W3:Y:S01]  /*3a410*/  LDL.LU R79, [R1+0x36c] ;  /* 0x00036c00014f7983 */ /* 0x000ee20000300800 */
[----:B------:R-:W-:-:S03]  /*3a420*/  MOV R244, R70 ;  /* 0x0000004600f47202 */ /* 0x000fc60000000f00 */
[----:B------:R-:W4:Y:S01]  /*3a430*/  LDL.LU R72, [R1+0x350] ;  /* 0x0003500001487983 */ /* 0x000f220000300800 */
[----:B------:R-:W-:-:S03]  /*3a440*/  IMAD.MOV.U32 R245, RZ, RZ, R71 ;  /* 0x000000fffff57224 */ /* 0x000fc600078e0047 */
[----:B------:R-:W4:Y:S04]  /*3a450*/  LDL.LU R73, [R1+0x354] ;  /* 0x0003540001497983 */ /* 0x000f280000300800 */
[----:B------:R-:W4:Y:S04]  /*3a460*/  LDL.LU R74, [R1+0x358] ;  /* 0x00035800014a7983 */ /* 0x000f280000300800 */
[----:B------:R-:W4:Y:S04]  /*3a470*/  LDL.LU R75, [R1+0x35c] ;  /* 0x00035c00014b7983 */ /* 0x000f280000300800 */
[----:B------:R-:W2:Y:S04]  /*3a480*/  LDL.LU R70, [R1+0x1ab4] ;  /* 0x001ab40001467983 */ /* 0x000ea80000300800 */
[----:B------:R-:W3:Y:S04]  /*3a490*/  LDL.LU R71, [R1+0x1ab0] ;  /* 0x001ab00001477983 */ /* 0x000ee80000300800 */
[----:B------:R-:W4:Y:S04]  /*3a4a0*/  LDL.LU R246, [R1+0x138] ;  /* 0x0001380001f67983 */ /* 0x000f280000300800 */
[----:B------:R-:W4:Y:S04]  /*3a4b0*/  LDL.LU R247, [R1+0x13c] ;  /* 0x00013c0001f77983 */ /* 0x000f280000300800 */
[----:B------:R-:W4:Y:S04]  /*3a4c0*/  LDL.LU R228, [R1+0x340] ;  /* 0x0003400001e47983 */ /* 0x000f280000300800 */
[----:B------:R-:W4:Y:S01]  /*3a4d0*/  LDL.LU R229, [R1+0x344] ;  /* 0x0003440001e57983 */ /* 0x000f220000300800 */
[----:B------:R-:W-:-:S02]  /*3a4e0*/  LOP3.LUT R8, R3, 0x40, RZ, 0x3c, !PT ;  /* 0x0000004003087812 */ /* 0x000fc400078e3cff */
[----:B------:R-:W-:-:S03]  /*3a4f0*/  LOP3.LUT R9, R3, 0x60, RZ, 0x3c, !PT ;  /* 0x0000006003097812 */ /* 0x000fc600078e3cff */
[----:B------:R-:W-:Y:S04]  /*3a500*/  LDS R236, [R8+UR7+0x25000] ;  /* 0x0250000708ec7984 */ /* 0x000fe80008000800 */
[----:B------:R-:W-:Y:S04]  /*3a510*/  LDS R238, [R8+UR7+0x25800] ;  /* 0x0258000708ee7984 */ /* 0x000fe80008000800 */
[----:B------:R-:W-:Y:S04]  /*3a520*/  LDS R237, [R9+UR7+0x25000] ;  /* 0x0250000709ed7984 */ /* 0x000fe80008000800 */
[----:B------:R-:W1:Y:S01]  /*3a530*/  LDS R239, [R9+UR7+0x25800] ;  /* 0x0258000709ef7984 */ /* 0x000e620008000800 */
[----:B--2---:R-:W-:-:S03]  /*3a540*/  IMAD.MOV.U32 R230, RZ, RZ, R70 ;  /* 0x000000ffffe67224 */ /* 0x004fc600078e0046 */
[----:B------:R-:W2:Y:S01]  /*3a550*/  LDL.LU R70, [R1+0x1aac] ;  /* 0x001aac0001467983 */ /* 0x000ea20000300800 */
[----:B---3--:R-:W-:-:S03]  /*3a560*/  MOV R231, R71 ;  /* 0x0000004700e77202 */ /* 0x008fc60000000f00 */
[----:B------:R-:W2:Y:S04]  /*3a570*/  LDL.LU R71, [R1+0x1aa8] ;  /* 0x001aa80001477983 */ /* 0x000ea80000300800 */
[----:B------:R-:W3:Y:S04]  /*3a580*/  LDL.LU R240, [R1+0x330] ;  /* 0x0003300001f07983 */ /* 0x000ee80000300800 */
[----:B------:R-:W3:Y:S04]  /*3a590*/  LDL.LU R241, [R1+0x334] ;  /* 0x0003340001f17983 */ /* 0x000ee80000300800 */
[----:B------:R-:W3:Y:S04]  /*3a5a0*/  LDL.LU R242, [R1+0x338] ;  /* 0x0003380001f27983 */ /* 0x000ee80000300800 */
[----:B------:R-:W3:Y:S01]  /*3a5b0*/  LDL.LU R243, [R1+0x33c] ;  /* 0x00033c0001f37983 */ /* 0x000ee20000300800 */
[C---:B-1----:R-:W-:Y:S06]  /*3a5c0*/  HMMA.1688.F32.TF32 R80, R236.reuse, R10, R80 ;  /* 0x0000000aec50723c */ /* 0x042fec0000081050 */
[C---:B------:R-:W-:Y:S06]  /*3a5d0*/  HMMA.1688.F32.TF32 R76, R236.reuse, R14, R76 ;  /* 0x0000000eec4c723c */ /* 0x040fec000008104c */
[C---:B----4-:R-:W-:Y:S01]  /*3a5e0*/  HMMA.1688.F32.TF32 R72, R236.reuse, R18, R72 ;  /* 0x00000012ec48723c */ /* 0x050fe20000081048 */
[----:B------:R-:W-:Y:S04]  /*3a5f0*/  STL [R1+0x1828], R49 ;  /* 0x0018283101007387 */ /* 0x000fe80000100800 */
[----:B------:R-:W-:Y:S01]  /*3a600*/  STL [R1+0x1824], R48 ;  /* 0x0018243001007387 */ /* 0x000fe20000100800 */
[C---:B------:R-:W-:Y:S06]  /*3a610*/  HMMA.1688.F32.TF32 R228, R236.reuse, R22, R228 ;  /* 0x00000016ece4723c */ /* 0x040fec00000810e4 */
[----:B------:R-:W-:Y:S01]  /*3a620*/  HMMA.1688.F32.TF32 R244, R236, R30, R244 ;  /* 0x0000001eecf4723c */ /* 0x000fe200000810f4 */
[----:B------:R-:W-:Y:S01]  /*3a630*/  IMAD.MOV.U32 R29, RZ, RZ, R82 ;  /* 0x000000ffff1d7224 */ /* 0x000fe200078e0052 */
[----:B------:R-:W-:Y:S01]  /*3a640*/  MOV R28, R83 ;  /* 0x00000053001c7202 */ /* 0x000fe20000000f00 */
[----:B------:R-:W-:Y:S01]  /*3a650*/  IMAD.MOV.U32 R16, RZ, RZ, R81 ;  /* 0x000000ffff107224 */ /* 0x000fe200078e0051 */
[----:B------:R-:W-:-:S02]  /*3a660*/  MOV R12, R80 ;  /* 0x00000050000c7202 */ /* 0x000fc40000000f00 */
[----:B------:R-:W-:Y:S02]  /*3a670*/  IMAD.MOV.U32 R5, RZ, RZ, R78 ;  /* 0x000000ffff057224 */ /* 0x000fe400078e004e */
[----:B------:R-:W-:-:S04]  /*3a680*/  IMAD.MOV.U32 R6, RZ, RZ, R77 ;  /* 0x000000ffff067224 */ /* 0x000fc800078e004d */
[----:B------:R-:W-:Y:S01]  /*3a690*/  IMAD.MOV.U32 R44, RZ, RZ, R73 ;  /* 0x000000ffff2c7224 */ /* 0x000fe200078e0049 */
[----:B------:R-:W-:Y:S01]  /*3a6a0*/  MOV R45, R72 ;  /* 0x00000048002d7202 */ /* 0x000fe20000000f00 */
[----:B------:R-:W-:Y:S01]  /*3a6b0*/  IMAD.MOV.U32 R41, RZ, RZ, R74 ;  /* 0x000000ffff297224 */ /* 0x000fe200078e004a */
[----:B------:R-:W-:Y:S01]  /*3a6c0*/  MOV R40, R75 ;  /* 0x0000004b00287202 */ /* 0x000fe20000000f00 */
[----:B--2---:R-:W-:Y:S01]  /*3a6d0*/  HMMA.1688.F32.TF32 R232, R232, R70, R84 ;  /* 0x00000046e8e8723c */ /* 0x004fe20000081054 */
[----:B------:R-:W2:Y:S04]  /*3a6e0*/  LDL.LU.64 R86, [R1+0x1aa0] ;  /* 0x001aa00001567983 */ /* 0x000ea80000300a00 */
[----:B------:R-:W2:Y:S01]  /*3a6f0*/  LDL.LU.64 R84, [R1+0x1a98] ;  /* 0x001a980001547983 */ /* 0x000ea20000300a00 */
[----:B---3--:R-:W-:-:S15]  /*3a700*/  HMMA.1688.F32.TF32 R240, R236, R26, R240 ;  /* 0x0000001aecf0723c */ /* 0x008fde00000810f0 */
[----:B------:R-:W-:-:S02]  /*3a710*/  NOP ;  /* 0x0000000000007918 */ /* 0x000fc40000000000 */
[----:B------:R1:W-:Y:S01]  /*3a720*/  STL.64 [R1+0x968], R234 ;  /* 0x000968ea01007387 */ /* 0x0003e20000100a00 */
[----:B------:R-:W-:Y:S02]  /*3a730*/  IMAD.MOV.U32 R52, RZ, RZ, R232 ;  /* 0x000000ffff347224 */ /* 0x000fe400078e00e8 */
[----:B------:R-:W-:Y:S01]  /*3a740*/  IMAD.MOV.U32 R53, RZ, RZ, R233 ;  /* 0x000000ffff357224 */ /* 0x000fe200078e00e9 */
[----:B------:R-:W3:Y:S04]  /*3a750*/  LDL.LU R232, [R1+0x110] ;  /* 0x0001100001e87983 */ /* 0x000ee80000300800 */
[----:B------:R-:W3:Y:S04]  /*3a760*/  LDL.LU R233, [R1+0x114] ;  /* 0x0001140001e97983 */ /* 0x000ee80000300800 */
[----:B-1----:R-:W3:Y:S04]  /*3a770*/  LDL.LU R234, [R1+0x118] ;  /* 0x0001180001ea7983 */ /* 0x002ee80000300800 */
[----:B------:R-:W3:Y:S04]  /*3a780*/  LDL.LU R235, [R1+0x11c] ;  /* 0x00011c0001eb7983 */ /* 0x000ee80000300800 */
[----:B------:R-:W-:Y:S04]  /*3a790*/  STL [R1+0x1830], R53 ;  /* 0x0018303501007387 */ /* 0x000fe80000100800 */
[----:B------:R-:W-:Y:S04]  /*3a7a0*/  STL [R1+0x182c], R52 ;  /* 0x00182c3401007387 */ /* 0x000fe80000100800 */
[----:B------:R-:W4:Y:S04]  /*3a7b0*/  LDL.LU.64 R82, [R1+0x1a90] ;  /* 0x001a900001527983 */ /* 0x000f280000300a00 */
[----:B------:R-:W4:Y:S04]  /*3a7c0*/  LDL.LU.64 R80, [R1+0x1a88] ;  /* 0x001a880001507983 */ /* 0x000f280000300a00 */
[----:B------:R-:W-:Y:S04]  /*3a7d0*/  STL [R1+0x4b0], R76 ;  /* 0x0004b04c01007387 */ /* 0x000fe80000100800 */
[----:B------:R1:W-:Y:S04]  /*3a7e0*/  STL [R1+0x4bc], R79 ;  /* 0x0004bc4f01007387 */ /* 0x0003e80000100800 */
[----:B-1----:R-:W2:Y:S04]  /*3a7f0*/  LDL.LU.64 R78, [R1+0x1a80] ;  /* 0x001a8000014e7983 */ /* 0x002ea80000300a00 */
[----:B------:R-:W2:Y:S04]  /*3a800*/  LDL.LU.64 R76, [R1+0x1a78] ;  /* 0x001a7800014c7983 */ /* 0x000ea80000300a00 */
[----:B------:R-:W-:Y:S04]  /*3a810*/  STL [R1+0x18ac], R5 ;  /* 0x0018ac0501007387 */ /* 0x000fe80000100800 */
[----:B------:R-:W-:Y:S04]  /*3a820*/  STL [R1+0x18a8], R6 ;  /* 0x0018a80601007387 */ /* 0x000fe80000100800 */
[----:B------:R-:W4:Y:S04]  /*3a830*/  LDL.LU.64 R74, [R1+0x1a70] ;  /* 0x001a7000014a7983 */ /* 0x000f280000300a00 */
[----:B------:R-:W4:Y:S04]  /*3a840*/  LDL.LU.64 R72, [R1+0x1a68] ;  /* 0x001a680001487983 */ /* 0x000f280000300a00 */
[----:B------:R-:W-:Y:S04]  /*3a850*/  STL [R1+0x18b4], R44 ;  /* 0x0018b42c01007387 */ /* 0x000fe80000100800 */
[----:B------:R-:W-:Y:S04]  /*3a860*/  STL [R1+0x18b0], R45 ;  /* 0x0018b02d01007387 */ /* 0x000fe80000100800 */
[----:B------:R-:W-:Y:S04]  /*3a870*/  STL.64 [R1+0x560], R228 ;  /* 0x000560e401007387 */ /* 0x000fe80000100a00 */
[----:B------:R-:W-:Y:S04]  /*3a880*/  STL.64 [R1+0x568], R230 ;  /* 0x000568e601007387 */ /* 0x000fe80000100a00 */
[----:B------:R-:W-:Y:S04]  /*3a890*/  STL.64 [R1+0x5b0], R240 ;  /* 0x0005b0f001007387 */ /* 0x000fe80000100a00 */
[----:B------:R1:W-:Y:S04]  /*3a8a0*/  STL.64 [R1+0x5b8], R242 ;  /* 0x0005b8f201007387 */ /* 0x0003e80000100a00 */
[----:B------:R-:W-:Y:S04]  /*3a8b0*/  LDS R228, [R3+UR7+0x25080] ;  /* 0x0250800703e47984 */ /* 0x000fe80008000800 */
[----:B------:R-:W-:Y:S04]  /*3a8c0*/  LDS R230, [R3+UR7+0x25880] ;  /* 0x0258800703e67984 */ /* 0x000fe80008000800 */
[----:B-1----:R-:W4:Y:S04]  /*3a8d0*/  LDL.LU.64 R242, [R1+0x1a60] ;  /* 0x001a600001f27983 */ /* 0x002f280000300a00 */
[----:B------:R-:W4:Y:S04]  /*3a8e0*/  LDL.LU.64 R240, [R1+0x1a58] ;  /* 0x001a580001f07983 */ /* 0x000f280000300a00 */
[----:B------:R-:W-:Y:S04]  /*3a8f0*/  STL.64 [R1+0x670], R244 ;  /* 0x000670f401007387 */ /* 0x000fe80000100a00 */
[----:B------:R1:W-:Y:S04]  /*3a900*/  STL.64 [R1+0x678], R246 ;  /* 0x000678f601007387 */ /* 0x0003e80000100a00 */
[----:B------:R-:W-:Y:S04]  /*3a910*/  LDS R229, [R7+UR7+0x25080] ;  /* 0x0250800707e57984 */ /* 0x000fe80008000800 */
[----:B------:R-:W4:Y:S04]  /*3a920*/  LDS R231, [R7+UR7+0x25880] ;  /* 0x0258800707e77984 */ /* 0x000f280008000800 */
[----:B-1----:R-:W4:Y:S04]  /*3a930*/  LDL.LU.64 R246, [R1+0x1a50] ;  /* 0x001a500001f67983 */ /* 0x002f280000300a00 */
[----:B------:R-:W4:Y:S01]  /*3a940*/  LDL.LU.64 R244, [R1+0x1a48] ;  /* 0x001a480001f47983 */ /* 0x000f220000300a00 */
[----:B---3--:R-:W-:-:S15]  /*3a950*/  HMMA.1688.F32.TF32 R232, R236, R34, R232 ;  /* 0x00000022ece8723c */ /* 0x008fde00000810e8 */
[----:B------:R-:W-:-:S08]  /*3a960*/  NOP ;  /* 0x0000000000007918 */ /* 0x000fd00000000000 */
[----:B------:R-:W-:Y:S04]  /*3a970*/  STL.64 [R1+0x740], R232 ;  /* 0x000740e801007387 */ /* 0x000fe80000100a00 */
[----:B------:R4:W-:Y:S01]  /*3a980*/  STL.64 [R1+0x748], R234 ;  /* 0x000748ea01007387 */ /* 0x0009e20000100a00 */
[C---:B--2---:R-:W-:Y:S06]  /*3a990*/  HMMA.1688.F32.TF32 R76, R236.reuse, R50, R76 ;  /* 0x00000032ec4c723c */ /* 0x044fec000008104c */
[----:B----4-:R-:W-:Y:S01]  /*3a9a0*/  HMMA.1688.F32.TF32 R232, R236, R46, R72 ;  /* 0x0000002eece8723c */ /* 0x010fe20000081048 */
[----:B------:R-:W-:Y:S04]  /*3a9b0*/  LDS R72, [R8+UR7+0x25080] ;  /* 0x0250800708487984 */ /* 0x000fe80008000800 */
[----:B------:R-:W-:-:S13]  /*3a9c0*/  LDS R74, [R8+UR7+0x25880] ;  /* 0x02588007084a7984 */ /* 0x000fda0008000800 */
[----:B------:R-:W-:Y:S01]  /*3a9d0*/  IMAD.MOV.U32 R56, RZ, RZ, R76 ;  /* 0x000000ffff387224 */ /* 0x000fe200078e004c */
[----:B------:R-:W-:Y:S01]  /*3a9e0*/  LDS R73, [R9+UR7+0x25080] ;  /* 0x0250800709497984 */ /* 0x000fe20008000800 */
[----:B------:R-:W-:-:S03]  /*3a9f0*/  IMAD.MOV.U32 R57, RZ, RZ, R77 ;  /* 0x000000ffff397224 */ /* 0x000fc600078e004d */
[----:B------:R-:W1:Y:S01]  /*3aa00*/  LDS R75, [R9+UR7+0x25880] ;  /* 0x02588007094b7984 */ /* 0x000e620008000800 */
[C---:B------:R-:W-:Y:S06]  /*3aa10*/  HMMA.1688.F32.TF32 R240, R236.reuse, R42, R240 ;  /* 0x0000002aecf0723c */ /* 0x040fec00000810f0 */
[----:B------:R-:W-:-:S15]  /*3aa20*/  HMMA.1688.F32.TF32 R244, R236, R38, R244 ;  /* 0x00000026ecf4723c */ /* 0x000fde00000810f4 */
[----:B------:R-:W-:-:S08]  /*3aa30*/  NOP ;  /* 0x0000000000007918 */ /* 0x000fd00000000000 */
[----:B------:R-:W-:Y:S04]  /*3aa40*/  STL.64 [R1+0x7d0], R244 ;  /* 0x0007d0f401007387 */ /* 0x000fe80000100a00 */
[----:B------:R-:W-:Y:S04]  /*3aa50*/  STL.64 [R1+0x7d8], R246 ;  /* 0x0007d8f601007387 */ /* 0x000fe80000100a00 */
[----:B------:R-:W-:Y:S04]  /*3aa60*/  STL.64 [R1+0x7e0], R240 ;  /* 0x0007e0f001007387 */ /* 0x000fe80000100a00 */
[----:B------:R-:W-:Y:S04]  /*3aa70*/  STL.64 [R1+0x7e8], R242 ;  /* 0x0007e8f201007387 */ /* 0x000fe80000100a00 */
[----:B------:R-:W-:Y:S04]  /*3aa80*/  STL.64 [R1+0x860], R232 ;  /* 0x000860e801007387 */ /* 0x000fe80000100a00 */
[----:B------:R-:W-:Y:S04]  /*3aa90*/  STL.64 [R1+0x868], R234 ;  /* 0x000868ea01007387 */ /* 0x000fe80000100a00 */
[----:B------:R2:W-:Y:S02]  /*3aaa0*/  STL.64 [R1+0x958], R78 ;  /* 0x0009584e01007387 */ /* 0x0005e40000100a00 */
[----:B--2---:R-:W-:Y:S02]  /*3aab0*/  HMMA.1688.F32.TF32 R76, R236, R54, R80 ;  /* 0x00000036ec4c723c */ /* 0x004fe40000081050 */
[----:B------:R-:W-:Y:S04]  /*3aac0*/  STL [R1+0x1784], R57 ;  /* 0x0017843901007387 */ /* 0x000fe80000100800 */
[----:B------:R-:W-:Y:S01]  /*3aad0*/  STL [R1+0x1780], R56 ;  /* 0x0017803801007387 */ /* 0x000fe20000100800 */
[----:B------:R-:W-:Y:S01]  /*3aae0*/  IMAD.MOV.U32 R232, RZ, RZ, R252 ;  /* 0x000000ffffe87224 */ /* 0x000fe200078e00fc */
[----:B------:R-:W-:Y:S01]  /*3aaf0*/  MOV R233, R4 ;  /* 0x0000000400e97202 */ /* 0x000fe20000000f00 */
[----:B------:R-:W-:-:S02]  /*3ab00*/  IMAD.MOV.U32 R234, RZ, RZ, R2 ;  /* 0x000000ffffea7224 */ /* 0x000fc400078e0002 */
[----:B------:R-:W-:-:S12]  /*3ab10*/  IMAD.MOV.U32 R235, RZ, RZ, R0 ;  /* 0x000000ffffeb7224 */ /* 0x000fd800078e0000 */
[----:B------:R2:W-:Y:S01]  /*3ab20*/  STL.64 [R1+0x948], R78 ;  /* 0x0009484e01007387 */ /* 0x0005e20000100a00 */
[----:B------:R-:W-:Y:S01]  /*3ab30*/  MOV R60, R76 ;  /* 0x0000004c003c7202 */ /* 0x000fe20000000f00 */
[----:B------:R-:W-:Y:S02]  /*3ab40*/  IMAD.MOV.U32 R61, RZ, RZ, R77 ;  /* 0x000000ffff3d7224 */ /* 0x000fe400078e004d */
[----:B--2---:R-:W-:Y:S06]  /*3ab50*/  HMMA.1688.F32.TF32 R76, R236, R58, R84 ;  /* 0x0000003aec4c723c */ /* 0x004fec0000081054 */
[----:B------:R-:W-:Y:S01]  /*3ab60*/  HMMA.1688.F32.TF32 R80, R228, R10, R232 ;  /* 0x0000000ae450723c */ /* 0x000fe200000810e8 */
[----:B------:R-:W-:Y:S04]  /*3ab70*/  STL [R1+0x178c], R61 ;  /* 0x00178c3d01007387 */ /* 0x000fe80000100800 */
[----:B------:R-:W-:-:S12]  /*3ab80*/  STL [R1+0x1788], R60 ;  /* 0x0017883c01007387 */ /* 0x000fd80000100800 */
[----:B------:R2:W-:Y:S01]  /*3ab90*/  STL.64 [R1+0x938], R78 ;  /* 0x0009384e01007387 */ /* 0x0005e20000100a00 */
[----:B------:R-:W-:Y:S01]  /*3aba0*/  MOV R64, R76 ;  /* 0x0000004c00407202 */ /* 0x000fe20000000f00 */
[----:B------:R-:W-:Y:S02]  /*3abb0*/  IMAD.MOV.U32 R65, RZ, RZ, R77 ;  /* 0x000000ffff417224 */ /* 0x000fe400078e004d */
[----:B--2---:R-:W-:Y:S03]  /*3abc0*/  HMMA.1688.F32.TF32 R76, R236, R62, R88 ;  /* 0x0000003eec4c723c */ /* 0x004fe60000081058 */
[----:B------:R-:W-:Y:S01]  /*3abd0*/  MOV R87, R80 ;  /* 0x0000005000577202 */ /* 0x000fe20000000f00 */
[----:B------:R-:W-:Y:S01]  /*3abe0*/  IMAD.MOV.U32 R86, RZ, RZ, R81 ;  /* 0x000000ffff567224 */ /* 0x000fe200078e0051 */
[----:B------:R-:W-:Y:S01]  /*3abf0*/  MOV R84, R83 ;  /* 0x0000005300547202 */ /* 0x000fe20000000f00 */
[----:B------:R-:W-:-:S02]  /*3ac00*/  IMAD.MOV.U32 R85, RZ, RZ, R82 ;  /* 0x000000ffff557224 */ /* 0x000fc400078e0052 */
[----:B------:R-:W-:Y:S01]  /*3ac10*/  HMMA.1688.F32.TF32 R80, R228, R14, R100 ;  /* 0x0000000ee450723c */ /* 0x000fe20000081064 */
[----:B------:R-:W-:Y:S04]  /*3ac20*/  STL [R1+0x1794], R65 ;  /* 0x0017944101007387 */ /* 0x000fe80000100800 */
[----:B------:R-:W-:Y:S10]  /*3ac30*/  STL [R1+0x1790], R64 ;  /* 0x0017904001007387 */ /* 0x000ff40000100800 */
[----:B------:R2:W-:Y:S01]  /*3ac40*/  STL.64 [R1+0x928], R78 ;  /* 0x0009284e01007387 */ /* 0x0005e20000100a00 */
[----:B------:R-:W-:Y:S01]  /*3ac50*/  IMAD.MOV.U32 R68, RZ, RZ, R76 ;  /* 0x000000ffff447224 */ /* 0x000fe200078e004c */
[----:B------:R-:W-:-:S02]  /*3ac60*/  MOV R69, R77 ;  /* 0x0000004d00457202 */ /* 0x000fc40000000f00 */
[----:B--2---:R-:W-:Y:S05]  /*3ac70*/  HMMA.1688.F32.TF32 R76, R236, R66, R92 ;  /* 0x00000042ec4c723c */ /* 0x004fea000008105c */
[----:B------:R-:W-:Y:S01]  /*3ac80*/  IMAD.MOV.U32 R44, RZ, RZ, R80 ;  /* 0x000000ffff2c7224 */ /* 0x000fe200078e0050 */
[----:B------:R-:W-:Y:S01]  /*3ac90*/  MOV R5, R82 ;  /* 0x0000005200057202 */ /* 0x000fe20000000f00 */
[----:B------:R-:W-:Y:S02]  /*3aca0*/  IMAD.MOV.U32 R45, RZ, RZ, R81 ;  /* 0x000000ffff2d7224 */ /* 0x000fe400078e0051 */
[----:B------:R-:W-:Y:S02]  /*3acb0*/  IMAD.MOV.U32 R6, RZ, RZ, R83 ;  /* 0x000000ffff067224 */ /* 0x000fe400078e0053 */
[----:B------:R-:W-:-:S13]  /*3acc0*/  HMMA.1688.F32.TF32 R80, R228, R18, R104 ;  /* 0x00000012e450723c */ /* 0x000fda0000081068 */
[----:B------:R-:W-:Y:S01]  /*3acd0*/  IMAD.MOV.U32 R61, RZ, RZ, R76 ;  /* 0x000000ffff3d7224 */ /* 0x000fe200078e004c */
[----:B------:R-:W-:Y:S01]  /*3ace0*/  MOV R57, R78 ;  /* 0x0000004e00397202 */ /* 0x000fe20000000f00 */
[----:B------:R-:W-:Y:S02]  /*3acf0*/  IMAD.MOV.U32 R60, RZ, RZ, R77 ;  /* 0x000000ffff3c7224 */ /* 0x000fe400078e004d */
[----:B------:R-:W-:Y:S02]  /*3ad00*/  IMAD.MOV.U32 R56, RZ, RZ, R79 ;  /* 0x000000ffff387224 */ /* 0x000fe400078e004f */
[----:B------:R-:W-:Y:S05]  /*3ad10*/  HMMA.1688.F32.TF32 R76, R236, R70, R96 ;  /* 0x00000046ec4c723c */ /* 0x000fea0000081060 */
[----:B------:R-:W-:Y:S01]  /*3ad20*/  IMAD.MOV.U32 R37, RZ, RZ, R80 ;  /* 0x000000ffff257224 */ /* 0x000fe200078e0050 */
[----:B------:R-:W-:Y:S01]  /*3ad30*/  MOV R36, R81 ;  /* 0x0000005100247202 */ /* 0x000fe20000000f00 */
[----:B------:R-:W-:-:S02]  /*3ad40*/  IMAD.MOV.U32 R33, RZ, RZ, R82 ;  /* 0x000000ffff217224 */ /* 0x000fc400078e0052 */
[----:B------:R-:W-:Y:S02]  /*3ad50*/  IMAD.MOV.U32 R32, RZ, RZ, R83 ;  /* 0x000000ffff207224 */ /* 0x000fe400078e0053 */
[----:B------:R-:W-:Y:S01]  /*3ad60*/  HMMA.1688.F32.TF32 R80, R228, R22, R108 ;  /* 0x00000016e450723c */ /* 0x000fe2000008106c */
[----:B------:R2:W-:Y:S04]  /*3ad70*/  STL [R1+0x179c], R69 ;  /* 0x00179c4501007387 */ /* 0x0005e80000100800 */
[----:B------:R3:W-:Y:S04]  /*3ad80*/  STL [R1+0x1798], R68 ;  /* 0x0017984401007387 */ /* 0x0007e80000100800 */
[----:B------:R-:W-:Y:S04]  /*3ad90*/  STL [R1+0x17ac], R56 ;  /* 0x0017ac3801007387 */ /* 0x000fe80000100800 */
[----:B------:R-:W-:Y:S01]  /*3ada0*/  STL [R1+0x17a8], R57 ;  /* 0x0017a83901007387 */ /* 0x000fe20000100800 */
[----:B------:R-:W-:-:S02]  /*3adb0*/  IMAD.MOV.U32 R64, RZ, RZ, R79 ;  /* 0x000000ffff407224 */ /* 0x000fc400078e004f */
[----:B------:R-:W-:Y:S01]  /*3adc0*/  IMAD.MOV.U32 R65, RZ, RZ, R78 ;  /* 0x000000ffff417224 */ /* 0x000fe200078e004e */
[----:B------:R-:W-:Y:S01]  /*3add0*/  STL [R1+0x17a4], R61 ;  /* 0x0017a43d01007387 */ /* 0x000fe20000100800 */
[----:B--2---:R-:W-:Y:S01]  /*3ade0*/  IMAD.MOV.U32 R69, RZ, RZ, R76 ;  /* 0x000000ffff457224 */ /* 0x004fe200078e004c */
[----:B---3--:R-:W-:Y:S02]  /*3adf0*/  MOV R68, R77 ;  /* 0x0000004d00447202 */ /* 0x008fe40000000f00 */
[----:B------:R-:W-:Y:S04]  /*3ae00*/  STL [R1+0x17a0], R60 ;  /* 0x0017a03c01007387 */ /* 0x000fe80000100800 */
[----:B------:R-:W-:Y:S01]  /*3ae10*/  STL [R1+0x17bc], R64 ;  /* 0x0017bc4001007387 */ /* 0x000fe20000100800 */
[C---:B------:R-:W-:Y:S03]  /*3ae20*/  HMMA.1688.F32.TF32 R92, R228.reuse, R26, R112 ;  /* 0x0000001ae45c723c */ /* 0x040fe60000081070 */
[----:B------:R-:W-:Y:S04]  /*3ae30*/  STL [R1+0x17b8], R65 ;  /* 0x0017b84101007387 */ /* 0x000fe80000100800 */
[----:B------:R-:W-:Y:S01]  /*3ae40*/  STL [R1+0x17b4], R69 ;  /* 0x0017b44501007387 */ /* 0x000fe20000100800 */
[----:B------:R-:W-:Y:S03]  /*3ae50*/  HMMA.1688.F32.TF32 R88, R228, R30, R116 ;  /* 0x0000001ee458723c */ /* 0x000fe60000081074 */
[----:B------:R-:W-:Y:S04]  /*3ae60*/  STL [R1+0x17b0], R68 ;  /* 0x0017b04401007387 */ /* 0x000fe80000100800 */
[----:B------:R-:W-:Y:S04]  /*3ae70*/  STL [R1+0x1858], R37 ;  /* 0x0018582501007387 */ /* 0x000fe80000100800 */
[----:B------:R-:W-:Y:S04]  /*3ae80*/  STL [R1+0x1854], R33 ;  /* 0x0018542101007387 */ /* 0x000fe80000100800 */
[----:B------:R-:W-:Y:S04]  /*3ae90*/  STL.64 [R1+0x400], R80 ;  /* 0x0004005001007387 */ /* 0x000fe80000100a00 */
[----:B------:R2:W-:Y:S01]  /*3aea0*/  STL.64 [R1+0x408], R82 ;  /* 0x0004085201007387 */ /* 0x0005e20000100a00 */
[C---:B-1----:R-:W-:Y:S06]  /*3aeb0*/  HMMA.1688.F32.TF32 R240, R72.reuse, R14, R164 ;  /* 0x0000000e48f0723c */ /* 0x042fec00000810a4 */
[----:B------:R-:W-:Y:S01]  /*3aec0*/  HMMA.1688.F32.TF32 R244, R72, R26, R176 ;  /* 0x0000001a48f4723c */ /* 0x000fe200000810b0 */
[----:B------:R-:W-:Y:S01]  /*3aed0*/  MOV R232, R248 ;  /* 0x000000f800e87202 */ /* 0x000fe20000000f00 */
[----:B------:R-:W-:Y:S01]  /*3aee0*/  IMAD.MOV.U32 R233, RZ, RZ, R249 ;  /* 0x000000ffffe97224 */ /* 0x000fe200078e00f9 */
[----:B------:R-:W-:Y:S01]  /*3aef0*/  MOV R235, R224 ;  /* 0x000000e000eb7202 */ /* 0x000fe20000000f00 */
[----:B------:R-:W-:Y:S01]  /*3af00*/  IMAD.MOV.U32 R234, RZ, RZ, R250 ;  /* 0x000000ffffea7224 */ /* 0x000fe200078e00fa */
[----:B------:R-:W-:Y:S01]  /*3af10*/  LDS R76, [R3+UR7+0x25100] ;  /* 0x02510007034c7984 */ /* 0x000fe20008000800 */
[----:B--2---:R-:W-:Y:S03]  /*3af20*/  HMMA.1688.F32.TF32 R80, R228, R34, R120 ;  /* 0x00000022e450723c */ /* 0x004fe60000081078 */
[----:B------:R-:W-:Y:S04]  /*3af30*/  STL.64 [R1+0x4f0], R92 ;  /* 0x0004f05c01007387 */ /* 0x000fe80000100a00 */
[----:B------:R-:W-:Y:S04]  /*3af40*/  STL.64 [R1+0x4f8], R94 ;  /* 0x0004f85e01007387 */ /* 0x000fe80000100a00 */
[----:B------:R-:W-:Y:S04]  /*3af50*/  STL.64 [R1+0x540], R88 ;  /* 0x0005405801007387 */ /* 0x000fe80000100a00 */
[----:B------:R-:W-:Y:S01]  /*3af60*/  STL.64 [R1+0x548], R90 ;  /* 0x0005485a01007387 */ /* 0x000fe20000100a00 */
[----:B------:R-:W-:Y:S03]  /*3af70*/  HMMA.1688.F32.TF32 R96, R72, R38, R188 ;  /* 0x000000264860723c */ /* 0x000fe600000810bc */
[----:B------:R-:W-:Y:S04]  /*3af80*/  LDS R78, [R3+UR7+0x25900] ;  /* 0x02590007034e7984 */ /* 0x000fe80008000800 */
[----:B------:R-:W-:Y:S04]  /*3af90*/  STL.64 [R1+0x5e0], R80 ;  /* 0x0005e05001007387 */ /* 0x000fe80000100a00 */
[----:B------:R1:W-:Y:S04]  /*3afa0*/  STL.64 [R1+0x5e8], R82 ;  /* 0x0005e85201007387 */ /* 0x0003e80000100a00 */
[----:B------:R-:W-:Y:S04]  /*3afb0*/  LDS R77, [R7+UR7+0x25100] ;  /* 0x02510007074d7984 */ /* 0x000fe80008000800 */
[----:B------:R-:W2:Y:S01]  /*3afc0*/  LDS R79, [R7+UR7+0x25900] ;  /* 0x02590007074f7984 */ /* 0x000ea20008000800 */
[----:B-1----:R-:W-:-:S15]  /*3afd0*/  HMMA.1688.F32.TF32 R80, R228, R46, R132 ;  /* 0x0000002ee450723c */ /* 0x002fde0000081084 */
[----:B------:R-:W-:-:S09]  /*3afe0*/  NOP ;  /* 0x0000000000007918 */ /* 0x000fd20000000000 */
[----:B------:R-:W-:Y:S01]  /*3aff0*/  MOV R53, R80 ;  /* 0x0000005000357202 */ /* 0x000fe20000000f00 */
[----:B------:R-:W-:Y:S01]  /*3b000*/  IMAD.MOV.U32 R52, RZ, RZ, R81 ;  /* 0x000000ffff347224 */ /* 0x000fe200078e0051 */
[----:B------:R-:W-:Y:S01]  /*3b010*/  MOV R48, R83 ;  /* 0x0000005300307202 */ /* 0x000fe20000000f00 */
[----:B------:R-:W-:Y:S02]  /*3b020*/  IMAD.MOV.U32 R49, RZ, RZ, R82 ;  /* 0x000000ffff317224 */ /* 0x000fe400078e0052 */
[C---:B------:R-:W-:Y:S06]  /*3b030*/  HMMA.1688.F32.TF32 R80, R228.reuse, R54, R140 ;  /* 0x00000036e450723c */ /* 0x040fec000008108c */
[C---:B------:R-:W-:Y:S06]  /*3b040*/  HMMA.1688.F32.TF32 R92, R228.reuse, R38, R124 ;  /* 0x00000026e45c723c */ /* 0x040fec000008107c */
[----:B------:R-:W-:-:S12]  /*3b050*/  HMMA.1688.F32.TF32 R88, R228, R42, R128 ;  /* 0x0000002ae458723c */ /* 0x000fd80000081080 */
[----:B------:R-:W-:Y:S01]  /*3b060*/  IMAD.MOV.U32 R56, RZ, RZ, R80 ;  /* 0x000000ffff387224 */ /* 0x000fe200078e0050 */
[----:B------:R-:W-:Y:S01]  /*3b070*/  MOV R61, R82 ;  /* 0x00000052003d7202 */ /* 0x000fe20000000f00 */
[----:B------:R-:W-:Y:S02]  /*3b080*/  IMAD.MOV.U32 R57, RZ, RZ, R81 ;  /* 0x000000ffff397224 */ /* 0x000fe400078e0051 */
[----:B------:R-:W-:Y:S02]  /*3b090*/  IMAD.MOV.U32 R60, RZ, RZ, R83 ;  /* 0x000000ffff3c7224 */ /* 0x000fe400078e0053 */
[C---:B------:R-:W-:Y:S01]  /*3b0a0*/  HMMA.1688.F32.TF32 R80, R228.reuse, R58, R144 ;  /* 0x0000003ae450723c */ /* 0x040fe20000081090 */
[----:B------:R-:W-:Y:S04]  /*3b0b0*/  STL.64 [R1+0x680], R92 ;  /* 0x0006805c01007387 */ /* 0x000fe80000100a00 */
[----:B------:R-:W-:Y:S04]  /*3b0c0*/  STL.64 [R1+0x688], R94 ;  /* 0x0006885e01007387 */ /* 0x000fe80000100a00 */
[----:B------:R-:W-:Y:S04]  /*3b0d0*/  STL.64 [R1+0x710], R88 ;  /* 0x0007105801007387 */ /* 0x000fe80000100a00 */
[----:B------:R1:W-:Y:S02]  /*3b0e0*/  STL.64 [R1+0x718], R90 ;  /* 0x0007185a01007387 */ /* 0x0003e40000100a00 */
[----:B-1----:R-:W-:Y:S09]  /*3b0f0*/  HMMA.1688.F32.TF32 R88, R228, R50, R136 ;  /* 0x00000032e458723c */ /* 0x002ff20000081088 */
[----:B------:R-:W-:Y:S01]  /*3b100*/  IMAD.MOV.U32 R64, RZ, RZ, R80 ;  /* 0x000000ffff407224 */ /* 0x000fe200078e0050 */
[----:B------:R-:W-:Y:S01]  /*3b110*/  MOV R65, R81 ;  /* 0x0000005100417202 */ /* 0x000fe20000000f00 */
[----:B------:R-:W-:-:S02]  /*3b120*/  IMAD.MOV.U32 R69, RZ, RZ, R82 ;  /* 0x000000ffff457224 */ /* 0x000fc400078e0052 */
[----:B------:R-:W-:Y:S02]  /*3b130*/  IMAD.MOV.U32 R68, RZ, RZ, R83 ;  /* 0x000000ffff447224 */ /* 0x000fe400078e0053 */
[----:B------:R-:W-:Y:S01]  /*3b140*/  HMMA.1688.F32.TF32 R80, R228, R62, R148 ;  /* 0x0000003ee450723c */ /* 0x000fe20000081094 */
[----:B------:R-:W-:Y:S04]  /*3b150*/  STL [R1+0x1840], R48 ;  /* 0x0018403001007387 */ /* 0x000fe80000100800 */
[----:B------:R-:W-:Y:S04]  /*3b160*/  STL [R1+0x183c], R49 ;  /* 0x00183c3101007387 */ /* 0x000fe80000100800 */
[----:B------:R-:W-:Y:S04]  /*3b170*/  STL [R1+0x1838], R52 ;  /* 0x0018383401007387 */ /* 0x000fe80000100800 */
[----:B------:R-:W-:Y:S04]  /*3b180*/  STL [R1+0x1834], R53 ;  /* 0x0018343501007387 */ /* 0x000fe80000100800 */
[----:B------:R-:W-:Y:S04]  /*3b190*/  STL.64 [R1+0x8d0], R88 ;  /* 0x0008d05801007387 */ /* 0x000fe80000100a00 */
[----:B------:R-:W-:Y:S04]  /*3b1a0*/  STL.64 [R1+0x8d8], R90 ;  /* 0x0008d85a01007387 */ /* 0x000fe80000100a00 */
[----:B------:R1:W-:Y:S04]  /*3b1b0*/  STL [R1+0x17cc], R60 ;  /* 0x0017cc3c01007387 */ /* 0x0003e80000100800 */
[----:B------:R3:W-:Y:S04]  /*3b1c0*/  STL [R1+0x17c8], R61 ;  /* 0x0017c83d01007387 */ /* 0x0007e80000100800 */
[----:B------:R4:W-:Y:S01]  /*3b1d0*/  STL [R1+0x17c4], R56 ;  /* 0x0017c43801007387 */ /* 0x0009e20000100800 */
[----:B-1----:R-:W-:-:S03]  /*3b1e0*/  MOV R60, R80 ;  /* 0x00000050003c7202 */ /* 0x002fc60000000f00 */
[----:B------:R1:W-:Y:S01]  /*3b1f0*/  STL [R1+0x17c0], R57 ;  /* 0x0017c03901007387 */ /* 0x0003e20000100800 */
[----:B---3--:R-:W-:Y:S02]  /*3b200*/  IMAD.MOV.U32 R61, RZ, RZ, R81 ;  /* 0x000000ffff3d7224 */ /* 0x008fe400078e0051 */
[----:B----4-:R-:W-:Y:S01]  /*3b210*/  IMAD.MOV.U32 R56, RZ, RZ, R82 ;  /* 0x000000ffff387224 */ /* 0x010fe200078e0052 */
[----:B-1----:R-:W-:Y:S02]  /*3b220*/  MOV R57, R83 ;  /* 0x0000005300397202 */ /* 0x002fe40000000f00 */
[C---:B------:R-:W-:Y:S01]  /*3b230*/  HMMA.1688.F32.TF32 R80, R228.reuse, R70, R156 ;  /* 0x00000046e450723c */ /* 0x040fe2000008109c */
[----:B------:R1:W-:Y:S04]  /*3b240*/  STL [R1+0x17dc], R68 ;  /* 0x0017dc4401007387 */ /* 0x0003e80000100800 */
[----:B------:R-:W-:Y:S01]  /*3b250*/  STL [R1+0x17d8], R69 ;  /* 0x0017d84501007387 */ /* 0x000fe20000100800 */
[----:B------:R-:W-:Y:S03]  /*3b260*/  HMMA.1688.F32.TF32 R88, R228, R66, R152 ;  /* 0x00000042e458723c */ /* 0x000fe60000081098 */
[----:B------:R3:W-:Y:S04]  /*3b270*/  STL [R1+0x17d4], R64 ;  /* 0x0017d44001007387 */ /* 0x0007e80000100800 */
[----:B------:R4:W-:Y:S11]  /*3b280*/  STL [R1+0x17d0], R65 ;  /* 0x0017d04101007387 */ /* 0x0009f60000100800 */
[----:B-1----:R-:W-:Y:S01]  /*3b290*/  IMAD.MOV.U32 R68, RZ, RZ, R80 ;  /* 0x000000ffff447224 */ /* 0x002fe200078e0050 */
[----:B---3--:R-:W-:Y:S01]  /*3b2a0*/  MOV R64, R82 ;  /* 0x0000005200407202 */ /* 0x008fe20000000f00 */
[----:B------:R-:W-:-:S02]  /*3b2b0*/  IMAD.MOV.U32 R69, RZ, RZ, R81 ;  /* 0x000000ffff457224 */ /* 0x000fc400078e0051 */
[----:B----4-:R-:W-:Y:S02]  /*3b2c0*/  IMAD.MOV.U32 R65, RZ, RZ, R83 ;  /* 0x000000ffff417224 */ /* 0x010fe400078e0053 */
[----:B------:R-:W-:Y:S01]  /*3b2d0*/  HMMA.1688.F32.TF32 R80, R72, R10, R160 ;  /* 0x0000000a4850723c */ /* 0x000fe200000810a0 */
[----:B------:R-:W-:Y:S04]  /*3b2e0*/  STL [R1+0x17ec], R57 ;  /* 0x0017ec3901007387 */ /* 0x000fe80000100800 */
[----:B------:R-:W-:Y:S04]  /*3b2f0*/  STL [R1+0x17e8], R56 ;  /* 0x0017e83801007387 */ /* 0x000fe80000100800 */
[----:B------:R-:W-:Y:S04]  /*3b300*/  STL [R1+0x17e4], R60 ;  /* 0x0017e43c01007387 */ /* 0x000fe80000100800 */
[----:B------:R-:W-:Y:S04]  /*3b310*/  STL [R1+0x17e0], R61 ;  /* 0x0017e03d01007387 */ /* 0x000fe80000100800 */
[----:B------:R1:W-:Y:S04]  /*3b320*/  STL.64 [R1+0x890], R88 ;  /* 0x0008905801007387 */ /* 0x0003e80000100a00 */
[----:B------:R3:W-:Y:S03]  /*3b330*/  STL.64 [R1+0x898], R90 ;  /* 0x0008985a01007387 */ /* 0x0007e60000100a00 */
[----:B-1----:R-:W-:-:S02]  /*3b340*/  IMAD.MOV.U32 R89, RZ, RZ, R82 ;  /* 0x000000ffff597224 */ /* 0x002fc400078e0052 */
[----:B------:R-:W-:Y:S02]  /*3b350*/  IMAD.MOV.U32 R88, RZ, RZ, R83 ;  /* 0x000000ffff587224 */ /* 0x000fe400078e0053 */
[----:B---3--:R-:W-:Y:S01]  /*3b360*/  IMAD.MOV.U32 R91, RZ, RZ, R80 ;  /* 0x000000ffff5b7224 */ /* 0x008fe200078e0050 */
[----:B------:R-:W-:Y:S02]  /*3b370*/  MOV R90, R81 ;  /* 0x00000051005a7202 */ /* 0x000fe40000000f00 */
[----:B------:R-:W-:Y:S01]  /*3b380*/  HMMA.1688.F32.TF32 R80, R72, R18, R168 ;  /* 0x000000124850723c */ /* 0x000fe200000810a8 */
[----:B------:R-:W-:Y:S04]  /*3b390*/  STL [R1+0x17fc], R65 ;  /* 0x0017fc4101007387 */ /* 0x000fe80000100800 */
[----:B------:R-:W-:Y:S04]  /*3b3a0*/  STL [R1+0x17f8], R64 ;  /* 0x0017f84001007387 */ /* 0x000fe80000100800 */
[----:B------:R-:W-:Y:S04]  /*3b3b0*/  STL [R1+0x17f4], R68 ;  /* 0x0017f44401007387 */ /* 0x000fe80000100800 */
[----:B------:R-:W-:Y:S04]  /*3b3c0*/  STL [R1+0x17f0], R69 ;  /* 0x0017f04501007387 */ /* 0x000fe80000100800 */
[----:B------:R-:W-:Y:S04]  /*3b3d0*/  STL.64 [R1+0x1870], R242 ;  /* 0x001870f201007387 */ /* 0x000fe80000100a00 */
[----:B------:R-:W-:Y:S03]  /*3b3e0*/  STL.64 [R1+0x1868], R240 ;  /* 0x001868f001007387 */ /* 0x000fe60000100a00 */
[----:B------:R-:W-:Y:S01]  /*3b3f0*/  MOV R37, R80 ;  /* 0x0000005000257202 */ /* 0x000fe20000000f00 */
[----:B------:R1:W-:Y:S01]  /*3b400*/  STL.64 [R1+0x138], R82 ;  /* 0x0001385201007387 */ /* 0x0003e20000100a00 */
[----:B------:R-:W-:-:S02]  /*3b410*/  IMAD.MOV.U32 R33, RZ, RZ, R81 ;  /* 0x000000ffff217224 */ /* 0x000fc400078e0051 */
[C---:B-1----:R-:W-:Y:S06]  /*3b420*/  HMMA.1688.F32.TF32 R80, R72.reuse, R22, R172 ;  /* 0x000000164850723c */ /* 0x042fec00000810ac */
[----:B------:R-:W-:-:S15]  /*3b430*/  HMMA.1688.F32.TF32 R92, R72, R30, R180 ;  /* 0x0000001e485c723c */ /* 0x000fde00000810b4 */
[----:B------:R-:W-:-:S03]  /*3b440*/  NOP ;  /* 0x0000000000007918 */ /* 0x000fc60000000000 */
        /* <DEDUP_REMOVED lines=8> */
[----:B------:R-:W-:Y:S10]  /*3b4d0*/  STL.64 [R1+0x358], R94 ;  /* 0x0003585e01007387 */ /* 0x000ff40000100a00 */
[----:B------:R-:W-:Y:S04]  /*3b4e0*/  STL.64 [R1+0x4d0], R80 ;  /* 0x0004d05001007387 */ /* 0x000fe80000100a00 */
[----:B------:R1:W-:Y:S02]  /*3b4f0*/  STL.64 [R1+0x4d8], R82 ;  /* 0x0004d85201007387 */ /* 0x0003e40000100a00 */
[C---:B-1----:R-:W-:Y:S06]  /*3b500*/  HMMA.1688.F32.TF32 R80, R72.reuse, R46, R196 ;  /* 0x0000002e4850723c */ /* 0x042fec00000810c4 */
[----:B------:R-:W-:Y:S01]  /*3b510*/  HMMA.1688.F32.TF32 R92, R72, R42, R192 ;  /* 0x0000002a485c723c */ /* 0x000fe200000810c0 */
[----:B------:R-:W-:Y:S04]  /*3b520*/  STL.64 [R1+0x550], R96 ;  /* 0x0005506001007387 */ /* 0x000fe80000100a00 */
[----:B------:R1:W-:Y:S01]  /*3b530*/  STL.64 [R1+0x558], R98 ;  /* 0x0005586201007387 */ /* 0x0003e20000100a00 */
[----:B--2---:R-:W-:Y:S03]  /*3b540*/  HMMA.1688.F32.TF32 R232, R76, R34, R232 ;  /* 0x000000224ce8723c */ /* 0x004fe600000810e8 */
[----:B------:R-:W-:Y:S04]  /*3b550*/  LDS R192, [R8+UR7+0x25180] ;  /* 0x0251800708c07984 */ /* 0x000fe80008000800 */
[----:B------:R-:W-:Y:S05]  /*3b560*/  LDS R194, [R8+UR7+0x25980] ;  /* 0x0259800708c27984 */ /* 0x000fea0008000800 */
[----:B------:R-:W-:Y:S01]  /*3b570*/  MOV R48, R80 ;  /* 0x0000005000307202 */ /* 0x000fe20000000f00 */
[----:B------:R-:W-:Y:S01]  /*3b580*/  IMAD.MOV.U32 R49, RZ, RZ, R81 ;  /* 0x000000ffff317224 */ /* 0x000fe200078e0051 */
[----:B------:R-:W-:Y:S01]  /*3b590*/  MOV R53, R83 ;  /* 0x0000005300357202 */ /* 0x000fe20000000f00 */
[----:B------:R-:W-:Y:S01]  /*3b5a0*/  IMAD.MOV.U32 R52, RZ, RZ, R82 ;  /* 0x000000ffff347224 */ /* 0x000fe200078e0052 */
[----:B------:R-:W-:Y:S01]  /*3b5b0*/  LDS R193, [R9+UR7+0x25180] ;  /* 0x0251800709c17984 */ /* 0x000fe20008000800 */
[C---:B------:R-:W-:Y:S03]  /*3b5c0*/  HMMA.1688.F32.TF32 R80, R72.reuse, R50, R200 ;  /* 0x000000324850723c */ /* 0x040fe600000810c8 */
[----:B------:R-:W-:Y:S03]  /*3b5d0*/  STL.64 [R1+0x5a0], R92 ;  /* 0x0005a05c01007387 */ /* 0x000fe60000100a00 */
[C---:B-1----:R-:W-:Y:S01]  /*3b5e0*/  HMMA.1688.F32.TF32 R96, R72.reuse, R54, R204 ;  /* 0x000000364860723c */ /* 0x042fe200000810cc */
[----:B------:R1:W-:Y:S04]  /*3b5f0*/  STL.64 [R1+0x5a8], R94 ;  /* 0x0005a85e01007387 */ /* 0x0003e80000100a00 */
[----:B------:R-:W-:Y:S01]  /*3b600*/  LDS R195, [R9+UR7+0x25980] ;  /* 0x0259800709c37984 */ /* 0x000fe20008000800 */
[----:B-1----:R-:W-:Y:S03]  /*3b610*/  HMMA.1688.F32.TF32 R92, R72, R58, R208 ;  /* 0x0000003a485c723c */ /* 0x002fe600000810d0 */
[----:B------:R-:W-:Y:S09]  /*3b620*/  STL [R1+0x1850], R49 ;  /* 0x0018503101007387 */ /* 0x000ff20000100800 */
[----:B------:R-:W-:Y:S01]  /*3b630*/  IMAD.MOV.U32 R61, RZ, RZ, R83 ;  /* 0x000000ffff3d7224 */ /* 0x000fe200078e0053 */
[----:B------:R-:W-:Y:S01]  /*3b640*/  MOV R60, R82 ;  /* 0x00000052003c7202 */ /* 0x000fe20000000f00 */
[----:B------:R-:W-:Y:S01]  /*3b650*/  IMAD.MOV.U32 R57, RZ, RZ, R80 ;  /* 0x000000ffff397224 */ /* 0x000fe200078e0050 */
[----:B------:R-:W-:Y:S01]  /*3b660*/  STL [R1+0x184c], R48 ;  /* 0x00184c3001007387 */ /* 0x000fe20000100800 */
[----:B------:R-:W-:-:S02]  /*3b670*/  IMAD.MOV.U32 R56, RZ, RZ, R81 ;  /* 0x000000ffff387224 */ /* 0x000fc400078e0051 */
[C---:B------:R-:W-:Y:S01]  /*3b680*/  HMMA.1688.F32.TF32 R80, R72.reuse, R62, R212 ;  /* 0x0000003e4850723c */ /* 0x040fe200000810d4 */
[----:B------:R-:W-:Y:S04]  /*3b690*/  STL [R1+0x1848], R52 ;  /* 0x0018483401007387 */ /* 0x000fe80000100800 */
[----:B------:R-:W-:Y:S04]  /*3b6a0*/  STL [R1+0x1844], R53 ;  /* 0x0018443501007387 */ /* 0x000fe80000100800 */
[----:B------:R-:W-:Y:S04]  /*3b6b0*/  STL [R1+0x180c], R61 ;  /* 0x00180c3d01007387 */ /* 0x000fe80000100800 */
[----:B------:R-:W-:Y:S04]  /*3b6c0*/  STL [R1+0x1808], R60 ;  /* 0x0018083c01007387 */ /* 0x000fe80000100800 */
[----:B------:R-:W-:Y:S04]  /*3b6d0*/  STL [R1+0x1804], R57 ;  /* 0x0018043901007387 */ /* 0x000fe80000100800 */
[----:B------:R-:W-:Y:S04]  /*3b6e0*/  STL [R1+0x1800], R56 ;  /* 0x0018003801007387 */ /* 0x000fe80000100800 */
[----:B------:R-:W-:Y:S04]  /*3b6f0*/  STL.64 [R1+0x840], R96 ;  /* 0x0008406001007387 */ /* 0x000fe80000100a00 */
[----:B------:R-:W-:Y:S04]  /*3b700*/  STL.64 [R1+0x848], R98 ;  /* 0x0008486201007387 */ /* 0x000fe80000100a00 */
[----:B------:R-:W-:Y:S04]  /*3b710*/  STL.64 [R1+0x830], R92 ;  /* 0x0008305c01007387 */ /* 0x000fe80000100a00 */
[----:B------:R1:W-:Y:S02]  /*3b720*/  STL.64 [R1+0x838], R94 ;  /* 0x0008385e01007387 */ /* 0x0003e40000100a00 */
[C---:B-1----:R-:W-:Y:S06]  /*3b730*/  HMMA.1688.F32.TF32 R92, R72.reuse, R66, R216 ;  /* 0x00000042485c723c */ /* 0x042fec00000810d8 */
[----:B------:R-:W-:Y:S01]  /*3b740*/  HMMA.1688.F32.TF32 R72, R72, R70, R220 ;  /* 0x000000464848723c */ /* 0x000fe200000810dc */
[----:B------:R-:W-:-:S02]  /*3b750*/  IMAD.MOV.U32 R69, RZ, RZ, R83 ;  /* 0x000000ffff457224 */ /* 0x000fc400078e0053 */
[----:B------:R-:W-:Y:S01]  /*3b760*/  IMAD.MOV.U32 R68, RZ, RZ, R82 ;  /* 0x000000ffff447224 */ /* 0x000fe200078e0052 */
[----:B------:R-:W-:Y:S01]  /*3b770*/  MOV R64, R81 ;  /* 0x0000005100407202 */ /* 0x000fe20000000f00 */
[----:B------:R-:W-:Y:S01]  /*3b780*/  IMAD.MOV.U32 R65, RZ, RZ, R80 ;  /* 0x000000ffff417224 */ /* 0x000fe200078e0050 */
[----:B------:R-:W-:Y:S04]  /*3b790*/  STL [R1+0x181c], R69 ;  /* 0x00181c4501007387 */ /* 0x000fe80000100800 */
[----:B------:R-:W-:Y:S04]  /*3b7a0*/  STL [R1+0x1818], R68 ;  /* 0x0018184401007387 */ /* 0x000fe80000100800 */
[----:B------:R-:W-:Y:S04]  /*3b7b0*/  STL [R1+0x1814], R65 ;  /* 0x0018144101007387 */ /* 0x000fe80000100800 */
[----:B------:R-:W-:Y:S04]  /*3b7c0*/  STL [R1+0x1810], R64 ;  /* 0x0018104001007387 */ /* 0x000fe80000100800 */
[----:B------:R-:W2:Y:S04]  /*3b7d0*/  LDL.LU R80, [R1+0x20] ;  /* 0x0000200001507983 */ /* 0x000ea80000300800 */
[----:B------:R1:W-:Y:S04]  /*3b7e0*/  STL.64 [R1+0x810], R92 ;  /* 0x0008105c01007387 */ /* 0x0003e80000100a00 */
[----:B------:R3:W-:Y:S04]  /*3b7f0*/  STL.64 [R1+0x818], R94 ;  /* 0x0008185e01007387 */ /* 0x0007e80000100a00 */
[----:B------:R-:W-:Y:S04]  /*3b800*/  STL.64 [R1+0x7f0], R72 ;  /* 0x0007f04801007387 */ /* 0x000fe80000100a00 */
[----:B------:R4:W-:Y:S04]  /*3b810*/  STL.64 [R1+0x7f8], R74 ;  /* 0x0007f84a01007387 */ /* 0x0009e80000100a00 */
        /* <DEDUP_REMOVED lines=19> */
[----:B------:R-:W-:-:S03]  /*3b950*/  IMAD.MOV.U32 R96, RZ, RZ, R225 ;  /* 0x000000ffff607224 */ /* 0x000fc600078e00e1 */
[----:B------:R-:W2:Y:S01]  /*3b960*/  LDL.LU R248, [R1+0x1a44] ;  /* 0x001a440001f87983 */ /* 0x000ea20000300800 */
[----:B------:R-:W-:-:S03]  /*3b970*/  IMAD.MOV.U32 R97, RZ, RZ, R226 ;  /* 0x000000ffff617224 */ /* 0x000fc600078e00e2 */
[----:B------:R-:W2:Y:S01]  /*3b980*/  LDL.LU R249, [R1+0x1a40] ;  /* 0x001a400001f97983 */ /* 0x000ea20000300800 */
[----:B------:R-:W-:-:S03]  /*3b990*/  MOV R98, R227 ;  /* 0x000000e300627202 */ /* 0x000fc60000000f00 */
[----:B------:R-:W2:Y:S04]  /*3b9a0*/  LDL.LU R250, [R1+0x1a3c] ;  /* 0x001a3c0001fa7983 */ /* 0x000ea80000300800 */
[----:B------:R-:W2:Y:S01]  /*3b9b0*/  LDL.LU R224, [R1+0x1a38] ;  /* 0x001a380001e07983 */ /* 0x000ea20000300800 */
[----:B------:R-:W-:-:S03]  /*3b9c0*/  IMAD.MOV.U32 R99, RZ, RZ, R251 ;  /* 0x000000ffff637224 */ /* 0x000fc600078e00fb */
[----:B------:R-:W2:Y:S04]  /*3b9d0*/  LDL.LU R225, [R1+0x1a34] ;  /* 0x001a340001e17983 */ /* 0x000ea80000300800 */
[----:B------:R-:W2:Y:S04]  /*3b9e0*/  LDL.LU R226, [R1+0x1a30] ;  /* 0x001a300001e27983 */ /* 0x000ea80000300800 */
[----:B------:R-:W2:Y:S04]  /*3b9f0*/  LDL.LU R227, [R1+0x1a2c] ;  /* 0x001a2c0001e37983 */ /* 0x000ea80000300800 */
[----:B------:R-:W2:Y:S04]  /*3ba00*/  LDL.LU R251, [R1+0x1a28] ;  /* 0x001a280001fb7983 */ /* 0x000ea80000300800 */
[----:B-1----:R-:W2:Y:S04]  /*3ba10*/  LDL.LU R92, [R1+0xd0] ;  /* 0x0000d000015c7983 */ /* 0x002ea80000300800 */
[----:B------:R-:W2:Y:S04]  /*3ba20*/  LDL.LU R93, [R1+0xd4] ;  /* 0x0000d400015d7983 */ /* 0x000ea80000300800 */
[----:B---3--:R-:W3:Y:S04]  /*3ba30*/  LDL.LU R94, [R1+0xd8] ;  /* 0x0000d800015e7983 */ /* 0x008ee80000300800 */
[----:B------:R-:W3:Y:S01]  /*3ba40*/  LDL.LU R95, [R1+0xdc] ;  /* 0x0000dc00015f7983 */ /* 0x000ee20000300800 */
[----:B----4-:R-:W-:-:S15]  /*3ba50*/  HMMA.1688.F32.TF32 R72, R76, R42, R96 ;  /* 0x0000002a4c48723c */ /* 0x010fde0000081060 */
[----:B------:R-:W-:-:S09]  /*3ba60*/  NOP ;  /* 0x0000000000007918 */ /* 0x000fd20000000000 */
[----:B------:R-:W-:Y:S01]  /*3ba70*/  IMAD.MOV.U32 R49, RZ, RZ, R74 ;  /* 0x000000ffff317224 */ /* 0x000fe200078e004a */
[----:B------:R-:W-:Y:S01]  /*3ba80*/  MOV R48, R75 ;  /* 0x0000004b00307202 */ /* 0x000fe20000000f00 */
[C---:B--2---:R-:W-:Y:S01]  /*3ba90*/  HMMA.1688.F32.TF32 R120, R76.reuse, R22, R80 ;  /* 0x000000164c78723c */ /* 0x044fe20000081050 */
[----:B------:R-:W-:Y:S04]  /*3baa0*/  LDS R80, [R8+UR7+0x25100] ;  /* 0x0251000708507984 */ /* 0x000fe80008000800 */
[----:B------:R-:W-:Y:S04]  /*3bab0*/  LDS R82, [R8+UR7+0x25900] ;  /* 0x0259000708527984 */ /* 0x000fe80008000800 */
[----:B------:R-:W-:Y:S04]  /*3bac0*/  LDS R81, [R9+UR7+0x25100] ;  /* 0x0251000709517984 */ /* 0x000fe80008000800 */
[----:B------:R-:W1:Y:S01]  /*3bad0*/  LDS R83, [R9+UR7+0x25900] ;  /* 0x0259000709537984 */ /* 0x000e620008000800 */
[C---:B------:R-:W-:Y:S06]  /*3bae0*/  HMMA.1688.F32.TF32 R112, R76.reuse, R18, R108 ;  /* 0x000000124c70723c */ /* 0x040fec000008106c */
[C---:B------:R-:W-:Y:S06]  /*3baf0*/  HMMA.1688.F32.TF32 R124, R76.reuse, R26, R104 ;  /* 0x0000001a4c7c723c */ /* 0x040fec0000081068 */
[C---:B------:R-:W-:Y:S06]  /*3bb00*/  HMMA.1688.F32.TF32 R128, R76.reuse, R30, R100 ;  /* 0x0000001e4c80723c */ /* 0x040fec0000081064 */
[C---:B------:R-:W-:Y:S06]  /*3bb10*/  HMMA.1688.F32.TF32 R224, R76.reuse, R10, R224 ;  /* 0x0000000a4ce0723c */ /* 0x040fec00000810e0 */
[C---:B------:R-:W-:Y:S06]  /*3bb20*/  HMMA.1688.F32.TF32 R172, R76.reuse, R14, R248 ;  /* 0x0000000e4cac723c */ /* 0x040fec00000810f8 */
[C---:B------:R-:W-:Y:S11]  /*3bb30*/  HMMA.1688.F32.TF32 R248, R76.reuse, R38, R236 ;  /* 0x000000264cf8723c */ /* 0x040ff600000810ec */
        /* <DEDUP_REMOVED lines=16> */
[----:B------:R3:W-:Y:S02]  /*3bc40*/  STL.64 [R1+0x10], R72 ;  /* 0x0000104801007387 */ /* 0x0007e40000100a00 */
[----:B---3--:R-:W-:-:S15]  /*3bc50*/  HMMA.1688.F32.TF32 R72, R76, R46, R92 ;  /* 0x0000002e4c48723c */ /* 0x008fde000008105c */
[----:B------:R-:W-:-:S08]  /*3bc60*/  NOP ;  /* 0x0000000000007918 */ /* 0x000fd00000000000 */
[----:B------:R-:W-:Y:S04]  /*3bc70*/  STL.64 [R1+0x48], R74 ;  /* 0x0000484a01007387 */ /* 0x000fe80000100a00 */
        /* <DEDUP_REMOVED lines=40> */
[----:B------:R-:W-:-:S02]  /*3bf00*/  IMAD.MOV.U32 R52, RZ, RZ, R72 ;  /* 0x000000ffff347224 */ /* 0x000fc400078e0048 */
[----:B------:R-:W-:Y:S01]  /*3bf10*/  IMAD.MOV.U32 R53, RZ, RZ, R73 ;  /* 0x000000ffff357224 */ /* 0x000fe200078e0049 */
[----:B------:R-:W-:Y:S04]  /*3bf20*/  LDS R72, [R3+UR7+0x25180] ;  /* 0x0251800703487984 */ /* 0x000fe80008000800 */
[----:B------:R-:W-:Y:S04]  /*3bf30*/  LDS R74, [R3+UR7+0x25980] ;  /* 0x02598007034a7984 */ /* 0x000fe80008000800 */
[----:B------:R-:W-:Y:S04]  /*3bf40*/  LDS R73, [R7+UR7+0x25180] ;  /* 0x0251800707497984 */ /* 0x000fe80008000800 */
[----:B------:R-:W1:Y:S01]  /*3bf50*/  LDS R75, [R7+UR7+0x25980] ;  /* 0x02598007074b7984 */ /* 0x000e620008000800 */
[----:B---3--:R-:W-:-:S15]  /*3bf60*/  HMMA.1688.F32.TF32 R112, R76, R50, R140 ;  /* 0x000000324c70723c */ /* 0x008fde000008108c */
[----:B------:R-:W-:-:S09]  /*3bf70*/  NOP ;  /* 0x0000000000007918 */ /* 0x000fd20000000000 */
[----:B------:R-:W-:Y:S01]  /*3bf80*/  MOV R61, R112 ;  /* 0x00000070003d7202 */ /* 0x000fe20000000f00 */
[----:B------:R-:W-:Y:S01]  /*3bf90*/  IMAD.MOV.U32 R60, RZ, RZ, R113 ;  /* 0x000000ffff3c7224 */ /* 0x000fe200078e0071 */
[----:B------:R-:W-:Y:S01]  /*3bfa0*/  MOV R56, R115 ;  /* 0x0000007300387202 */ /* 0x000fe20000000f00 */
[----:B------:R-:W-:Y:S02]  /*3bfb0*/  IMAD.MOV.U32 R57, RZ, RZ, R114 ;  /* 0x000000ffff397224 */ /* 0x000fe400078e0072 */
[C---:B--2---:R-:W-:Y:S06]  /*3bfc0*/  HMMA.1688.F32.TF32 R112, R76.reuse, R54, R136 ;  /* 0x000000364c70723c */ /* 0x044fec0000081088 */
[C---:B------:R-:W-:Y:S06]  /*3bfd0*/  HMMA.1688.F32.TF32 R108, R76.reuse, R66, R108 ;  /* 0x000000424c6c723c */ /* 0x040fec000008106c */
[----:B----4-:R-:W-:-:S12]  /*3bfe0*/  HMMA.1688.F32.TF32 R120, R76, R58, R132 ;  /* 0x0000003a4c78723c */ /* 0x010fd80000081084 */
[----:B------:R-:W-:Y:S01]  /*3bff0*/  IMAD.MOV.U32 R69, RZ, RZ, R112 ;  /* 0x000000ffff457224 */ /* 0x000fe200078e0070 */
[----:B------:R-:W-:Y:S01]  /*3c000*/  MOV R65, R114 ;  /* 0x0000007200417202 */ /* 0x000fe20000000f00 */
[----:B------:R-:W-:Y:S02]  /*3c010*/  IMAD.MOV.U32 R68, RZ, RZ, R113 ;  /* 0x000000ffff447224 */ /* 0x000fe400078e0071 */
[----:B------:R-:W-:Y:S02]  /*3c020*/  IMAD.MOV.U32 R64, RZ, RZ, R115 ;  /* 0x000000ffff407224 */ /* 0x000fe400078e0073 */
[C---:B------:R-:W-:Y:S06]  /*3c030*/  HMMA.1688.F32.TF32 R112, R76.reuse, R62, R116 ;  /* 0x0000003e4c70723c */ /* 0x040fec0000081074 */
[----:B------:R-:W-:Y:S06]  /*3c040*/  HMMA.1688.F32.TF32 R76, R76, R70, R104 ;  /* 0x000000464c4c723c */ /* 0x000fec0000081068 */
[C---:B-1----:R-:W-:Y:S06]  /*3c050*/  HMMA.1688.F32.TF32 R132, R80.reuse, R18, R96 ;  /* 0x000000125084723c */ /* 0x042fec0000081060 */
[C---:B------:R-:W-:Y:S01]  /*3c060*/  HMMA.1688.F32.TF32 R176, R80.reuse, R10, R100 ;  /* 0x0000000a50b0723c */ /* 0x040fe20000081064 */
[----:B------:R-:W-:Y:S05]  /*3c070*/  STL [R1+0x1820], R61 ;  /* 0x0018203d01007387 */ /* 0x000fea0000100800 */
[C---:B------:R-:W-:Y:S01]  /*3c080*/  HMMA.1688.F32.TF32 R180, R80.reuse, R14, R236 ;  /* 0x0000000e50b4723c */ /* 0x040fe200000810ec */
[----:B------:R-:W-:Y:S04]  /*3c090*/  STL.64 [R1+0x7a0], R120 ;  /* 0x0007a07801007387 */ /* 0x000fe80000100a00 */
[----:B------:R-:W-:Y:S04]  /*3c0a0*/  STL.64 [R1+0x7a8], R122 ;  /* 0x0007a87a01007387 */ /* 0x000fe80000100a00 */
[----:B------:R1:W-:Y:S04]  /*3c0b0*/  STL.64 [R1+0x790], R112 ;  /* 0x0007907001007387 */ /* 0x0003e80000100a00 */
[----:B------:R2:W-:Y:S04]  /*3c0c0*/  STL.64 [R1+0x798], R114 ;  /* 0x0007987201007387 */ /* 0x0005e80000100a00 */
[----:B------:R3:W-:Y:S04]  /*3c0d0*/  STL.64 [R1+0x780], R108 ;  /* 0x0007806c01007387 */ /* 0x0007e80000100a00 */
[----:B------:R4:W-:Y:S04]  /*3c0e0*/  STL.64 [R1+0x788], R110 ;  /* 0x0007886e01007387 */ /* 0x0009e80000100a00 */
[----:B------:R-:W-:Y:S04]  /*3c0f0*/  STL.64 [R1+0x750], R76 ;  /* 0x0007504c01007387 */ /* 0x000fe80000100a00 */
[----:B------:R-:W-:Y:S04]  /*3c100*/  STL.64 [R1+0x758], R78 ;  /* 0x0007584e01007387 */ /* 0x000fe80000100a00 */
[----:B------:R-:W-:Y:S04]  /*3c110*/  STL.64 [R1+0x1920], R178 ;  /* 0x001920b201007387 */ /* 0x000fe80000100a00 */
[----:B------:R-:W-:Y:S01]  /*3c120*/  STL.64 [R1+0x1918], R176 ;  /* 0x001918b001007387 */ /* 0x000fe20000100a00 */
[-C--:B------:R-:W-:Y:S03]  /*3c130*/  HMMA.1688.F32.TF32 R136, R80, R22.reuse, R92 ;  /* 0x000000165088723c */ /* 0x080fe6000008105c */
[----:B------:R-:W-:Y:S04]  /*3c140*/  STL.64 [R1+0x1930], R182 ;  /* 0x001930b601007387 */ /* 0x000fe80000100a00 */
[----:B------:R-:W-:Y:S04]  /*3c150*/  STL.64 [R1+0x1928], R180 ;  /* 0x001928b401007387 */ /* 0x000fe80000100a00 */
[----:B------:R-:W-:Y:S04]  /*3c160*/  STL.64 [R1+0x1940], R134 ;  /* 0x0019408601007387 */ /* 0x000fe80000100a00 */
        /* <DEDUP_REMOVED lines=121> */
[----:B------:R-:W-:Y:S04]  /*3c900*/  STL.64 [R1+0x1950], R138 ;  /* 0x0019508a01007387 */ /* 0x000fe80000100a00 */
[----:B------:R-:W-:Y:S01]  /*3c910*/  STL.64 [R1+0x1948], R136 ;  /* 0x0019488801007387 */ /* 0x000fe20000100a00 */
[C---:B------:R-:W-:Y:S06]  /*3c920*/  HMMA.1688.F32.TF32 R156, R72.reuse, R22, R156 ;  /* 0x00000016489c723c */ /* 0x040fec000008109c */
[C---:B------:R-:W-:Y:S06]  /*3c930*/  HMMA.1688.F32.TF32 R152, R72.reuse, R18, R152 ;  /* 0x000000124898723c */ /* 0x040fec0000081098 */
[C---:B------:R-:W-:Y:S06]  /*3c940*/  HMMA.1688.F32.TF32 R164, R72.reuse, R30, R164 ;  /* 0x0000001e48a4723c */ /* 0x040fec00000810a4 */
[----:B------:R-:W-:Y:S06]  /*3c950*/  HMMA.1688.F32.TF32 R100, R72, R34, R100 ;  /* 0x000000224864723c */ /* 0x000fec0000081064 */
[C---:B--2---:R-:W-:Y:S06]  /*3c960*/  HMMA.1688.F32.TF32 R120, R80.reuse, R50, R112 ;  /* 0x000000325078723c */ /* 0x044fec0000081070 */
[----:B------:R-:W-:-:S15]  /*3c970*/  HMMA.1688.F32.TF32 R112, R80, R54, R172 ;  /* 0x000000365070723c */ /* 0x000fde00000810ac */
[----:B------:R-:W-:-:S02]  /*3c980*/  NOP ;  /* 0x0000000000007918 */ /* 0x000fc40000000000 */
[----:B------:R-:W-:Y:S04]  /*3c990*/  STL.64 [R1+0x700], R120 ;  /* 0x0007007801007387 */ /* 0x000fe80000100a00 */
[----:B------:R1:W-:Y:S04]  /*3c9a0*/  STL.64 [R1+0x708], R122 ;  /* 0x0007087a01007387 */ /* 0x0003e80000100a00 */
[----:B------:R-:W-:Y:S04]  /*3c9b0*/  STL.64 [R1+0x6f0], R112 ;  /* 0x0006f07001007387 */ /* 0x000fe80000100a00 */
[----:B------:R2:W-:Y:S01]  /*3c9c0*/  STL.64 [R1+0x6f8], R114 ;  /* 0x0006f87201007387 */ /* 0x0005e20000100a00 */
[C---:B-1----:R-:W-:Y:S06]  /*3c9d0*/  HMMA.1688.F32.TF32 R120, R80.reuse, R62, R212 ;  /* 0x0000003e5078723c */ /* 0x042fec00000810d4 */
[C---:B--2---:R-:W-:Y:S06]  /*3c9e0*/  HMMA.1688.F32.TF32 R112, R80.reuse, R66, R208 ;  /* 0x000000425070723c */ /* 0x044fec00000810d0 */
[C---:B------:R-:W-:Y:S06]  /*3c9f0*/  HMMA.1688.F32.TF32 R228, R80.reuse, R34, R228 ;  /* 0x0000002250e4723c */ /* 0x040fec00000810e4 */
[C---:B------:R-:W-:Y:S06]  /*3ca00*/  HMMA.1688.F32.TF32 R220, R80.reuse, R38, R220 ;  /* 0x0000002650dc723c */ /* 0x040fec00000810dc */
[C---:B------:R-:W-:Y:S06]  /*3ca10*/  HMMA.1688.F32.TF32 R144, R80.reuse, R30, R144 ;  /* 0x0000001e5090723c */ /* 0x040fec0000081090 */
[----:B------:R-:W-:-:S15]  /*3ca20*/  HMMA.1688.F32.TF32 R76, R80, R58, R224 ;  /* 0x0000003a504c723c */ /* 0x000fde00000810e0 */
[----:B------:R-:W-:-:S08]  /*3ca30*/  NOP ;  /* 0x0000000000007918 */ /* 0x000fd00000000000 */
[----:B------:R-:W-:Y:S04]  /*3ca40*/  STL.64 [R1+0x6e0], R76 ;  /* 0x0006e04c01007387 */ /* 0x000fe80000100a00 */
[----:B------:R1:W-:Y:S02]  /*3ca50*/  STL.64 [R1+0x6e8], R78 ;  /* 0x0006e84e01007387 */ /* 0x0003e40000100a00 */
[C---:B-1----:R-:W-:Y:S02]  /*3ca60*/  HMMA.1688.F32.TF32 R76, R80.reuse, R70, R204 ;  /* 0x00000046504c723c */ /* 0x042fe400000810cc */
[----:B------:R-:W-:Y:S04]  /*3ca70*/  STL.64 [R1+0x6d0], R120 ;  /* 0x0006d07801007387 */ /* 0x000fe80000100a00 */
[----:B------:R-:W-:Y:S01]  /*3ca80*/  STL.64 [R1+0x6d8], R122 ;  /* 0x0006d87a01007387 */ /* 0x000fe20000100a00 */
[C---:B------:R-:W-:Y:S03]  /*3ca90*/  HMMA.1688.F32.TF32 R148, R80.reuse, R26, R148 ;  /* 0x0000001a5094723c */ /* 0x040fe60000081094 */
[----:B------:R-:W-:Y:S03]  /*3caa0*/  STL.64 [R1+0x6c0], R112 ;  /* 0x0006c07001007387 */ /* 0x000fe60000100a00 */
[C---:B------:R-:W-:Y:S01]  /*3cab0*/  HMMA.1688.F32.TF32 R216, R80.reuse, R42, R216 ;  /* 0x0000002a50d8723c */ /* 0x040fe200000810d8 */
[----:B------:R-:W-:Y:S05]  /*3cac0*/  STL.64 [R1+0x6c8], R114 ;  /* 0x0006c87201007387 */ /* 0x000fea0000100a00 */
[----:B------:R-:W-:Y:S04]  /*3cad0*/  HMMA.1688.F32.TF32 R96, R80, R46, R96 ;  /* 0x0000002e5060723c */ /* 0x000fe80000081060 */
[----:B------:R-:W-:Y:S02]  /*3cae0*/  STL.64 [R1+0x6b0], R76 ;  /* 0x0006b04c01007387 */ /* 0x000fe40000100a00 */
[C---:B------:R-:W-:Y:S02]  /*3caf0*/  HMMA.1688.F32.TF32 R80, R72.reuse, R50, R200 ;  /* 0x000000324850723c */ /* 0x040fe400000810c8 */
[----:B------:R1:W-:Y:S04]  /*3cb00*/  STL.64 [R1+0x6b8], R78 ;  /* 0x0006b84e01007387 */ /* 0x0003e80000100a00 */
[C---:B-1----:R-:W-:Y:S06]  /*3cb10*/  HMMA.1688.F32.TF32 R76, R72.reuse, R54, R196 ;  /* 0x00000036484c723c */ /* 0x042fec00000810c4 */
[C---:B----4-:R-:W-:Y:S11]  /*3cb20*/  HMMA.1688.F32.TF32 R112, R72.reuse, R58, R244 ;  /* 0x0000003a4870723c */ /* 0x050ff600000810f4 */
[----:B------:R-:W-:Y:S04]  /*3cb30*/  STL.64 [R1+0x650], R80 ;  /* 0x0006505001007387 */ /* 0x000fe80000100a00 */
[----:B------:R1:W-:Y:S01]  /*3cb40*/  STL.64 [R1+0x658], R82 ;  /* 0x0006585201007387 */ /* 0x0003e20000100a00 */
[C---:B------:R-:W-:Y:S06]  /*3cb50*/  HMMA.1688.F32.TF32 R188, R72.reuse, R10, R188 ;  /* 0x0000000a48bc723c */ /* 0x040fec00000810bc */
[C---:B------:R-:W-:Y:S01]  /*3cb60*/  HMMA.1688.F32.TF32 R184, R72.reuse, R14, R184 ;  /* 0x0000000e48b8723c */ /* 0x040fe200000810b8 */
[----:B------:R-:W-:Y:S05]  /*3cb70*/  STL.64 [R1+0x640], R76 ;  /* 0x0006404c01007387 */ /* 0x000fea0000100a00 */
[C---:B-1----:R-:W-:Y:S01]  /*3cb80*/  HMMA.1688.F32.TF32 R80, R72.reuse, R62, R168 ;  /* 0x0000003e4850723c */ /* 0x042fe200000810a8 */
[----:B------:R1:W-:Y:S05]  /*3cb90*/  STL.64 [R1+0x648], R78 ;  /* 0x0006484e01007387 */ /* 0x0003ea0000100a00 */
[C---:B------:R-:W-:Y:S06]  /*3cba0*/  HMMA.1688.F32.TF32 R160, R72.reuse, R26, R160 ;  /* 0x0000001a48a0723c */ /* 0x040fec00000810a0 */
[C---:B------:R-:W-:Y:S06]  /*3cbb0*/  HMMA.1688.F32.TF32 R104, R72.reuse, R38, R104 ;  /* 0x000000264868723c */ /* 0x040fec0000081068 */
[C---:B-1----:R-:W-:Y:S06]  /*3cbc0*/  HMMA.1688.F32.TF32 R76, R72.reuse, R66, R240 ;  /* 0x00000042484c723c */ /* 0x042fec00000810f0 */
[C---:B---3--:R-:W-:Y:S06]  /*3cbd0*/  HMMA.1688.F32.TF32 R108, R72.reuse, R42, R108 ;  /* 0x0000002a486c723c */ /* 0x048fec000008106c */
[C---:B------:R-:W-:Y:S06]  /*3cbe0*/  HMMA.1688.F32.TF32 R236, R72.reuse, R46, R236 ;  /* 0x0000002e48ec723c */ /* 0x040fec00000810ec */
[----:B------:R-:W-:Y:S01]  /*3cbf0*/  HMMA.1688.F32.TF32 R72, R72, R70, R140 ;  /* 0x000000464848723c */ /* 0x000fe2000008108c */
[----:B------:R-:W-:Y:S04]  /*3cc00*/  STL.64 [R1+0x630], R112 ;  /* 0x0006307001007387 */ /* 0x000fe80000100a00 */
[----:B------:R1:W-:Y:S04]  /*3cc10*/  STL.64 [R1+0x638], R114 ;  /* 0x0006387201007387 */ /* 0x0003e80000100a00 */
        /* <DEDUP_REMOVED lines=9> */
[----:B------:R-:W-:Y:S01]  /*3ccb0*/  STL.64 [R1+0x608], R74 ;  /* 0x0006084a01007387 */ /* 0x000fe20000100a00 */
[----:B------:R-:W-:-:S03]  /*3ccc0*/  IMAD.MOV.U32 R172, RZ, RZ, R17 ;  /* 0x000000ffffac7224 */ /* 0x000fc600078e0011 */
[----:B------:R-:W2:Y:S01]  /*3ccd0*/  LDL.LU R12, [R1+0x1a24] ;  /* 0x001a2400010c7983 */ /* 0x000ea20000300800 */
[----:B------:R-:W-:-:S03]  /*3cce0*/  MOV R173, R13 ;  /* 0x0000000d00ad7202 */ /* 0x000fc60000000f00 */
[----:B------:R-:W3:Y:S04]  /*3ccf0*/  LDL.LU R16, [R1+0x1a20] ;  /* 0x001a200001107983 */ /* 0x000ee80000300800 */
[----:B------:R-:W4:Y:S04]  /*3cd00*/  LDL.LU R29, [R1+0x1a1c] ;  /* 0x001a1c00011d7983 */ /* 0x000f280000300800 */
[----:B------:R-:W4:Y:S04]  /*3cd10*/  LDL.LU R28, [R1+0x1a18] ;  /* 0x001a1800011c7983 */ /* 0x000f280000300800 */
[----:B------:R-:W4:Y:S04]  /*3cd20*/  LDL.LU R17, [R1+0x1a14] ;  /* 0x001a140001117983 */ /* 0x000f280000300800 */
[----:B------:R-:W4:Y:S01]  /*3cd30*/  LDL.LU R13, [R1+0x1a10] ;  /* 0x001a1000010d7983 */ /* 0x000f220000300800 */
[----:B------:R-:W-:-:S02]  /*3cd40*/  IMAD.MOV.U32 R174, RZ, RZ, R25 ;  /* 0x000000ffffae7224 */ /* 0x000fc400078e0019 */
[----:B------:R-:W-:Y:S01]  /*3cd50*/  IMAD.MOV.U32 R175, RZ, RZ, R24 ;  /* 0x000000ffffaf7224 */ /* 0x000fe200078e0018 */
[----:B------:R-:W4:Y:S01]  /*3cd60*/  LDL.LU R25, [R1+0x1a0c] ;  /* 0x001a0c0001197983 */ /* 0x000f220000300800 */
[----:B-1----:R-:W-:-:S03]  /*3cd70*/  IMAD.MOV.U32 R114, RZ, RZ, R21 ;  /* 0x000000ffff727224 */ /* 0x002fc600078e0015 */
[----:B------:R-:W4:Y:S01]  /*3cd80*/  LDL.LU R24, [R1+0x1a08] ;  /* 0x001a080001187983 */ /* 0x000f220000300800 */
[----:B------:R-:W-:Y:S01]  /*3cd90*/  MOV R115, R20 ;  /* 0x0000001400737202 */ /* 0x000fe20000000f00 */
[C---:B------:R-:W-:Y:S02]  /*3cda0*/  HMMA.1688.F32.TF32 R208, R192.reuse, R14, R92 ;  /* 0x0000000ec0d0723c */ /* 0x040fe4000008105c */
[----:B------:R-:W-:Y:S04]  /*3cdb0*/  LDS R92, [R8+UR7+0x26000] ;  /* 0x02600007085c7984 */ /* 0x000fe80008000800 */
[----:B------:R-:W-:Y:S01]  /*3cdc0*/  HMMA.1688.F32.TF32 R200, R192, R10, R116 ;  /* 0x0000000ac0c8723c */ /* 0x000fe20000081074 */
[----:B------:R-:W-:Y:S04]  /*3cdd0*/  LDS R94, [R8+UR7+0x26800] ;  /* 0x02680007085e7984 */ /* 0x000fe80008000800 */
        /* <DEDUP_REMOVED lines=13> */
[----:B------:R-:W-:Y:S01]  /*3ceb0*/  LDS R83, [R9+UR7+0x26980] ;  /* 0x0269800709537984 */ /* 0x000fe20008000800 */
[----:B------:R-:W-:Y:S01]  /*3cec0*/  IMAD.MOV.U32 R240, RZ, RZ, R91 ;  /* 0x000000fffff07224 */ /* 0x000fe200078e005b */
[----:B------:R-:W-:Y:S01]  /*3ced0*/  MOV R241, R90 ;  /* 0x0000005a00f17202 */ /* 0x000fe20000000f00 */
[----:B------:R-:W-:Y:S01]  /*3cee0*/  IMAD.MOV.U32 R242, RZ, RZ, R89 ;  /* 0x000000fffff27224 */ /* 0x000fe200078e0059 */
[----:B------:R-:W-:Y:S01]  /*3cef0*/  LDS R90, [R3+UR7+0x26800] ;  /* 0x02680007035a7984 */ /* 0x000fe20008000800 */
[----:B------:R-:W-:-:S03]  /*3cf00*/  IMAD.MOV.U32 R243, RZ, RZ, R88 ;  /* 0x000000fffff37224 */ /* 0x000fc600078e0058 */
[----:B------:R-:W-:Y:S04]  /*3cf10*/  LDS R88, [R3+UR7+0x26000] ;  /* 0x0260000703587984 */ /* 0x000fe80008000800 */
[----:B------:R-:W-:Y:S04]  /*3cf20*/  LDS R89, [R7+UR7+0x26000] ;  /* 0x0260000707597984 */ /* 0x000fe80008000800 */
[----:B------:R-:W-:Y:S04]  /*3cf30*/  LDS R91, [R7+UR7+0x26800] ;  /* 0x02680007075b7984 */ /* 0x000fe80008000800 */
[----:B------:R-:W-:Y:S04]  /*3cf40*/  LDS R116, [R3+UR7+0x26080] ;  /* 0x0260800703747984 */ /* 0x000fe80008000800 */
[----:B------:R-:W-:Y:S04]  /*3cf50*/  LDS R118, [R3+UR7+0x26880] ;  /* 0x0268800703767984 */ /* 0x000fe80008000800 */
[----:B------:R-:W-:Y:S04]  /*3cf60*/  LDS R117, [R7+UR7+0x26080] ;  /* 0x0260800707757984 */ /* 0x000fe80008000800 */
[----:B------:R-:W-:Y:S01]  /*3cf70*/  LDS R119, [R7+UR7+0x26880] ;  /* 0x0268800707777984 */ /* 0x000fe20008000800 */
[----:B------:R-:W-:Y:S01]  /*3cf80*/  MOV R244, R87 ;  /* 0x0000005700f47202 */ /* 0x000fe20000000f00 */
[----:B------:R-:W-:Y:S01]  /*3cf90*/  IMAD.MOV.U32 R245, RZ, RZ, R86 ;  /* 0x000000fffff57224 */ /* 0x000fe200078e0056 */
[----:B------:R-:W-:Y:S01]  /*3cfa0*/  MOV R247, R84 ;  /* 0x0000005400f77202 */ /* 0x000fe20000000f00 */
[----:B------:R-:W-:Y:S01]  /*3cfb0*/  IMAD.MOV.U32 R246, RZ, RZ, R85 ;  /* 0x000000fffff67224 */ /* 0x000fe200078e0055 */
        /* <DEDUP_REMOVED lines=8> */
[----:B--2---:R-:W-:Y:S01]  /*3d040*/  IMAD.MOV.U32 R113, RZ, RZ, R12 ;  /* 0x000000ffff717224 */ /* 0x004fe200078e000c */
[----:B---3--:R-:W-:-:S02]  /*3d050*/  MOV R112, R16 ;  /* 0x0000001000707202 */ /* 0x008fc40000000f00 */
[----:B------:R-:W2:Y:S04]  /*3d060*/  LDL.LU R16, [R1+0x1a04] ;  /* 0x001a040001107983 */ /* 0x000ea80000300800 */
[----:B------:R-:W3:Y:S04]  /*3d070*/  LDL.LU R12, [R1+0x1a00] ;  /* 0x001a0000010c7983 */ /* 0x000ee80000300800 */
[----:B------:R-:W3:Y:S01]  /*3d080*/  LDL.LU R21, [R1+0x19fc] ;  /* 0x0019fc0001157983 */ /* 0x000ee20000300800 */
[----:B----4-:R-:W-:-:S03]  /*3d090*/  IMAD.MOV.U32 R121, RZ, RZ, R17 ;  /* 0x000000ffff797224 */ /* 0x010fc600078e0011 */
[----:B------:R-:W4:Y:S01]  /*3d0a0*/  LDL.LU R20, [R1+0x19f8] ;  /* 0x0019f80001147983 */ /* 0x000f220000300800 */
[----:B------:R-:W-:-:S03]  /*3d0b0*/  IMAD.MOV.U32 R120, RZ, RZ, R13 ;  /* 0x000000ffff787224 */ /* 0x000fc600078e000d */
[----:B------:R-:W4:Y:S04]  /*3d0c0*/  LDL.LU R13, [R1+0x19f4] ;  /* 0x0019f400010d7983 */ /* 0x000f280000300800 */
[----:B------:R-:W4:Y:S01]  /*3d0d0*/  LDL.LU R17, [R1+0x19f0] ;  /* 0x0019f00001117983 */ /* 0x000f220000300800 */
[----:B------:R-:W-:Y:S01]  /*3d0e0*/  MOV R122, R28 ;  /* 0x0000001c007a7202 */ /* 0x000fe20000000f00 */
[----:B------:R-:W-:Y:S02]  /*3d0f0*/  IMAD.MOV.U32 R123, RZ, RZ, R29 ;  /* 0x000000ffff7b7224 */ /* 0x000fe400078e001d */
[----:B------:R-:W4:Y:S01]  /*3d100*/  LDL.LU R28, [R1+0x19ec] ;  /* 0x0019ec00011c7983 */ /* 0x000f220000300800 */
[----:B------:R-:W-:-:S03]  /*3d110*/  IMAD.MOV.U32 R126, RZ, RZ, R24 ;  /* 0x000000ffff7e7224 */ /* 0x000fc600078e0018 */
[----:B------:R-:W4:Y:S01]  /*3d120*/  LDL.LU R29, [R1+0x19e8] ;  /* 0x0019e800011d7983 */ /* 0x000f220000300800 */
[----:B------:R-:W-:Y:S01]  /*3d130*/  IMAD.MOV.U32 R127, RZ, RZ, R25 ;  /* 0x000000ffff7f7224 */ /* 0x000fe200078e0019 */
[----:B--2---:R-:W-:Y:S01]  /*3d140*/  MOV R125, R16 ;  /* 0x00000010007d7202 */ /* 0x004fe20000000f00 */
[----:B---3--:R-:W-:Y:S02]  /*3d150*/  IMAD.MOV.U32 R124, RZ, RZ, R12 ;  /* 0x000000ffff7c7224 */ /* 0x008fe400078e000c */
[----:B------:R-:W2:Y:S04]  /*3d160*/  LDL.LU R12, [R1+0x19e4] ;  /* 0x0019e400010c7983 */ /* 0x000ea80000300800 */
[----:B------:R-:W3:Y:S04]  /*3d170*/  LDL.LU R16, [R1+0x19e0] ;  /* 0x0019e00001107983 */ /* 0x000ee80000300800 */
[----:B------:R-:W3:Y:S01]  /*3d180*/  LDL.LU R24, [R1+0x19dc] ;  /* 0x0019dc0001187983 */ /* 0x000ee20000300800 */
[----:B----4-:R-:W-:-:S03]  /*3d190*/  IMAD.MOV.U32 R129, RZ, RZ, R13 ;  /* 0x000000ffff817224 */ /* 0x010fc600078e000d */
[----:B------:R-:W4:Y:S01]  /*3d1a0*/  LDL.LU R25, [R1+0x19d8] ;  /* 0x0019d80001197983 */ /* 0x000f220000300800 */
[----:B------:R-:W-:-:S03]  /*3d1b0*/  MOV R128, R17 ;  /* 0x0000001100807202 */ /* 0x000fc60000000f00 */
[----:B------:R-:W4:Y:S04]  /*3d1c0*/  LDL.LU R17, [R1+0x19d4] ;  /* 0x0019d40001117983 */ /* 0x000f280000300800 */
[----:B------:R-:W4:Y:S01]  /*3d1d0*/  LDL.LU R13, [R1+0x19d0] ;  /* 0x0019d000010d7983 */ /* 0x000f220000300800 */
[----:B------:R-:W-:Y:S01]  /*3d1e0*/  IMAD.MOV.U32 R130, RZ, RZ, R20 ;  /* 0x000000ffff827224 */ /* 0x000fe200078e0014 */
[----:B------:R-:W-:Y:S02]  /*3d1f0*/  MOV R131, R21 ;  /* 0x0000001500837202 */ /* 0x000fe40000000f00 */
[----:B------:R-:W4:Y:S01]  /*3d200*/  LDL.LU R20, [R1+0x19cc] ;  /* 0x0019cc0001147983 */ /* 0x000f220000300800 */
[----:B------:R-:W-:-:S03]  /*3d210*/  MOV R234, R29 ;  /* 0x0000001d00ea7202 */ /* 0x000fc60000000f00 */
[----:B------:R-:W4:Y:S01]  /*3d220*/  LDL.LU R21, [R1+0x19c8] ;  /* 0x0019c80001157983 */ /* 0x000f220000300800 */
[----:B------:R-:W-:Y:S02]  /*3d230*/  IMAD.MOV.U32 R235, RZ, RZ, R28 ;  /* 0x000000ffffeb7224 */ /* 0x000fe400078e001c */
[----:B--2---:R-:W-:Y:S02]  /*3d240*/  IMAD.MOV.U32 R233, RZ, RZ, R12 ;  /* 0x000000ffffe97224 */ /* 0x004fe400078e000c */
[----:B---3--:R-:W-:Y:S02]  /*3d250*/  IMAD.MOV.U32 R232, RZ, RZ, R16 ;  /* 0x000000ffffe87224 */ /* 0x008fe400078e0010 */
[----:B------:R-:W2:Y:S04]  /*3d260*/  LDL.LU R16, [R1+0x19c4] ;  /* 0x0019c40001107983 */ /* 0x000ea80000300800 */
[----:B------:R-:W3:Y:S04]  /*3d270*/  LDL.LU R12, [R1+0x19c0] ;  /* 0x0019c000010c7983 */ /* 0x000ee80000300800 */
[----:B------:R-:W3:Y:S01]  /*3d280*/  LDL.LU R29, [R1+0x19bc] ;  /* 0x0019bc00011d7983 */ /* 0x000ee20000300800 */
[----:B----4-:R-:W-:-:S03]  /*3d290*/  MOV R249, R17 ;  /* 0x0000001100f97202 */ /* 0x010fc60000000f00 */
[----:B------:R-:W4:Y:S01]  /*3d2a0*/  LDL.LU R28, [R1+0x19b8] ;  /* 0x0019b800011c7983 */ /* 0x000f220000300800 */
[----:B------:R-:W-:-:S03]  /*3d2b0*/  IMAD.MOV.U32 R248, RZ, RZ, R13 ;  /* 0x000000fffff87224 */ /* 0x000fc600078e000d */
[----:B------:R-:W4:Y:S04]  /*3d2c0*/  LDL.LU R13, [R1+0x19b4] ;  /* 0x0019b400010d7983 */ /* 0x000f280000300800 */
[----:B------:R-:W4:Y:S01]  /*3d2d0*/  LDL.LU R17, [R1+0x19b0] ;  /* 0x0019b00001117983 */ /* 0x000f220000300800 */
[----:B------:R-:W-:Y:S02]  /*3d2e0*/  IMAD.MOV.U32 R250, RZ, RZ, R25 ;  /* 0x000000fffffa7224 */ /* 0x000fe400078e0019 */
[----:B------:R-:W-:Y:S01]  /*3d2f0*/  IMAD.MOV.U32 R251, RZ, RZ, R24 ;  /* 0x000000fffffb7224 */ /* 0x000fe200078e0018 */
[----:B------:R-:W4:Y:S01]  /*3d300*/  LDL.LU R25, [R1+0x19ac] ;  /* 0x0019ac0001197983 */ /* 0x000f220000300800 */
[----:B------:R-:W-:-:S03]  /*3d310*/  IMAD.MOV.U32 R214, RZ, RZ, R21 ;  /* 0x000000ffffd67224 */ /* 0x000fc600078e0015 */
[----:B------:R-:W4:Y:S01]  /*3d320*/  LDL.LU R24, [R1+0x19a8] ;  /* 0x0019a80001187983 */ /* 0x000f220000300800 */
[----:B------:R-:W-:Y:S01]  /*3d330*/  MOV R215, R20 ;  /* 0x0000001400d77202 */ /* 0x000fe20000000f00 */
[----:B--2---:R-:W-:Y:S01]  /*3d340*/  IMAD.MOV.U32 R213, RZ, RZ, R16 ;  /* 0x000000ffffd57224 */ /* 0x004fe200078e0010 */
[----:B---3--:R-:W-:Y:S02]  /*3d350*/  MOV R212, R12 ;  /* 0x0000000c00d47202 */ /* 0x008fe40000000f00 */
        /* <DEDUP_REMOVED lines=26> */
[----:B------:R-:W4:Y:S04]  /*3d500*/  LDL.LU R20, [R1+0x196c] ;  /* 0x00196c0001147983 */ /* 0x000f280000300800 */
[----:B------:R-:W4:Y:S01]  /*3d510*/  LDL.LU R21, [R1+0x1968] ;  /* 0x0019680001157983 */ /* 0x000f220000300800 */
[----:B--2---:R-:W-:-:S02]  /*3d520*/  IMAD.MOV.U32 R177, RZ, RZ, R16 ;  /* 0x000000ffffb17224 */ /* 0x004fc400078e0010 */
[----:B---3--:R-:W-:Y:S02]  /*3d530*/  IMAD.MOV.U32 R176, RZ, RZ, R12 ;  /* 0x000000ffffb07224 */ /* 0x008fe400078e000c */
[----:B------:R-:W2:Y:S04]  /*3d540*/  LDL.LU R12, [R1+0x1964] ;  /* 0x00196400010c7983 */ /* 0x000ea80000300800 */
[----:B------:R-:W3:Y:S01]  /*3d550*/  LDL.LU R16, [R1+0x1960] ;  /* 0x0019600001107983 */ /* 0x000ee20000300800 */
[----:B----4-:R-:W-:Y:S01]  /*3d560*/  MOV R181, R13 ;  /* 0x0000000d00b57202 */ /* 0x010fe20000000f00 */
[----:B------:R-:W-:Y:S02]  /*3d570*/  IMAD.MOV.U32 R180, RZ, RZ, R17 ;  /* 0x000000ffffb47224 */ /* 0x000fe400078e0011 */
[----:B------:R-:W4:Y:S04]  /*3d580*/  LDL.LU R17, [R1+0x195c] ;  /* 0x00195c0001117983 */ /* 0x000f280000300800 */
[----:B------:R-:W3:Y:S04]  /*3d590*/  LDL.LU R13, [R1+0x1958] ;  /* 0x00195800010d7983 */ /* 0x000ee80000300800 */
[----:B------:R-:W4:Y:S04]  /*3d5a0*/  LDL.LU R132, [R1+0x3b0] ;  /* 0x0003b00001847983 */ /* 0x000f280000300800 */
[----:B------:R-:W4:Y:S04]  /*3d5b0*/  LDL.LU R133, [R1+0x3b4] ;  /* 0x0003b40001857983 */ /* 0x000f280000300800 */
[----:B------:R-:W4:Y:S01]  /*3d5c0*/  LDL.LU R61, [R1+0x9d4] ;  /* 0x0009d400013d7983 */ /* 0x000f220000300800 */
[----:B------:R-:W-:Y:S01]  /*3d5d0*/  HMMA.1688.F32.TF32 R248, R192, R50, R248 ;  /* 0x00000032c0f8723c */ /* 0x000fe200000810f8 */
[----:B------:R-:W-:-:S05]  /*3d5e0*/  MOV R134, R21 ;  /* 0x0000001500867202 */ /* 0x000fca0000000f00 */
[----:B------:R-:W-:Y:S01]  /*3d5f0*/  HMMA.1688.F32.TF32 R232, R192, R54, R232 ;  /* 0x00000036c0e8723c */ /* 0x000fe200000810e8 */
[----:B------:R-:W-:Y:S02]  /*3d600*/  IMAD.MOV.U32 R135, RZ, RZ, R20 ;  /* 0x000000ffff877224 */ /* 0x000fe400078e0014 */
[----:B------:R-:W-:-:S03]  /*3d610*/  IMAD.MOV.U32 R182, RZ, RZ, R25 ;  /* 0x000000ffffb67224 */ /* 0x000fc600078e0019 */
[----:B------:R-:W-:Y:S01]  /*3d620*/  HMMA.1688.F32.TF32 R128, R192, R58, R128 ;  /* 0x0000003ac080723c */ /* 0x000fe20000081080 */
[----:B------:R-:W-:Y:S01]  /*3d630*/  IMAD.MOV.U32 R183, RZ, RZ, R24 ;  /* 0x000000ffffb77224 */ /* 0x000fe200078e0018 */
[----:B------:R-:W-:Y:S01]  /*3d640*/  MOV R178, R29 ;  /* 0x0000001d00b27202 */ /* 0x000fe20000000f00 */
[----:B------:R-:W-:-:S03]  /*3d650*/  IMAD.MOV.U32 R179, RZ, RZ, R28 ;  /* 0x000000ffffb37224 */ /* 0x000fc600078e001c */
        /* <DEDUP_REMOVED lines=8> */
[----:B--2---:R-:W-:-:S02]  /*3d6e0*/  IMAD.MOV.U32 R139, RZ, RZ, R12 ;  /* 0x000000ffff8b7224 */ /* 0x004fc400078e000c */
[----:B---3--:R-:W-:Y:S02]  /*3d6f0*/  IMAD.MOV.U32 R138, RZ, RZ, R13 ;  /* 0x000000ffff8a7224 */ /* 0x008fe400078e000d */
[----:B----4-:R-:W1:Y:S04]  /*3d700*/  LDSM.16.M88.4 R12, [R61+UR10+0x80] ;  /* 0x0000800a3d0c783b */ /* 0x010e680008000200 */
[----:B------:R-:W2:Y:S01]  /*3d710*/  LDSM.16.M88.4 R8, [R61+UR10+0x1080] ;  /* 0x0010800a3d08783b */ /* 0x000ea20008000200 */
[----:B------:R-:W-:Y:S01]  /*3d720*/  IMAD.MOV.U32 R136, RZ, RZ, R17 ;  /* 0x000000ffff887224 */ /* 0x000fe200078e0011 */
[----:B------:R-:W-:Y:S01]  /*3d730*/  MOV R137, R16 ;  /* 0x0000001000897202 */ /* 0x000fe20000000f00 */
[C---:B------:R-:W-:Y:S06]  /*3d740*/  HMMA.1688.F32.TF32 R20, R192.reuse, R22, R132 ;  /* 0x00000016c014723c */ /* 0x040fec0000081084 */
[C---:B------:R-:W-:Y:S06]  /*3d750*/  HMMA.1688.F32.TF32 R16, R192.reuse, R18, R136 ;  /* 0x00000012c010723c */ /* 0x040fec0000081088 */
[----:B------:R-:W-:Y:S01]  /*3d760*/  HMMA.1688.F32.TF32 R192, R192, R70, R112 ;  /* 0x00000046c0c0723c */ /* 0x000fe20000081070 */
[----:B-1----:R-:W-:Y:S04]  /*3d770*/  STL [R1+0x1774], R14 ;  /* 0x0017740e01007387 */ /* 0x002fe80000100800 */
[----:B------:R-:W-:Y:S04]  /*3d780*/  STL [R1+0x1770], R15 ;  /* 0x0017700f01007387 */ /* 0x000fe80000100800 */
[----:B--2---:R-:W-:Y:S04]  /*3d790*/  STL [R1+0x177c], R10 ;  /* 0x00177c0a01007387 */ /* 0x004fe80000100800 */
[----:B------:R-:W-:Y:S04]  /*3d7a0*/  STL [R1+0x1778], R11 ;  /* 0x0017780b01007387 */ /* 0x000fe80000100800 */
[----:B------:R-:W2:Y:S04]  /*3d7b0*/  LDL.LU.64 R138, [R1+0x1950] ;  /* 0x00195000018a7983 */ /* 0x000ea80000300a00 */
[----:B------:R-:W2:Y:S04]  /*3d7c0*/  LDL.LU.64 R136, [R1+0x1948] ;  /* 0x0019480001887983 */ /* 0x000ea80000300a00 */
[----:B------:R-:W3:Y:S04]  /*3d7d0*/  LDL.LU.64 R134, [R1+0x1940] ;  /* 0x0019400001867983 */ /* 0x000ee80000300a00 */
[----:B------:R-:W3:Y:S04]  /*3d7e0*/  LDL.LU.64 R132, [R1+0x1938] ;  /* 0x0019380001847983 */ /* 0x000ee80000300a00 */
[----:B------:R-:W4:Y:S04]  /*3d7f0*/  LDL.LU.64 R182, [R1+0x1930] ;  /* 0x0019300001b67983 */ /* 0x000f280000300a00 */
[----:B------:R-:W4:Y:S04]  /*3d800*/  LDL.LU.64 R180, [R1+0x1928] ;  /* 0x0019280001b47983 */ /* 0x000f280000300a00 */
[----:B------:R-:W2:Y:S04]  /*3d810*/  LDL.LU.64 R178, [R1+0x1920] ;  /* 0x0019200001b27983 */ /* 0x000ea80000300a00 */
[----:B------:R-:W2:Y:S04]  /*3d820*/  LDL.LU.64 R176, [R1+0x1918] ;  /* 0x0019180001b07983 */ /* 0x000ea80000300a00 */
[----:B------:R-:W-:Y:S04]  /*3d830*/  STL.64 [R1+0x3e0], R248 ;  /* 0x0003e0f801007387 */ /* 0x000fe80000100a00 */
[----:B------:R1:W-:Y:S01]  /*3d840*/  STL.64 [R1+0x3e8], R250 ;  /* 0x0003e8fa01007387 */ /* 0x0003e20000100a00 */
[-C--:B------:R-:W-:Y:S03]  /*3d850*/  HMMA.1688.F32.TF32 R172, R88, R12.reuse, R172 ;  /* 0x0000000c58ac723c */ /* 0x080fe600000810ac */
[----:B-1----:R-:W3:Y:S04]  /*3d860*/  LDL.LU.64 R250, [R1+0x1910] ;  /* 0x0019100001fa7983 */ /* 0x002ee80000300a00 */
[----:B------:R-:W3:Y:S04]  /*3d870*/  LDL.LU.64 R248, [R1+0x1908] ;  /* 0x0019080001f87983 */ /* 0x000ee80000300a00 */
[----:B------:R-:W-:Y:S04]  /*3d880*/  STL.64 [R1+0x3d0], R232 ;  /* 0x0003d0e801007387 */ /* 0x000fe80000100a00 */
[----:B------:R1:W-:Y:S01]  /*3d890*/  STL.64 [R1+0x3d8], R234 ;  /* 0x0003d8ea01007387 */ /* 0x0003e20000100a00 */
[----:B------:R-:W-:Y:S03]  /*3d8a0*/  HMMA.1688.F32.TF32 R224, R92, R12, R224 ;  /* 0x0000000c5ce0723c */ /* 0x000fe600000810e0 */
        /* <DEDUP_REMOVED lines=14> */
[----:B------:R-:W3:Y:S04]  /*3d990*/  LDL.LU.64 R114, [R1+0x18c0] ;  /* 0x0018c00001727983 */ /* 0x000ee80000300a00 */
[----:B------:R-:W3:Y:S04]  /*3d9a0*/  LDL.LU.64 R112, [R1+0x18b8] ;  /* 0x0018b80001707983 */ /* 0x000ee80000300a00 */
[----:B------:R1:W-:Y:S04]  /*3d9b0*/  STL.64 [R1+0x380], R192 ;  /* 0x000380c001007387 */ /* 0x0003e80000100a00 */
[----:B------:R1:W-:Y:S02]  /*3d9c0*/  STL.64 [R1+0x388], R194 ;  /* 0x000388c201007387 */ /* 0x0003e40000100a00 */
[----:B-1----:R-:W-:Y:S01]  /*3d9d0*/  MOV R192, R44 ;  /* 0x0000002c00c07202 */ /* 0x002fe20000000f00 */
[----:B------:R-:W-:Y:S01]  /*3d9e0*/  IMAD.MOV.U32 R193, RZ, RZ, R45 ;  /* 0x000000ffffc17224 */ /* 0x000fe200078e002d */
[----:B------:R-:W3:Y:S01]  /*3d9f0*/  LDL.LU R44, [R1+0x18b4] ;  /* 0x0018b400012c7983 */ /* 0x000ee20000300800 */
[----:B------:R-:W-:Y:S01]  /*3da00*/  IMAD.MOV.U32 R194, RZ, RZ, R5 ;  /* 0x000000ffffc27224 */ /* 0x000fe200078e0005 */
[----:B------:R-:W-:-:S02]  /*3da10*/  MOV R195, R6 ;  /* 0x0000000600c37202 */ /* 0x000fc40000000f00 */
[----:B------:R-:W3:Y:S04]  /*3da20*/  LDL.LU R45, [R1+0x18b0] ;  /* 0x0018b000012d7983 */ /* 0x000ee80000300800 */
[----:B------:R-:W4:Y:S04]  /*3da30*/  LDL.LU R5, [R1+0x18ac] ;  /* 0x0018ac0001057983 */ /* 0x000f280000300800 */
[----:B------:R-:W3:Y:S04]  /*3da40*/  LDL.LU R6, [R1+0x18a8] ;  /* 0x0018a80001067983 */ /* 0x000ee80000300800 */
[----:B------:R-:W-:Y:S04]  /*3da50*/  STL.64 [R1+0x370], R172 ;  /* 0x000370ac01007387 */ /* 0x000fe80000100a00 */
[----:B------:R1:W-:Y:S04]  /*3da60*/  STL.64 [R1+0x378], R174 ;  /* 0x000378ae01007387 */ /* 0x0003e80000100a00 */
[----:B-1----:R-:W4:Y:S04]  /*3da70*/  LDL.LU.64 R174, [R1+0x18a0] ;  /* 0x0018a00001ae7983 */ /* 0x002f280000300a00 */
[----:B------:R-:W4:Y:S04]  /*3da80*/  LDL.LU.64 R172, [R1+0x1898] ;  /* 0x0018980001ac7983 */ /* 0x000f280000300a00 */
[----:B------:R-:W-:Y:S04]  /*3da90*/  STL.64 [R1+0x360], R224 ;  /* 0x000360e001007387 */ /* 0x000fe80000100a00 */
[----:B------:R1:W-:Y:S04]  /*3daa0*/  STL.64 [R1+0x368], R226 ;  /* 0x000368e201007387 */ /* 0x0003e80000100a00 */
[----:B-1----:R-:W3:Y:S04]  /*3dab0*/  LDL.LU.64 R226, [R1+0x1890] ;  /* 0x0018900001e27983 */ /* 0x002ee80000300a00 */
[----:B------:R-:W3:Y:S01]  /*3dac0*/  LDL.LU.64 R224, [R1+0x1888] ;  /* 0x0018880001e07983 */ /* 0x000ee20000300a00 */
[-C--:B------:R-:W-:Y:S06]  /*3dad0*/  HMMA.1688.F32.TF32 R244, R116, R12.reuse, R244 ;  /* 0x0000000c74f4723c */ /* 0x080fec00000810f4 */
[----:B------:R-:W-:-:S15]  /*3dae0*/  HMMA.1688.F32.TF32 R240, R140, R12, R240 ;  /* 0x0000000c8cf0723c */ /* 0x000fde00000810f0 */
[----:B------:R-:W-:-:S02]  /*3daf0*/  NOP ;  /* 0x0000000000007918 */ /* 0x000fc40000000000 */
[----:B------:R-:W-:Y:S04]  /*3db00*/  STL.64 [R1+0x480], R244 ;  /* 0x000480f401007387 */ /* 0x000fe80000100a00 */
[----:B------:R1:W-:Y:S04]  /*3db10*/  STL.64 [R1+0x488], R246 ;  /* 0x000488f601007387 */ /* 0x0003e80000100a00 */
[----:B-1----:R-:W4:Y:S04]  /*3db20*/  LDL.LU.64 R246, [R1+0x1880] ;  /* 0x0018800001f67983 */ /* 0x002f280000300a00 */
[----:B------:R-:W4:Y:S04]  /*3db30*/  LDL.LU.64 R244, [R1+0x1878] ;  /* 0x0018780001f47983 */ /* 0x000f280000300a00 */
[----:B------:R-:W-:Y:S04]  /*3db40*/  STL.64 [R1+0x330], R240 ;  /* 0x000330f001007387 */ /* 0x000fe80000100a00 */
[----:B------:R1:W-:Y:S04]  /*3db50*/  STL.64 [R1+0x338], R242 ;  /* 0x000338f201007387 */ /* 0x0003e80000100a00 */
[----:B-1----:R-:W4:Y:S04]  /*3db60*/  LDL.LU.64 R242, [R1+0x1870] ;  /* 0x0018700001f27983 */ /* 0x002f280000300a00 */
[----:B------:R-:W4:Y:S01]  /*3db70*/  LDL.LU.64 R240, [R1+0x1868] ;  /* 0x0018680001f07983 */ /* 0x000f220000300a00 */
[-C--:B--2---:R-:W-:Y:S06]  /*3db80*/  HMMA.1688.F32.TF32 R176, R72, R12.reuse, R176 ;  /* 0x0000000c48b0723c */ /* 0x084fec00000810b0 */
[----:B---3--:R-:W-:-:S15]  /*3db90*/  HMMA.1688.F32.TF32 R224, R84, R12, R224 ;  /* 0x0000000c54e0723c */ /* 0x008fde00000810e0 */
[----:B------:R-:W-:-:S08]  /*3dba0*/  NOP ;  /* 0x0000000000007918 */ /* 0x000fd00000000000 */
[----:B------:R1:W-:Y:S04]  /*3dbb0*/  STL.64 [R1+0x520], R224 ;  /* 0x000520e001007387 */ /* 0x0003e80000100a00 */
[----:B------:R4:W-:Y:S04]  /*3dbc0*/  STL.64 [R1+0x528], R226 ;  /* 0x000528e201007387 */ /* 0x0009e80000100a00 */
[----:B-1----:R-:W2:Y:S01]  /*3dbd0*/  LDL.LU R224, [R1+0x4b0] ;  /* 0x0004b00001e07983 */ /* 0x002ea20000300800 */
[----:B------:R-:W-:-:S03]  /*3dbe0*/  IMAD.MOV.U32 R225, RZ, RZ, R6 ;  /* 0x000000ffffe17224 */ /* 0x000fc600078e0006 */
[----:B------:R-:W3:Y:S01]  /*3dbf0*/  LDL.LU R6, [R1+0x1860] ;  /* 0x0018600001067983 */ /* 0x000ee20000300800 */
[----:B----4-:R-:W-:-:S03]  /*3dc00*/  IMAD.MOV.U32 R226, RZ, RZ, R5 ;  /* 0x000000ffffe27224 */ /* 0x010fc600078e0005 */
[----:B------:R-:W4:Y:S04]  /*3dc10*/  LDL.LU R5, [R1+0x185c] ;  /* 0x00185c0001057983 */ /* 0x000f280000300800 */
[----:B------:R-:W2:Y:S04]  /*3dc20*/  LDL.LU R227, [R1+0x4bc] ;  /* 0x0004bc0001e37983 */ /* 0x000ea80000300800 */
[----:B------:R1:W-:Y:S04]  /*3dc30*/  STL.64 [R1+0x5d0], R176 ;  /* 0x0005d0b001007387 */ /* 0x0003e80000100a00 */
[----:B------:R-:W-:Y:S04]  /*3dc40*/  STL.64 [R1+0x5d8], R178 ;  /* 0x0005d8b201007387 */ /* 0x000fe80000100a00 */
[----:B-1----:R-:W2:Y:S04]  /*3dc50*/  LDL.LU R176, [R1+0x500] ;  /* 0x0005000001b07983 */ /* 0x002ea80000300800 */
[----:B------:R-:W2:Y:S01]  /*3dc60*/  LDL.LU R177, [R1+0x504] ;  /* 0x0005040001b17983 */ /* 0x000ea20000300800 */
[-C--:B------:R-:W-:Y:S06]  /*3dc70*/  HMMA.1688.F32.TF32 R200, R80, R12.reuse, R200 ;  /* 0x0000000c50c8723c */ /* 0x080fec00000810c8 */
[----:B------:R-:W-:-:S15]  /*3dc80*/  HMMA.1688.F32.TF32 R188, R76, R12, R188 ;  /* 0x0000000c4cbc723c */ /* 0x000fde00000810bc */
[----:B------:R-:W-:-:S08]  /*3dc90*/  NOP ;  /* 0x0000000000007918 */ /* 0x000fd00000000000 */
[----:B------:R-:W-:Y:S04]  /*3dca0*/  STL.64 [R1+0x5c0], R188 ;  /* 0x0005c0bc01007387 */ /* 0x000fe80000100a00 */
[----:B------:R1:W-:Y:S04]  /*3dcb0*/  STL.64 [R1+0x5c8], R190 ;  /* 0x0005c8be01007387 */ /* 0x0003e80000100a00 */
[----:B------:R-:W-:Y:S01]  /*3dcc0*/  STL.64 [R1+0x730], R200 ;  /* 0x000730c801007387 */ /* 0x000fe20000100a00 */
[-C--:B-1----:R-:W-:Y:S06]  /*3dcd0*/  HMMA.1688.F32.TF32 R188, R116, R8.reuse, R192 ;  /* 0x0000000874bc723c */ /* 0x082fec00000810c0 */
[----:B------:R-:W-:Y:S01]  /*3dce0*/  HMMA.1688.F32.TF32 R180, R72, R8, R180 ;  /* 0x0000000848b4723c */ /* 0x000fe200000810b4 */
[----:B------:R-:W-:Y:S01]  /*3dcf0*/  MOV R192, R37 ;  /* 0x0000002500c07202 */ /* 0x000fe20000000f00 */
[----:B------:R-:W-:Y:S01]  /*3dd00*/  IMAD.MOV.U32 R193, RZ, RZ, R33 ;  /* 0x000000ffffc17224 */ /* 0x000fe200078e0021 */
[----:B---3--:R-:W-:Y:S01]  /*3dd10*/  MOV R178, R6 ;  /* 0x0000000600b27202 */ /* 0x008fe20000000f00 */
[----:B----4-:R-:W-:Y:S01]  /*3dd20*/  IMAD.MOV.U32 R179, RZ, RZ, R5 ;  /* 0x000000ffffb37224 */ /* 0x010fe200078e0005 */
[----:B------:R-:W-:Y:S01]  /*3dd30*/  MOV R5, R203 ;  /* 0x000000cb00057202 */ /* 0x000fe20000000f00 */
[----:B------:R-:W-:-:S05]  /*3dd40*/  IMAD.MOV.U32 R6, RZ, RZ, R202 ;  /* 0x000000ffff067224 */ /* 0x000fca00078e00ca */
[-C--:B--2---:R-:W-:Y:S01]  /*3dd50*/  HMMA.1688.F32.TF32 R12, R88, R8.reuse, R176 ;  /* 0x00000008580c723c */ /* 0x084fe200000810b0 */
[----:B------:R-:W-:Y:S05]  /*3dd60*/  STL [R1+0x1604], R6 ;  /* 0x0016040601007387 */ /* 0x000fea0000100800 */
[----:B------:R-:W-:Y:S01]  /*3dd70*/  HMMA.1688.F32.TF32 R176, R92, R8, R224 ;  /* 0x000000085cb0723c */ /* 0x000fe200000810e0 */
[----:B------:R-:W-:-:S15]  /*3dd80*/  STL [R1+0x1600], R5 ;  /* 0x0016000501007387 */ /* 0x000fde0000100800 */
[----:B------:R-:W-:-:S01]  /*3dd90*/  NOP ;  /* 0x0000000000007918 */ /* 0x000fc20000000000 */
[----:B------:R-:W-:Y:S04]  /*3dda0*/  STL.64 [R1+0x300], R12 ;  /* 0x0003000c01007387 */ /* 0x000fe80000100a00 */
[----:B------:R1:W-:Y:S02]  /*3ddb0*/  STL.64 [R1+0x308], R14 ;  /* 0x0003080e01007387 */ /* 0x0003e40000100a00 */
[-C--:B-1----:R-:W-:Y:S02]  /*3ddc0*/  HMMA.1688.F32.TF32 R12, R140, R8.reuse, R240 ;  /* 0x000000088c0c723c */ /* 0x082fe400000810f0 */
[----:B------:R1:W-:Y:S04]  /*3ddd0*/  STL.64 [R1+0x2f0], R176 ;  /* 0x0002f0b001007387 */ /* 0x0003e80000100a00 */
[----:B------:R2:W-:Y:S04]  /*3dde0*/  STL.64 [R1+0x2f8], R178 ;  /* 0x0002f8b201007387 */ /* 0x0005e80000100a00 */
[----:B-1----:R-:W3:Y:S04]  /*3ddf0*/  LDL.LU R176, [R1+0x590] ;  /* 0x0005900001b07983 */ /* 0x002ee80000300800 */
[----:B------:R-:W-:Y:S04]  /*3de00*/  STL.64 [R1+0x320], R188 ;  /* 0x000320bc01007387 */ /* 0x000fe80000100a00 */
[----:B------:R-:W-:Y:S05]  /*3de10*/  STL.64 [R1+0x328], R190 ;  /* 0x000328be01007387 */ /* 0x000fea0000100a00 */
[----:B------:R-:W-:Y:S04]  /*3de20*/  STL.64 [R1+0x310], R12 ;  /* 0x0003100c01007387 */ /* 0x000fe80000100a00 */
[----:B------:R1:W-:Y:S04]  /*3de30*/  STL.64 [R1+0x318], R14 ;  /* 0x0003180e01007387 */ /* 0x0003e80000100a00 */
[----:B------:R-:W3:Y:S04]  /*3de40*/  LDL.LU R177, [R1+0x594] ;  /* 0x0005940001b17983 */ /* 0x000ee80000300800 */
[----:B--2---:R-:W3:Y:S01]  /*3de50*/  LDL.LU R178, [R1+0x598] ;  /* 0x0005980001b27983 */ /* 0x004ee20000300800 */
[-C--:B-1----:R-:W-:Y:S03]  /*3de60*/  HMMA.1688.F32.TF32 R12, R84, R8.reuse, R172 ;  /* 0x00000008540c723c */ /* 0x082fe600000810ac */
[----:B------:R-:W3:Y:S03]  /*3de70*/  LDL.LU R179, [R1+0x59c] ;  /* 0x00059c0001b37983 */ /* 0x000ee60000300800 */
[----:B------:R-:W-:-:S15]  /*3de80*/  HMMA.1688.F32.TF32 R172, R76, R8, R184 ;  /* 0x000000084cac723c */ /* 0x000fde00000810b8 */
[----:B------:R-:W-:-:S02]  /*3de90*/  NOP ;  /* 0x0000000000007918 */ /* 0x000fc40000000000 */
[----:B------:R-:W-:Y:S04]  /*3dea0*/  STL.64 [R1+0x4c0], R12 ;  /* 0x0004c00c01007387 */ /* 0x000fe80000100a00 */
[----:B------:R1:W-:Y:S02]  /*3deb0*/  STL.64 [R1+0x4c8], R14 ;  /* 0x0004c80e01007387 */ /* 0x0003e40000100a00 */
[----:B-1----:R-:W-:Y:S02]  /*3dec0*/  HMMA.1688.F32.TF32 R12, R80, R8, R208 ;  /* 0x00000008500c723c */ /* 0x002fe400000810d0 */
[----:B------:R-:W-:Y:S04]  /*3ded0*/  STL.64 [R1+0x570], R180 ;  /* 0x000570b401007387 */ /* 0x000fe80000100a00 */
[----:B------:R-:W-:Y:S04]  /*3dee0*/  STL.64 [R1+0x578], R182 ;  /* 0x000578b601007387 */ /* 0x000fe80000100a00 */
[----:B------:R-:W-:Y:S04]  /*3def0*/  STL.64 [R1+0x580], R172 ;  /* 0x000580ac01007387 */ /* 0x000fe80000100a00 */
[----:B------:R-:W-:Y:S09]  /*3df00*/  STL.64 [R1+0x588], R174 ;  /* 0x000588ae01007387 */ /* 0x000ff20000100a00 */
[----:B------:R-:W-:Y:S04]  /*3df10*/  STL.64 [R1+0x6a8], R14 ;  /* 0x0006a80e01007387 */ /* 0x000fe80000100a00 */
[----:B------:R-:W2:Y:S04]  /*3df20*/  LDL.LU R37, [R1+0x1858] ;  /* 0x0018580001257983 */ /* 0x000ea80000300800 */
[----:B------:R-:W4:Y:S04]  /*3df30*/  LDL.LU R33, [R1+0x1854] ;  /* 0x0018540001217983 */ /* 0x000f280000300800 */
[----:B------:R-:W4:Y:S04]  /*3df40*/  LDL.LU R194, [R1+0x138] ;  /* 0x0001380001c27983 */ /* 0x000f280000300800 */
[----:B------:R-:W4:Y:S01]  /*3df50*/  LDL.LU R195, [R1+0x13c] ;  /* 0x00013c0001c37983 */ /* 0x000f220000300800 */
[----:B------:R-:W-:Y:S01]  /*3df60*/  IMAD.MOV.U32 R240, RZ, RZ, R45 ;  /* 0x000000fffff07224 */ /* 0x000fe200078e002d */
[----:B------:R-:W-:-:S02]  /*3df70*/  MOV R241, R44 ;  /* 0x0000002c00f17202 */ /* 0x000fc40000000f00 */
[----:B------:R-:W-:Y:S01]  /*3df80*/  LDSM.16.M88.4 R44, [R61+UR10+0x2080] ;  /* 0x0020800a3d2c783b */ /* 0x000fe20008000200 */
[----:B------:R-:W-:Y:S02]  /*3df90*/  IMAD.MOV.U32 R242, RZ, RZ, R41 ;  /* 0x000000fffff27224 */ /* 0x000fe400078e0029 */
[----:B------:R-:W-:Y:S02]  /*3dfa0*/  IMAD.MOV.U32 R243, RZ, RZ, R40 ;  /* 0x000000fffff37224 */ /* 0x000fe400078e0028 */
[----:B------:R-:W1:Y:S01]  /*3dfb0*/  LDSM.16.M88.4 R40, [R61+UR10+0x3080] ;  /* 0x0030800a3d28783b */ /* 0x000e620008000200 */
[----:B------:R-:W-:Y:S01]  /*3dfc0*/  IMAD.MOV.U32 R225, RZ, RZ, R36 ;  /* 0x000000ffffe17224 */ /* 0x000fe200078e0024 */
[----:B------:R-:W-:Y:S01]  /*3dfd0*/  MOV R227, R32 ;  /* 0x0000002000e37202 */ /* 0x000fe20000000f00 */
[----:B------:R-:W-:Y:S02]  /*3dfe0*/  IMAD.MOV.U32 R6, RZ, RZ, R12 ;  /* 0x000000ffff067224 */ /* 0x000fe400078e000c */
[----:B------:R-:W-:-:S03]  /*3dff0*/  IMAD.MOV.U32 R5, RZ, RZ, R13 ;  /* 0x000000ffff057224 */ /* 0x000fc600078e000d */
[----:B------:R-:W-:Y:S04]  /*3e000*/  STL [R1+0x161c], R6 ;  /* 0x00161c0601007387 */ /* 0x000fe80000100800 */
[----:B------:R-:W-:Y:S04]  /*3e010*/  STL [R1+0x1618], R5 ;  /* 0x0016180501007387 */ /* 0x000fe80000100800 */
[----:B-1----:R-:W-:Y:S04]  /*3e020*/  STL [R1+0x1740], R42 ;  /* 0x0017402a01007387 */ /* 0x002fe80000100800 */
[----:B------:R-:W-:Y:S01]  /*3e030*/  STL [R1+0x173c], R43 ;  /* 0x00173c2b01007387 */ /* 0x000fe20000100800 */
[-C--:B------:R-:W-:Y:S06]  /*3e040*/  HMMA.1688.F32.TF32 R132, R72, R44.reuse, R132 ;  /* 0x0000002c4884723c */ /* 0x080fec0000081084 */
[----:B---3--:R-:W-:Y:S01]  /*3e050*/  HMMA.1688.F32.TF32 R8, R88, R44, R176 ;  /* 0x0000002c5808723c */ /* 0x008fe200000810b0 */
[----:B--2---:R-:W-:-:S02]  /*3e060*/  MOV R224, R37 ;  /* 0x0000002500e07202 */ /* 0x004fc40000000f00 */
[----:B------:R-:W1:Y:S01]  /*3e070*/  LDSM.16.M88.4 R36, [R61+UR10+0x4080] ;  /* 0x0040800a3d24783b */ /* 0x000e620008000200 */
[----:B----4-:R-:W-:-:S03]  /*3e080*/  IMAD.MOV.U32 R226, RZ, RZ, R33 ;  /* 0x000000ffffe27224 */ /* 0x010fc600078e0021 */
[----:B------:R-:W2:Y:S04]  /*3e090*/  LDSM.16.M88.4 R32, [R61+UR10+0x5080] ;  /* 0x0050800a3d20783b */ /* 0x000ea80008000200 */
[----:B-1----:R-:W-:Y:S04]  /*3e0a0*/  STL [R1+0x1748], R38 ;  /* 0x0017482601007387 */ /* 0x002fe80000100800 */
[----:B------:R-:W-:Y:S04]  /*3e0b0*/  STL [R1+0x1744], R39 ;  /* 0x0017442701007387 */ /* 0x000fe80000100800 */
[----:B--2---:R-:W-:Y:S04]  /*3e0c0*/  STL [R1+0x1714], R34 ;  /* 0x0017142201007387 */ /* 0x004fe80000100800 */
        /* <DEDUP_REMOVED lines=14> */
[----:B------:R-:W4:Y:S01]  /*3e1b0*/  LDL.LU R203, [R1+0x56c] ;  /* 0x00056c0001cb7983 */ /* 0x000f220000300800 */
[-C--:B-1----:R-:W-:Y:S06]  /*3e1c0*/  HMMA.1688.F32.TF32 R8, R92, R44.reuse, R240 ;  /* 0x0000002c5c08723c */ /* 0x082fec00000810f0 */
[-C--:B------:R-:W-:Y:S06]  /*3e1d0*/  HMMA.1688.F32.TF32 R180, R116, R44.reuse, R224 ;  /* 0x0000002c74b4723c */ /* 0x080fec00000810e0 */
[-C--:B------:R-:W-:Y:S11]  /*3e1e0*/  HMMA.1688.F32.TF32 R172, R140, R44.reuse, R192 ;  /* 0x0000002c8cac723c */ /* 0x080ff600000810c0 */
[----:B------:R-:W-:Y:S04]  /*3e1f0*/  STL.64 [R1+0x2b0], R8 ;  /* 0x0002b00801007387 */ /* 0x000fe80000100a00 */
[----:B------:R1:W-:Y:S02]  /*3e200*/  STL.64 [R1+0x2b8], R10 ;  /* 0x0002b80a01007387 */ /* 0x0003e40000100a00 */
[-C--:B-1----:R-:W-:Y:S06]  /*3e210*/  HMMA.1688.F32.TF32 R8, R84, R44.reuse, R112 ;  /* 0x0000002c5408723c */ /* 0x082fec0000081070 */
[-C--:B------:R-:W-:Y:S01]  /*3e220*/  HMMA.1688.F32.TF32 R112, R76, R44.reuse, R152 ;  /* 0x0000002c4c70723c */ /* 0x080fe20000081098 */
[----:B------:R-:W-:Y:S04]  /*3e230*/  STL.64 [R1+0x2e0], R180 ;  /* 0x0002e0b401007387 */ /* 0x000fe80000100a00 */
[----:B------:R-:W-:Y:S04]  /*3e240*/  STL.64 [R1+0x2e8], R182 ;  /* 0x0002e8b601007387 */ /* 0x000fe80000100a00 */
[----:B------:R-:W-:Y:S04]  /*3e250*/  STL.64 [R1+0x2d0], R172 ;  /* 0x0002d0ac01007387 */ /* 0x000fe80000100a00 */
[----:B------:R-:W-:Y:S04]  /*3e260*/  STL.64 [R1+0x2d8], R174 ;  /* 0x0002d8ae01007387 */ /* 0x000fe80000100a00 */
[----:B------:R-:W-:Y:S04]  /*3e270*/  STL.64 [R1+0x340], R8 ;  /* 0x0003400801007387 */ /* 0x000fe80000100a00 */
[----:B------:R1:W-:Y:S04]  /*3e280*/  STL.64 [R1+0x348], R10 ;  /* 0x0003480a01007387 */ /* 0x0003e80000100a00 */
[----:B------:R-:W-:Y:S04]  /*3e290*/  STL.64 [R1+0x510], R132 ;  /* 0x0005108401007387 */ /* 0x000fe80000100a00 */
[----:B------:R-:W-:Y:S04]  /*3e2a0*/  STL.64 [R1+0x518], R134 ;  /* 0x0005188601007387 */ /* 0x000fe80000100a00 */
[----:B------:R-:W-:Y:S04]  /*3e2b0*/  STL.64 [R1+0x530], R112 ;  /* 0x0005307001007387 */ /* 0x000fe80000100a00 */
[----:B------:R2:W-:Y:S04]  /*3e2c0*/  STL.64 [R1+0x538], R114 ;  /* 0x0005387201007387 */ /* 0x0005e80000100a00 */
        /* <DEDUP_REMOVED lines=8> */
[----:B-1----:R-:W-:Y:S01]  /*3e350*/  HMMA.1688.F32.TF32 R8, R80, R44, R16 ;  /* 0x0000002c5008723c */ /* 0x002fe20000081010 */
[----:B------:R-:W-:Y:S01]  /*3e360*/  IMAD.MOV.U32 R176, RZ, RZ, R252 ;  /* 0x000000ffffb07224 */ /* 0x000fe200078e00fc */
[----:B------:R-:W-:Y:S01]  /*3e370*/  MOV R178, R2 ;  /* 0x0000000200b27202 */ /* 0x000fe20000000f00 */
[----:B------:R-:W-:-:S02]  /*3e380*/  IMAD.MOV.U32 R177, RZ, RZ, R4 ;  /* 0x000000ffffb17224 */ /* 0x000fc400078e0004 */
[----:B------:R-:W-:-:S15]  /*3e390*/  IMAD.MOV.U32 R179, RZ, RZ, R0 ;  /* 0x000000ffffb37224 */ /* 0x000fde00078e0000 */
[----:B------:R-:W-:-:S04]  /*3e3a0*/  NOP ;  /* 0x0000000000007918 */ /* 0x000fc80000000000 */
[----:B------:R-:W-:Y:S01]  /*3e3b0*/  IMAD.MOV.U32 R4, RZ, RZ, R8 ;  /* 0x000000ffff047224 */ /* 0x000fe200078e0008 */
[----:B------:R-:W-:Y:S01]  /*3e3c0*/  MOV R0, R9 ;  /* 0x0000000900007202 */ /* 0x000fe20000000f00 */
[----:B------:R-:W-:Y:S02]  /*3e3d0*/  IMAD.MOV.U32 R252, RZ, RZ, R11 ;  /* 0x000000fffffc7224 */ /* 0x000fe400078e000b */
[----:B------:R-:W-:-:S03]  /*3e3e0*/  IMAD.MOV.U32 R2, RZ, RZ, R10 ;  /* 0x000000ffff027224 */ /* 0x000fc600078e000a */
[----:B------:R-:W-:Y:S04]  /*3e3f0*/  STL [R1+0x1614], R252 ;  /* 0x001614fc01007387 */ /* 0x000fe80000100800 */
[----:B------:R-:W-:Y:S01]  /*3e400*/  STL [R1+0x1610], R2 ;  /* 0x0016100201007387 */ /* 0x000fe20000100800 */
[-C--:B------:R-:W-:Y:S03]  /*3e410*/  HMMA.1688.F32.TF32 R120, R84, R40.reuse, R120 ;  /* 0x000000285478723c */ /* 0x080fe60000081078 */
[----:B------:R-:W-:Y:S04]  /*3e420*/  STL [R1+0x160c], R0 ;  /* 0x00160c0001007387 */ /* 0x000fe80000100800 */
[----:B------:R-:W-:Y:S01]  /*3e430*/  STL [R1+0x1608], R4 ;  /* 0x0016080401007387 */ /* 0x000fe20000100800 */
[-C--:B---3--:R-:W-:Y:S06]  /*3e440*/  HMMA.1688.F32.TF32 R16, R88, R40.reuse, R12 ;  /* 0x000000285810723c */ /* 0x088fec000008100c */
[-C--:B--2---:R-:W-:Y:S06]  /*3e450*/  HMMA.1688.F32.TF32 R112, R116, R40.reuse, R188 ;  /* 0x000000287470723c */ /* 0x084fec00000810bc */
[----:B----4-:R-:W-:-:S12]  /*3e460*/  HMMA.1688.F32.TF32 R132, R92, R40, R200 ;  /* 0x000000285c84723c */ /* 0x010fd800000810c8 */
[----:B------:R-:W-:Y:S01]  /*3e470*/  MOV R13, R16 ;  /* 0x00000010000d7202 */ /* 0x000fe20000000f00 */
[----:B------:R-:W-:Y:S01]  /*3e480*/  IMAD.MOV.U32 R12, RZ, RZ, R17 ;  /* 0x000000ffff0c7224 */ /* 0x000fe200078e0011 */
[----:B------:R-:W-:Y:S01]  /*3e490*/  MOV R8, R19 ;  /* 0x0000001300087202 */ /* 0x000fe20000000f00 */
[----:B------:R-:W-:Y:S02]  /*3e4a0*/  IMAD.MOV.U32 R9, RZ, RZ, R18 ;  /* 0x000000ffff097224 */ /* 0x000fe400078e0012 */
[-C--:B------:R-:W-:Y:S06]  /*3e4b0*/  HMMA.1688.F32.TF32 R16, R140, R40.reuse, R176 ;  /* 0x000000288c10723c */ /* 0x080fec00000810b0 */
[----:B------:R-:W-:Y:S04]  /*3e4c0*/  STL.64 [R1+0x260], R132 ;  /* 0x0002608401007387 */ /* 0x000fe80000100a00 */
[----:B------:R-:W-:Y:S04]  /*3e4d0*/  STL.64 [R1+0x268], R134 ;  /* 0x0002688601007387 */ /* 0x000fe80000100a00 */
[----:B------:R-:W-:Y:S04]  /*3e4e0*/  STL.64 [R1+0x2a0], R112 ;  /* 0x0002a07001007387 */ /* 0x000fe80000100a00 */
[----:B------:R1:W-:Y:S05]  /*3e4f0*/  STL.64 [R1+0x2a8], R114 ;  /* 0x0002a87201007387 */ /* 0x0003ea0000100a00 */
[----:B------:R-:W-:Y:S04]  /*3e500*/  STL.64 [R1+0x290], R16 ;  /* 0x0002901001007387 */ /* 0x000fe80000100a00 */
[----:B------:R2:W-:Y:S01]  /*3e510*/  STL.64 [R1+0x298], R18 ;  /* 0x0002981201007387 */ /* 0x0005e20000100a00 */
[-C--:B-1----:R-:W-:Y:S06]  /*3e520*/  HMMA.1688.F32.TF32 R112, R72, R40.reuse, R136 ;  /* 0x000000284870723c */ /* 0x082fec0000081088 */
[-C--:B--2---:R-:W-:Y:S01]  /*3e530*/  HMMA.1688.F32.TF32 R16, R76, R40.reuse, R156 ;  /* 0x000000284c10723c */ /* 0x084fe2000008109c */
        /* <DEDUP_REMOVED lines=8> */
[----:B------:R-:W2:Y:S04]  /*3e5c0*/  LDL.LU R202, [R1+0x4f8] ;  /* 0x0004f80001ca7983 */ /* 0x000ea80000300800 */
[----:B------:R-:W2:Y:S01]  /*3e5d0*/  LDL.LU R203, [R1+0x4fc] ;  /* 0x0004fc0001cb7983 */ /* 0x000ea20000300800 */
[----:B-1----:R-:W-:-:S15]  /*3e5e0*/  HMMA.1688.F32.TF32 R16, R80, R40, R20 ;  /* 0x000000285010723c */ /* 0x002fde0000081014 */
[----:B------:R-:W-:-:S08]  /*3e5f0*/  NOP ;  /* 0x0000000000007918 */ /* 0x000fd00000000000 */
[----:B------:R1:W-:Y:S04]  /*3e600*/  STL.64 [R1+0x590], R16 ;  /* 0x0005901001007387 */ /* 0x0003e80000100a00 */
[----:B------:R-:W3:Y:S04]  /*3e610*/  LDL.LU R188, [R1+0x770] ;  /* 0x0007700001bc7983 */ /* 0x000ee80000300800 */
[----:B------:R-:W3:Y:S04]  /*3e620*/  LDL.LU R189, [R1+0x774] ;  /* 0x0007740001bd7983 */ /* 0x000ee80000300800 */
[----:B------:R-:W3:Y:S04]  /*3e630*/  LDL.LU R190, [R1+0x778] ;  /* 0x0007780001be7983 */ /* 0x000ee80000300800 */
[----:B------:R-:W3:Y:S01]  /*3e640*/  LDL.LU R191, [R1+0x77c] ;  /* 0x00077c0001bf7983 */ /* 0x000ee20000300800 */
[----:B------:R-:W-:-:S02]  /*3e650*/  IMAD.MOV.U32 R6, RZ, RZ, R18 ;  /* 0x000000ffff067224 */ /* 0x000fc400078e0012 */
[----:B------:R-:W-:Y:S02]  /*3e660*/  IMAD.MOV.U32 R5, RZ, RZ, R19 ;  /* 0x000000ffff057224 */ /* 0x000fe400078e0013 */
[----:B-1----:R-:W-:Y:S01]  /*3e670*/  HMMA.1688.F32.TF32 R16, R88, R36, R224 ;  /* 0x000000245810723c */ /* 0x002fe200000810e0 */
[----:B------:R-:W-:Y:S04]  /*3e680*/  STL [R1+0x1624], R6 ;  /* 0x0016240601007387 */ /* 0x000fe80000100800 */
[----:B------:R-:W-:Y:S04]  /*3e690*/  STL [R1+0x1620], R5 ;  /* 0x0016200501007387 */ /* 0x000fe80000100800 */
[----:B------:R-:W4:Y:S04]  /*3e6a0*/  LDL.LU R224, [R1+0x670] ;  /* 0x0006700001e07983 */ /* 0x000f280000300800 */
[----:B------:R-:W4:Y:S04]  /*3e6b0*/  LDL.LU R225, [R1+0x674] ;  /* 0x0006740001e17983 */ /* 0x000f280000300800 */
[----:B------:R-:W4:Y:S04]  /*3e6c0*/  LDL.LU R226, [R1+0x678] ;  /* 0x0006780001e27983 */ /* 0x000f280000300800 */
[----:B------:R-:W4:Y:S03]  /*3e6d0*/  LDL.LU R227, [R1+0x67c] ;  /* 0x00067c0001e37983 */ /* 0x000f260000300800 */
[----:B------:R-:W-:Y:S01]  /*3e6e0*/  MOV R10, R16 ;  /* 0x00000010000a7202 */ /* 0x000fe20000000f00 */
[----:B------:R-:W-:Y:S01]  /*3e6f0*/  IMAD.MOV.U32 R11, RZ, RZ, R17 ;  /* 0x000000ffff0b7224 */ /* 0x000fe200078e0011 */
[----:B------:R-:W-:Y:S01]  /*3e700*/  MOV R15, R19 ;  /* 0x00000013000f7202 */ /* 0x000fe20000000f00 */
[----:B------:R-:W-:-:S02]  /*3e710*/  IMAD.MOV.U32 R14, RZ, RZ, R18 ;  /* 0x000000ffff0e7224 */ /* 0x000fc400078e0012 */
[----:B------:R-:W-:-:S15]  /*3e720*/  HMMA.1688.F32.TF32 R16, R92, R36, R192 ;  /* 0x000000245c10723c */ /* 0x000fde00000810c0 */
[----:B------:R-:W-:-:S08]  /*3e730*/  NOP ;  /* 0x0000000000007918 */ /* 0x000fd00000000000 */
[----:B------:R-:W-:Y:S04]  /*3e740*/  STL [R1+0x230], R16 ;  /* 0x0002301001007387 */ /* 0x000fe80000100800 */
[----:B------:R1:W-:Y:S04]  /*3e750*/  STL [R1+0x23c], R19 ;  /* 0x00023c1301007387 */ /* 0x0003e80000100800 */
[----:B------:R-:W4:Y:S04]  /*3e760*/  LDL.LU R192, [R1+0x540] ;  /* 0x0005400001c07983 */ /* 0x000f280000300800 */
[----:B------:R-:W4:Y:S04]  /*3e770*/  LDL.LU R193, [R1+0x544] ;  /* 0x0005440001c17983 */ /* 0x000f280000300800 */
[----:B------:R-:W4:Y:S04]  /*3e780*/  LDL.LU R194, [R1+0x548] ;  /* 0x0005480001c27983 */ /* 0x000f280000300800 */
[----:B------:R-:W4:Y:S01]  /*3e790*/  LDL.LU R195, [R1+0x54c] ;  /* 0x00054c0001c37983 */ /* 0x000f220000300800 */
[----:B------:R-:W-:Y:S01]  /*3e7a0*/  HMMA.1688.F32.TF32 R20, R140, R36, R244 ;  /* 0x000000248c14723c */ /* 0x000fe200000810f4 */
[----:B------:R-:W-:-:S02]  /*3e7b0*/  IMAD.MOV.U32 R34, RZ, RZ, R17 ;  /* 0x000000ffff227224 */ /* 0x000fc400078e0011 */
[----:B------:R-:W-:Y:S01]  /*3e7c0*/  IMAD.MOV.U32 R35, RZ, RZ, R18 ;  /* 0x000000ffff237224 */ /* 0x000fe200078e0012 */
[----:B------:R-:W4:Y:S02]  /*3e7d0*/  LDL.LU R176, [R1+0x350] ;  /* 0x0003500001b07983 */ /* 0x000f240000300800 */
[-C--:B-1----:R-:W-:Y:S02]  /*3e7e0*/  HMMA.1688.F32.TF32 R16, R84, R36.reuse, R124 ;  /* 0x000000245410723c */ /* 0x082fe4000008107c */
[----:B------:R-:W4:Y:S04]  /*3e7f0*/  LDL.LU R177, [R1+0x354] ;  /* 0x0003540001b17983 */ /* 0x000f280000300800 */
[----:B------:R-:W4:Y:S04]  /*3e800*/  LDL.LU R178, [R1+0x358] ;  /* 0x0003580001b27983 */ /* 0x000f280000300800 */
[----:B------:R-:W4:Y:S04]  /*3e810*/  LDL.LU R179, [R1+0x35c] ;  /* 0x00035c0001b37983 */ /* 0x000f280000300800 */
        /* <DEDUP_REMOVED lines=8> */
[-C--:B-1----:R-:W-:Y:S03]  /*3e8a0*/  HMMA.1688.F32.TF32 R40, R72, R36.reuse, R148 ;  /* 0x000000244828723c */ /* 0x082fe60000081094 */
[----:B------:R-:W-:Y:S04]  /*3e8b0*/  STL.64 [R1+0x220], R16 ;  /* 0x0002201001007387 */ /* 0x000fe80000100a00 */
[----:B------:R1:W-:Y:S01]  /*3e8c0*/  STL.64 [R1+0x228], R18 ;  /* 0x0002281201007387 */ /* 0x0003e20000100a00 */
[-C--:B--2---:R-:W-:Y:S06]  /*3e8d0*/  HMMA.1688.F32.TF32 R20, R76, R36.reuse, R160 ;  /* 0x000000244c14723c */ /* 0x084fec00000810a0 */
[----:B-1----:R-:W-:Y:S09]  /*3e8e0*/  HMMA.1688.F32.TF32 R16, R80, R36, R24 ;  /* 0x000000245010723c */ /* 0x002ff20000081018 */
[----:B------:R-:W-:Y:S04]  /*3e8f0*/  STL.64 [R1+0x470], R40 ;  /* 0x0004702801007387 */ /* 0x000fe80000100a00 */
[----:B------:R-:W-:Y:S04]  /*3e900*/  STL.64 [R1+0x478], R42 ;  /* 0x0004782a01007387 */ /* 0x000fe80000100a00 */
[----:B------:R-:W-:Y:S04]  /*3e910*/  STL.64 [R1+0x4a0], R20 ;  /* 0x0004a01401007387 */ /* 0x000fe80000100a00 */
[----:B------:R-:W-:Y:S04]  /*3e920*/  STL.64 [R1+0x4a8], R22 ;  /* 0x0004a81601007387 */ /* 0x000fe80000100a00 */
[----:B------:R3:W-:Y:S01]  /*3e930*/  STL.64 [R1+0x568], R18 ;  /* 0x0005681201007387 */ /* 0x0007e20000100a00 */
[----:B------:R-:W-:Y:S01]  /*3e940*/  MOV R6, R16 ;  /* 0x0000001000067202 */ /* 0x000fe20000000f00 */
[----:B------:R-:W-:-:S02]  /*3e950*/  IMAD.MOV.U32 R5, RZ, RZ, R17 ;  /* 0x000000ffff057224 */ /* 0x000fc400078e0011 */
[----:B---3--:R-:W-:Y:S02]  /*3e960*/  HMMA.1688.F32.TF32 R16, R88, R32, R188 ;  /* 0x000000205810723c */ /* 0x008fe400000810bc */
[----:B------:R-:W-:Y:S04]  /*3e970*/  STL [R1+0x162c], R6 ;  /* 0x00162c0601007387 */ /* 0x000fe80000100800 */
[----:B------:R-:W-:-:S15]  /*3e980*/  STL [R1+0x1628], R5 ;  /* 0x0016280501007387 */ /* 0x000fde0000100800 */
[----:B------:R-:W-:-:S02]  /*3e990*/  NOP ;  /* 0x0000000000007918 */ /* 0x000fc40000000000 */
[----:B------:R4:W-:Y:S01]  /*3e9a0*/  STL [R1+0x1bc], R19 ;  /* 0x0001bc1301007387 */ /* 0x0009e20000100800 */
[----:B------:R-:W-:Y:S01]  /*3e9b0*/  IMAD.MOV.U32 R39, RZ, RZ, R16 ;  /* 0x000000ffff277224 */ /* 0x000fe200078e0010 */
[----:B------:R-:W-:Y:S01]  /*3e9c0*/  MOV R42, R17 ;  /* 0x00000011002a7202 */ /* 0x000fe20000000f00 */
[----:B------:R-:W-:Y:S02]  /*3e9d0*/  IMAD.MOV.U32 R43, RZ, RZ, R18 ;  /* 0x000000ffff2b7224 */ /* 0x000fe400078e0012 */
[----:B----4-:R-:W-:Y:S01]  /*3e9e0*/  HMMA.1688.F32.TF32 R16, R92, R32, R224 ;  /* 0x000000205c10723c */ /* 0x010fe200000810e0 */
[----:B------:R-:W-:Y:S04]  /*3e9f0*/  STL [R1+0x1754], R39 ;  /* 0x0017542701007387 */ /* 0x000fe80000100800 */
[----:B------:R-:W-:Y:S04]  /*3ea00*/  STL [R1+0x1750], R42 ;  /* 0x0017502a01007387 */ /* 0x000fe80000100800 */
[----:B------:R-:W-:-:S14]  /*3ea10*/  STL [R1+0x174c], R43 ;  /* 0x00174c2b01007387 */ /* 0x000fdc0000100800 */
[----:B------:R-:W-:Y:S04]  /*3ea20*/  STL [R1+0x1c4], R17 ;  /* 0x0001c41101007387 */ /* 0x000fe80000100800 */
[----:B------:R1:W-:Y:S04]  /*3ea30*/  STL.64 [R1+0x1c8], R18 ;  /* 0x0001c81201007387 */ /* 0x0003e80000100a00 */
[----:B------:R-:W2:Y:S04]  /*3ea40*/  LDL.LU R224, [R1+0x800] ;  /* 0x0008000001e07983 */ /* 0x000ea80000300800 */
[----:B------:R-:W2:Y:S04]  /*3ea50*/  LDL.LU R225, [R1+0x804] ;  /* 0x0008040001e17983 */ /* 0x000ea80000300800 */
[----:B------:R-:W2:Y:S04]  /*3ea60*/  LDL.LU R226, [R1+0x808] ;  /* 0x0008080001e27983 */ /* 0x000ea80000300800 */
[----:B------:R-:W2:Y:S01]  /*3ea70*/  LDL.LU R227, [R1+0x80c] ;  /* 0x00080c0001e37983 */ /* 0x000ea20000300800 */
[----:B------:R-:W-:-:S02]  /*3ea80*/  IMAD.MOV.U32 R35, RZ, RZ, R16 ;  /* 0x000000ffff237224 */ /* 0x000fc400078e0010 */
[----:B-1----:R-:W-:Y:S03]  /*3ea90*/  HMMA.1688.F32.TF32 R16, R116, R32, R192 ;  /* 0x000000207410723c */ /* 0x002fe600000810c0 */
[----:B------:R-:W-:Y:S04]  /*3eaa0*/  STL [R1+0x172c], R35 ;  /* 0x00172c2301007387 */ /* 0x000fe80000100800 */
[----:B------:R-:W3:-:S15]  /*3eab0*/  LDL.LU R192, [R1+0x740] ;  /* 0x0007400001c07983 */ /* 0x000ede0000300800 */
[----:B------:R-:W-:-:S01]  /*3eac0*/  NOP ;  /* 0x0000000000007918 */ /* 0x000fc20000000000 */
[----:B------:R-:W-:Y:S04]  /*3ead0*/  STL.64 [R1+0x200], R16 ;  /* 0x0002001001007387 */ /* 0x000fe80000100a00 */
[----:B------:R1:W-:Y:S04]  /*3eae0*/  STL.64 [R1+0x208], R18 ;  /* 0x0002081201007387 */ /* 0x0003e80000100a00 */
[----:B------:R-:W3:Y:S04]  /*3eaf0*/  LDL.LU R193, [R1+0x744] ;  /* 0x0007440001c17983 */ /* 0x000ee80000300800 */
[----:B------:R-:W3:Y:S04]  /*3eb00*/  LDL.LU R194, [R1+0x748] ;  /* 0x0007480001c27983 */ /* 0x000ee80000300800 */
[----:B------:R-:W3:Y:S01]  /*3eb10*/  LDL.LU R195, [R1+0x74c] ;  /* 0x00074c0001c37983 */ /* 0x000ee20000300800 */
[-C--:B------:R-:W-:Y:S06]  /*3eb20*/  HMMA.1688.F32.TF32 R20, R140, R32.reuse, R176 ;  /* 0x000000208c14723c */ /* 0x080fec00000810b0 */
[-C--:B-1----:R-:W-:Y:S06]  /*3eb30*/  HMMA.1688.F32.TF32 R16, R84, R32.reuse, R128 ;  /* 0x000000205410723c */ /* 0x082fec0000081080 */
[-C--:B------:R-:W-:Y:S11]  /*3eb40*/  HMMA.1688.F32.TF32 R24, R72, R32.reuse, R144 ;  /* 0x000000204818723c */ /* 0x080ff60000081090 */
[----:B------:R-:W-:Y:S04]  /*3eb50*/  STL.64 [R1+0x1f0], R20 ;  /* 0x0001f01401007387 */ /* 0x000fe80000100a00 */
[----:B------:R1:W-:Y:S04]  /*3eb60*/  STL.64 [R1+0x1f8], R22 ;  /* 0x0001f81601007387 */ /* 0x0003e80000100a00 */
[----:B------:R-:W-:Y:S04]  /*3eb70*/  STL.64 [R1+0x1e0], R16 ;  /* 0x0001e01001007387 */ /* 0x000fe80000100a00 */
[----:B------:R4:W-:Y:S01]  /*3eb80*/  STL.64 [R1+0x1e8], R18 ;  /* 0x0001e81201007387 */ /* 0x0009e20000100a00 */
[-C--:B-1----:R-:W-:Y:S06]  /*3eb90*/  HMMA.1688.F32.TF32 R20, R76, R32.reuse, R164 ;  /* 0x000000204c14723c */ /* 0x082fec00000810a4 */
[----:B----4-:R-:W-:Y:S01]  /*3eba0*/  HMMA.1688.F32.TF32 R16, R80, R32, R28 ;  /* 0x000000205010723c */ /* 0x010fe2000008101c */
[----:B------:R-:W1:Y:S04]  /*3ebb0*/  LDSM.16.M88.4 R28, [R61+UR10+0x6080] ;  /* 0x0060800a3d1c783b */ /* 0x000e680008000200 */
[----:B------:R-:W-:Y:S04]  /*3ebc0*/  STL.64 [R1+0x1d0], R24 ;  /* 0x0001d01801007387 */ /* 0x000fe80000100a00 */
[----:B------:R-:W-:Y:S04]  /*3ebd0*/  STL.64 [R1+0x1d8], R26 ;  /* 0x0001d81a01007387 */ /* 0x000fe80000100a00 */
[----:B------:R-:W4:Y:S04]  /*3ebe0*/  LDL.LU R200, [R1+0x4d0] ;  /* 0x0004d00001c87983 */ /* 0x000f280000300800 */
        /* <DEDUP_REMOVED lines=11> */
[----:B------:R-:W1:Y:S04]  /*3eca0*/  LDSM.16.M88.4 R24, [R61+UR10+0x7080] ;  /* 0x0070800a3d18783b */ /* 0x000e680008000200 */
[----:B------:R-:W1:Y:S04]  /*3ecb0*/  LDSM.16.M88.4 R20, [R61+UR10+0x8080] ;  /* 0x0080800a3d14783b */ /* 0x000e680008000200 */
[----:B------:R-:W1:Y:S04]  /*3ecc0*/  LDSM.16.M88.4 R16, [R61+UR10+0x9080] ;  /* 0x0090800a3d10783b */ /* 0x000e680008000200 */
[----:B-1----:R-:W-:Y:S04]  /*3ecd0*/  STL [R1+0x1720], R30 ;  /* 0x0017201e01007387 */ /* 0x002fe80000100800 */
[----:B------:R-:W-:Y:S04]  /*3ece0*/  STL [R1+0x170c], R31 ;  /* 0x00170c1f01007387 */ /* 0x000fe80000100800 */
[----:B------:R-:W-:Y:S04]  /*3ecf0*/  LDSM.16.M88.4 R164, [R61+UR10+0xf080] ;  /* 0x00f0800a3da4783b */ /* 0x000fe80008000200 */
[----:B------:R-:W-:Y:S04]  /*3ed00*/  STL [R1+0x1704], R26 ;  /* 0x0017041a01007387 */ /* 0x000fe80000100800 */
[----:B------:R-:W-:Y:S04]  /*3ed10*/  STL [R1+0x1700], R27 ;  /* 0x0017001b01007387 */ /* 0x000fe80000100800 */
[----:B------:R-:W-:Y:S04]  /*3ed20*/  STL [R1+0x1724], R22 ;  /* 0x0017241601007387 */ /* 0x000fe80000100800 */
[----:B------:R-:W-:Y:S04]  /*3ed30*/  STL [R1+0x1708], R23 ;  /* 0x0017081701007387 */ /* 0x000fe80000100800 */
[----:B------:R-:W-:Y:S04]  /*3ed40*/  STL [R1+0x1730], R18 ;  /* 0x0017301201007387 */ /* 0x000fe80000100800 */
[----:B------:R-:W-:Y:S01]  /*3ed50*/  STL [R1+0x1728], R19 ;  /* 0x0017281301007387 */ /* 0x000fe20000100800 */
[----:B--2---:R-:W-:-:S15]  /*3ed60*/  HMMA.1688.F32.TF32 R32, R88, R28, R224 ;  /* 0x0000001c5820723c */ /* 0x004fde00000810e0 */
[----:B------:R-:W-:-:S09]  /*3ed70*/  NOP ;  /* 0x0000000000007918 */ /* 0x000fd20000000000 */
[----:B------:R-:W-:Y:S01]  /*3ed80*/  MOV R43, R32 ;  /* 0x00000020002b7202 */ /* 0x000fe20000000f00 */
[----:B------:R-:W-:Y:S01]  /*3ed90*/  IMAD.MOV.U32 R38, RZ, RZ, R35 ;  /* 0x000000ffff267224 */ /* 0x000fe200078e0023 */
[----:B------:R-:W-:Y:S04]  /*3eda0*/  STL [R1+0x154], R33 ;  /* 0x0001542101007387 */ /* 0x000fe80000100800 */
[----:B------:R3:W-:Y:S04]  /*3edb0*/  STL [R1+0x158], R34 ;  /* 0x0001582201007387 */ /* 0x0007e80000100800 */
[----:B------:R-:W-:Y:S04]  /*3edc0*/  STL [R1+0x1764], R43 ;  /* 0x0017642b01007387 */ /* 0x000fe80000100800 */
[----:B------:R-:W-:Y:S04]  /*3edd0*/  STL [R1+0x1758], R38 ;  /* 0x0017582601007387 */ /* 0x000fe80000100800 */
[----:B------:R-:W2:Y:S04]  /*3ede0*/  LDL.LU R188, [R1+0x870] ;  /* 0x0008700001bc7983 */ /* 0x000ea80000300800 */
[----:B------:R-:W2:Y:S04]  /*3edf0*/  LDL.LU R189, [R1+0x874] ;  /* 0x0008740001bd7983 */ /* 0x000ea80000300800 */
[----:B------:R-:W2:Y:S04]  /*3ee00*/  LDL.LU R190, [R1+0x878] ;  /* 0x0008780001be7983 */ /* 0x000ea80000300800 */
[----:B------:R-:W2:Y:S01]  /*3ee10*/  LDL.LU R191, [R1+0x87c] ;  /* 0x00087c0001bf7983 */ /* 0x000ea20000300800 */
[----:B---3--:R-:W-:Y:S03]  /*3ee20*/  HMMA.1688.F32.TF32 R32, R92, R28, R192 ;  /* 0x0000001c5c20723c */ /* 0x008fe600000810c0 */
        /* <DEDUP_REMOVED lines=12> */
[----:B------:R-:W-:-:S02]  /*3eef0*/  IMAD.MOV.U32 R30, RZ, RZ, R34 ;  /* 0x000000ffff1e7224 */ /* 0x000fc400078e0022 */
[----:B------:R-:W-:Y:S01]  /*3ef00*/  IMAD.MOV.U32 R34, RZ, RZ, R35 ;  /* 0x000000ffff227224 */ /* 0x000fe200078e0023 */
[----:B------:R-:W-:Y:S01]  /*3ef10*/  MOV R22, R33 ;  /* 0x0000002100167202 */ /* 0x000fe20000000f00 */
[----:B------:R-:W-:-:S03]  /*3ef20*/  IMAD.MOV.U32 R19, RZ, RZ, R32 ;  /* 0x000000ffff137224 */ /* 0x000fc600078e0020 */
[----:B------:R1:W-:Y:S02]  /*3ef30*/  STL [R1+0x1760], R34 ;  /* 0x0017602201007387 */ /* 0x0003e40000100800 */
[-C--:B-1----:R-:W-:Y:S06]  /*3ef40*/  HMMA.1688.F32.TF32 R32, R84, R28.reuse, R232 ;  /* 0x0000001c5420723c */ /* 0x082fec00000810e8 */
[-C--:B----4-:R-:W-:Y:S06]  /*3ef50*/  HMMA.1688.F32.TF32 R36, R140, R28.reuse, R200 ;  /* 0x0000001c8c24723c */ /* 0x090fec00000810c8 */
[----:B------:R-:W-:Y:S01]  /*3ef60*/  HMMA.1688.F32.TF32 R40, R116, R28, R240 ;  /* 0x0000001c7428723c */ /* 0x000fe200000810f0 */
[----:B------:R-:W-:Y:S04]  /*3ef70*/  STL [R1+0x175c], R30 ;  /* 0x00175c1e01007387 */ /* 0x000fe80000100800 */
[----:B------:R-:W-:Y:S04]  /*3ef80*/  STL [R1+0x1738], R22 ;  /* 0x0017381601007387 */ /* 0x000fe80000100800 */
[----:B------:R-:W-:-:S14]  /*3ef90*/  STL [R1+0x1734], R19 ;  /* 0x0017341301007387 */ /* 0x000fdc0000100800 */
[----:B------:R-:W-:Y:S04]  /*3efa0*/  STL.64 [R1+0x1a0], R40 ;  /* 0x0001a02801007387 */ /* 0x000fe80000100a00 */
[----:B------:R1:W-:Y:S04]  /*3efb0*/  STL.64 [R1+0x1a8], R42 ;  /* 0x0001a82a01007387 */ /* 0x0003e80000100a00 */
[----:B------:R-:W-:Y:S04]  /*3efc0*/  STL.64 [R1+0x190], R36 ;  /* 0x0001902401007387 */ /* 0x000fe80000100a00 */
[----:B------:R-:W-:Y:S04]  /*3efd0*/  STL.64 [R1+0x198], R38 ;  /* 0x0001982601007387 */ /* 0x000fe80000100a00 */
[----:B------:R-:W-:Y:S01]  /*3efe0*/  STL.64 [R1+0x180], R32 ;  /* 0x0001802001007387 */ /* 0x000fe20000100a00 */
[-C--:B-1----:R-:W-:Y:S03]  /*3eff0*/  HMMA.1688.F32.TF32 R40, R72, R28.reuse, R228 ;  /* 0x0000001c4828723c */ /* 0x082fe600000810e4 */
[----:B------:R1:W-:Y:S03]  /*3f000*/  STL.64 [R1+0x188], R34 ;  /* 0x0001882201007387 */ /* 0x0003e60000100a00 */
[-C--:B-1----:R-:W-:Y:S01]  /*3f010*/  HMMA.1688.F32.TF32 R32, R80, R28.reuse, R168 ;  /* 0x0000001c5020723c */ /* 0x082fe200000810a8 */
[----:B------:R-:W-:Y:S01]  /*3f020*/  IMAD.MOV.U32 R242, RZ, RZ, R49 ;  /* 0x000000fffff27224 */ /* 0x000fe200078e0031 */
[----:B------:R-:W-:Y:S04]  /*3f030*/  LDSM.16.M88.4 R168, [R61+UR10+0xe080] ;  /* 0x00e0800a3da8783b */ /* 0x000fe80008000200 */
[----:B------:R-:W-:Y:S11]  /*3f040*/  HMMA.1688.F32.TF32 R36, R76, R28, R100 ;  /* 0x0000001c4c24723c */ /* 0x000ff60000081064 */
[----:B------:R1:W-:Y:S07]  /*3f050*/  STL.64 [R1+0x160], R40 ;  /* 0x0001602801007387 */ /* 0x0003ee0000100a00 */
[----:B------:R-:W-:Y:S01]  /*3f060*/  MOV R45, R32 ;  /* 0x00000020002d7202 */ /* 0x000fe20000000f00 */
[----:B------:R-:W-:Y:S01]  /*3f070*/  IMAD.MOV.U32 R44, RZ, RZ, R33 ;  /* 0x000000ffff2c7224 */ /* 0x000fe200078e0021 */
[----:B-1----:R-:W-:Y:S01]  /*3f080*/  MOV R40, R35 ;  /* 0x0000002300287202 */ /* 0x002fe20000000f00 */
[----:B------:R-:W-:Y:S01]  /*3f090*/  IMAD.MOV.U32 R41, RZ, RZ, R34 ;  /* 0x000000ffff297224 */ /* 0x000fe200078e0022 */
[----:B------:R-:W-:Y:S04]  /*3f0a0*/  STL.64 [R1+0x168], R42 ;  /* 0x0001682a01007387 */ /* 0x000fe80000100a00 */
[----:B------:R-:W-:Y:S04]  /*3f0b0*/  STL.64 [R1+0x450], R36 ;  /* 0x0004502401007387 */ /* 0x000fe80000100a00 */
[----:B------:R1:W-:Y:S04]  /*3f0c0*/  STL.64 [R1+0x458], R38 ;  /* 0x0004582601007387 */ /* 0x0003e80000100a00 */
[----:B------:R-:W-:Y:S04]  /*3f0d0*/  STL [R1+0x163c], R40 ;  /* 0x00163c2801007387 */ /* 0x000fe80000100800 */
[----:B------:R-:W-:Y:S04]  /*3f0e0*/  STL [R1+0x1638], R41 ;  /* 0x0016382901007387 */ /* 0x000fe80000100800 */
[----:B------:R-:W-:Y:S04]  /*3f0f0*/  STL [R1+0x1634], R44 ;  /* 0x0016342c01007387 */ /* 0x000fe80000100800 */
[----:B------:R-:W-:Y:S01]  /*3f100*/  STL [R1+0x1630], R45 ;  /* 0x0016302d01007387 */ /* 0x000fe20000100800 */
[----:B------:R-:W-:Y:S01]  /*3f110*/  IMAD.MOV.U32 R243, RZ, RZ, R48 ;  /* 0x000000fffff37224 */ /* 0x000fe200078e0030 */
[----:B--2---:R-:W-:-:S15]  /*3f120*/  HMMA.1688.F32.TF32 R32, R88, R24, R188 ;  /* 0x000000185820723c */ /* 0x004fde00000810bc */
[----:B------:R-:W-:-:S09]  /*3f130*/  NOP ;  /* 0x0000000000007918 */ /* 0x000fd20000000000 */
[----:B-1----:R-:W-:Y:S01]  /*3f140*/  MOV R39, R34 ;  /* 0x0000002200277202 */ /* 0x002fe20000000f00 */
[----:B------:R-:W-:Y:S02]  /*3f150*/  IMAD.MOV.U32 R42, RZ, RZ, R35 ;  /* 0x000000ffff2a7224 */ /* 0x000fe400078e0023 */
[----:B------:R-:W-:Y:S02]  /*3f160*/  IMAD.MOV.U32 R30, RZ, RZ, R32 ;  /* 0x000000ffff1e7224 */ /* 0x000fe400078e0020 */
[----:B------:R-:W-:Y:S02]  /*3f170*/  IMAD.MOV.U32 R38, RZ, RZ, R33 ;  /* 0x000000ffff267224 */ /* 0x000fe400078e0021 */
[-C--:B---3--:R-:W-:Y:S01]  /*3f180*/  HMMA.1688.F32.TF32 R32, R92, R24.reuse, R176 ;  /* 0x000000185c20723c */ /* 0x088fe200000810b0 */
[----:B------:R-:W-:Y:S04]  /*3f190*/  STL [R1+0x176c], R39 ;  /* 0x00176c2701007387 */ /* 0x000fe80000100800 */
[----:B------:R1:W-:Y:S02]  /*3f1a0*/  STL [R1+0x1768], R42 ;  /* 0x0017682a01007387 */ /* 0x0003e40000100800 */
[-C--:B-1----:R-:W-:Y:S06]  /*3f1b0*/  HMMA.1688.F32.TF32 R40, R140, R24.reuse, R192 ;  /* 0x000000188c28723c */ /* 0x082fec00000810c0 */
[----:B------:R-:W-:Y:S11]  /*3f1c0*/  HMMA.1688.F32.TF32 R100, R116, R24, R224 ;  /* 0x000000187464723c */ /* 0x000ff600000810e0 */
[----:B------:R-:W-:Y:S01]  /*3f1d0*/  IMAD.MOV.U32 R31, RZ, RZ, R32 ;  /* 0x000000ffff1f7224 */ /* 0x000fe200078e0020 */
[----:B------:R-:W-:Y:S01]  /*3f1e0*/  MOV R23, R33 ;  /* 0x0000002100177202 */ /* 0x000fe20000000f00 */
[----:B------:R-:W-:-:S02]  /*3f1f0*/  IMAD.MOV.U32 R26, RZ, RZ, R34 ;  /* 0x000000ffff1a7224 */ /* 0x000fc400078e0022 */
[----:B------:R-:W-:Y:S02]  /*3f200*/  IMAD.MOV.U32 R27, RZ, RZ, R35 ;  /* 0x000000ffff1b7224 */ /* 0x000fe400078e0023 */
[-C--:B------:R-:W-:Y:S06]  /*3f210*/  HMMA.1688.F32.TF32 R32, R84, R24.reuse, R248 ;  /* 0x000000185420723c */ /* 0x080fec00000810f8 */
[----:B------:R-:W-:Y:S04]  /*3f220*/  STL.64 [R1+0x140], R100 ;  /* 0x0001406401007387 */ /* 0x000fe80000100a00 */
[----:B------:R1:W-:Y:S04]  /*3f230*/  STL.64 [R1+0x148], R102 ;  /* 0x0001486601007387 */ /* 0x0003e80000100a00 */
[----:B------:R-:W-:Y:S04]  /*3f240*/  STL.64 [R1+0x130], R40 ;  /* 0x0001302801007387 */ /* 0x000fe80000100a00 */
[----:B------:R2:W-:Y:S01]  /*3f250*/  STL.64 [R1+0x138], R42 ;  /* 0x0001382a01007387 */ /* 0x0005e20000100a00 */
[-C--:B-1----:R-:W-:Y:S06]  /*3f260*/  HMMA.1688.F32.TF32 R100, R72, R24.reuse, R220 ;  /* 0x000000184864723c */ /* 0x082fec00000810dc */
[----:B--2---:R-:W-:Y:S01]  /*3f270*/  HMMA.1688.F32.TF32 R40, R76, R24, R104 ;  /* 0x000000184c28723c */ /* 0x004fe20000081068 */
[----:B------:R-:W-:Y:S04]  /*3f280*/  STL.64 [R1+0x120], R32 ;  /* 0x0001202001007387 */ /* 0x000fe80000100a00 */
[----:B------:R1:W-:-:S12]  /*3f290*/  STL.64 [R1+0x128], R34 ;  /* 0x0001282201007387 */ /* 0x0003d80000100a00 */
[----:B------:R-:W-:Y:S04]  /*3f2a0*/  STL.64 [R1+0x110], R100 ;  /* 0x0001106401007387 */ /* 0x000fe80000100a00 */
[----:B------:R2:W-:Y:S04]  /*3f2b0*/  STL.64 [R1+0x118], R102 ;  /* 0x0001186601007387 */ /* 0x0005e80000100a00 */
[----:B------:R-:W-:Y:S04]  /*3f2c0*/  STL.64 [R1+0xf0], R40 ;  /* 0x0000f02801007387 */ /* 0x000fe80000100a00 */
[----:B------:R3:W-:Y:S04]  /*3f2d0*/  STL.64 [R1+0xf8], R42 ;  /* 0x0000f82a01007387 */ /* 0x0007e80000100a00 */
[----:B------:R-:W4:Y:S04]  /*3f2e0*/  LDL.LU R240, [R1+0x10] ;  /* 0x0000100001f07983 */ /* 0x000f280000300800 */
[----:B------:R-:W4:Y:S04]  /*3f2f0*/  LDL.LU R241, [R1+0x14] ;  /* 0x0000140001f17983 */ /* 0x000f280000300800 */
[----:B------:R-:W2:Y:S04]  /*3f300*/  LDL.LU R49, [R1+0x1850] ;  /* 0x0018500001317983 */ /* 0x000ea80000300800 */
        /* <DEDUP_REMOVED lines=22> */
[----:B------:R-:W4:Y:S01]  /*3f470*/  LDL.LU R195, [R1+0x4c] ;  /* 0x00004c0001c37983 */ /* 0x000f220000300800 */
[----:B--2---:R-:W-:Y:S01]  /*3f480*/  MOV R225, R49 ;  /* 0x0000003100e17202 */ /* 0x004fe20000000f00 */
[----:B---3--:R-:W-:-:S02]  /*3f490*/  IMAD.MOV.U32 R224, RZ, RZ, R48 ;  /* 0x000000ffffe07224 */ /* 0x008fc400078e0030 */
[----:B------:R-:W2:Y:S04]  /*3f4a0*/  LDL.LU R48, [R1+0x1840] ;  /* 0x0018400001307983 */ /* 0x000ea80000300800 */
[----:B------:R-:W3:Y:S01]  /*3f4b0*/  LDL.LU R49, [R1+0x183c] ;  /* 0x00183c0001317983 */ /* 0x000ee20000300800 */
[----:B----4-:R-:W-:-:S03]  /*3f4c0*/  IMAD.MOV.U32 R226, RZ, RZ, R52 ;  /* 0x000000ffffe27224 */ /* 0x010fc600078e0034 */
        /* <DEDUP_REMOVED lines=11> */
[----:B-1----:R-:W-:Y:S06]  /*3f580*/  HMMA.1688.F32.TF32 R32, R80, R24, R196 ;  /* 0x000000185020723c */ /* 0x002fec00000810c4 */
[-C--:B------:R-:W-:Y:S01]  /*3f590*/  HMMA.1688.F32.TF32 R100, R92, R20.reuse, R184 ;  /* 0x000000145c64723c */ /* 0x080fe200000810b8 */
[----:B------:R-:W-:Y:S05]  /*3f5a0*/  LDSM.16.M88.4 R184, [R61+UR10+0xa080] ;  /* 0x00a0800a3db8783b */ /* 0x000fea0008000200 */
[-C--:B------:R-:W-:Y:S01]  /*3f5b0*/  HMMA.1688.F32.TF32 R112, R116, R20.reuse, R180 ;  /* 0x000000147470723c */ /* 0x080fe200000810b4 */
[----:B------:R-:W-:Y:S11]  /*3f5c0*/  LDSM.16.M88.4 R180, [R61+UR10+0xb080] ;  /* 0x00b0800a3db4783b */ /* 0x000ff60008000200 */
[----:B------:R-:W-:Y:S01]  /*3f5d0*/  MOV R44, R32 ;  /* 0x00000020002c7202 */ /* 0x000fe20000000f00 */
[----:B------:R-:W-:Y:S01]  /*3f5e0*/  IMAD.MOV.U32 R45, RZ, RZ, R33 ;  /* 0x000000ffff2d7224 */ /* 0x000fe200078e0021 */
[----:B------:R-:W-:Y:S01]  /*3f5f0*/  MOV R5, R35 ;  /* 0x0000002300057202 */ /* 0x000fe20000000f00 */
[----:B------:R-:W-:Y:S01]  /*3f600*/  IMAD.MOV.U32 R6, RZ, RZ, R34 ;  /* 0x000000ffff067224 */ /* 0x000fe200078e0022 */
[-C--:B------:R-:W-:Y:S01]  /*3f610*/  HMMA.1688.F32.TF32 R104, R140, R20.reuse, R172 ;  /* 0x000000148c68723c */ /* 0x080fe200000810ac */
[----:B------:R-:W1:Y:S05]  /*3f620*/  LDSM.16.M88.4 R172, [R61+UR10+0xd080] ;  /* 0x00d0800a3dac783b */ /* 0x000e6a0008000200 */
[----:B------:R-:W-:-:S15]  /*3f630*/  HMMA.1688.F32.TF32 R32, R88, R20, R208 ;  /* 0x000000145820723c */ /* 0x000fde00000810d0 */
[----:B------:R-:W-:-:S09]  /*3f640*/  NOP ;  /* 0x0000000000007918 */ /* 0x000fd20000000000 */
[----:B------:R-:W-:Y:S01]  /*3f650*/  MOV R43, R34 ;  /* 0x00000022002b7202 */ /* 0x000fe20000000f00 */
[----:B------:R-:W-:Y:S01]  /*3f660*/  IMAD.MOV.U32 R34, RZ, RZ, R35 ;  /* 0x000000ffff227224 */ /* 0x000fe200078e0023 */
[----:B------:R-:W-:Y:S01]  /*3f670*/  HMMA.1688.F32.TF32 R96, R72, R16, R96 ;  /* 0x000000104860723c */ /* 0x000fe20000081060 */
[----:B--2---:R-:W-:Y:S01]  /*3f680*/  MOV R179, R48 ;  /* 0x0000003000b37202 */ /* 0x004fe20000000f00 */
[----:B---3--:R-:W-:Y:S02]  /*3f690*/  IMAD.MOV.U32 R178, RZ, RZ, R49 ;  /* 0x000000ffffb27224 */ /* 0x008fe400078e0031 */
[----:B----4-:R-:W-:Y:S01]  /*3f6a0*/  IMAD.MOV.U32 R177, RZ, RZ, R52 ;  /* 0x000000ffffb17224 */ /* 0x010fe200078e0034 */
[----:B------:R-:W-:Y:S02]  /*3f6b0*/  MOV R176, R53 ;  /* 0x0000003500b07202 */ /* 0x000fe40000000f00 */
[----:B------:R-:W2:Y:S04]  /*3f6c0*/  LDL.LU R53, [R1+0x1830] ;  /* 0x0018300001357983 */ /* 0x000ea80000300800 */
[----:B------:R-:W2:Y:S04]  /*3f6d0*/  LDL.LU R52, [R1+0x182c] ;  /* 0x00182c0001347983 */ /* 0x000ea80000300800 */
[----:B------:R-:W3:Y:S04]  /*3f6e0*/  LDL.LU R49, [R1+0x1828] ;  /* 0x0018280001317983 */ /* 0x000ee80000300800 */
[----:B------:R-:W3:Y:S04]  /*3f6f0*/  LDL.LU R48, [R1+0x1824] ;  /* 0x0018240001307983 */ /* 0x000ee80000300800 */
[----:B------:R-:W-:Y:S04]  /*3f700*/  STL [R1+0x164c], R44 ;  /* 0x00164c2c01007387 */ /* 0x000fe80000100800 */
[----:B------:R-:W-:Y:S04]  /*3f710*/  STL [R1+0x1648], R45 ;  /* 0x0016482d01007387 */ /* 0x000fe80000100800 */
[----:B------:R-:W-:Y:S04]  /*3f720*/  STL [R1+0x1644], R6 ;  /* 0x0016440601007387 */ /* 0x000fe80000100800 */
[----:B------:R-:W-:Y:S04]  /*3f730*/  STL [R1+0x1640], R5 ;  /* 0x0016400501007387 */ /* 0x000fe80000100800 */
[----:B------:R-:W-:Y:S04]  /*3f740*/  STL.64 [R1+0xa0], R100 ;  /* 0x0000a06401007387 */ /* 0x000fe80000100a00 */
[----:B------:R4:W-:Y:S02]  /*3f750*/  STL.64 [R1+0xa8], R102 ;  /* 0x0000a86601007387 */ /* 0x0009e40000100a00 */
[-C--:B----4-:R-:W-:Y:S02]  /*3f760*/  HMMA.1688.F32.TF32 R100, R84, R20.reuse, R240 ;  /* 0x000000145464723c */ /* 0x090fe400000810f0 */
[----:B------:R-:W-:Y:S04]  /*3f770*/  STL.64 [R1+0xd0], R112 ;  /* 0x0000d07001007387 */ /* 0x000fe80000100a00 */
[----:B------:R-:W-:Y:S04]  /*3f780*/  STL.64 [R1+0xd8], R114 ;  /* 0x0000d87201007387 */ /* 0x000fe80000100a00 */
[----:B------:R-:W-:Y:S04]  /*3f790*/  STL.64 [R1+0xc0], R104 ;  /* 0x0000c06801007387 */ /* 0x000fe80000100a00 */
[----:B------:R-:W-:Y:S09]  /*3f7a0*/  STL.64 [R1+0xc8], R106 ;  /* 0x0000c86a01007387 */ /* 0x000ff20000100a00 */
[----:B------:R-:W-:Y:S04]  /*3f7b0*/  STL.64 [R1+0xb0], R100 ;  /* 0x0000b06401007387 */ /* 0x000fe80000100a00 */
[----:B------:R4:W-:Y:S02]  /*3f7c0*/  STL.64 [R1+0xb8], R102 ;  /* 0x0000b86601007387 */ /* 0x0009e40000100a00 */
[-C--:B----4-:R-:W-:Y:S06]  /*3f7d0*/  HMMA.1688.F32.TF32 R100, R80, R20.reuse, R204 ;  /* 0x000000145064723c */ /* 0x090fec00000810cc */
[----:B------:R-:W-:-:S15]  /*3f7e0*/  HMMA.1688.F32.TF32 R112, R72, R20, R216 ;  /* 0x000000144870723c */ /* 0x000fde00000810d8 */
[----:B------:R-:W-:-:S03]  /*3f7f0*/  NOP ;  /* 0x0000000000007918 */ /* 0x000fc60000000000 */
[----:B------:R-:W-:Y:S01]  /*3f800*/  IMAD.MOV.U32 R6, RZ, RZ, R100 ;  /* 0x000000ffff067224 */ /* 0x000fe200078e0064 */
[----:B------:R-:W-:Y:S01]  /*3f810*/  MOV R5, R101 ;  /* 0x0000006500057202 */ /* 0x000fe20000000f00 */
[----:B------:R-:W-:Y:S02]  /*3f820*/  IMAD.MOV.U32 R40, RZ, RZ, R102 ;  /* 0x000000ffff287224 */ /* 0x000fe400078e0066 */
[----:B------:R-:W-:Y:S02]  /*3f830*/  IMAD.MOV.U32 R41, RZ, RZ, R103 ;  /* 0x000000ffff297224 */ /* 0x000fe400078e0067 */
[----:B------:R-:W-:Y:S06]  /*3f840*/  HMMA.1688.F32.TF32 R100, R88, R16, R200 ;  /* 0x000000105864723c */ /* 0x000fec00000810c8 */
[----:B------:R-:W-:Y:S01]  /*3f850*/  HMMA.1688.F32.TF32 R104, R76, R20, R108 ;  /* 0x000000144c68723c */ /* 0x000fe2000008106c */
[----:B------:R-:W-:-:S15]  /*3f860*/  STL.64 [R1+0x90], R112 ;  /* 0x0000907001007387 */ /* 0x000fde0000100a00 */
[----:B------:R-:W-:-:S02]  /*3f870*/  NOP ;  /* 0x0000000000007918 */ /* 0x000fc40000000000 */
[----:B------:R-:W-:Y:S01]  /*3f880*/  MOV R22, R100 ;  /* 0x0000006400167202 */ /* 0x000fe20000000f00 */
[----:B------:R-:W-:Y:S01]  /*3f890*/  IMAD.MOV.U32 R19, RZ, RZ, R101 ;  /* 0x000000ffff137224 */ /* 0x000fe200078e0065 */
[----:B------:R-:W-:Y:S01]  /*3f8a0*/  MOV R35, R103 ;  /* 0x0000006700237202 */ /* 0x000fe20000000f00 */
[----:B------:R-:W-:Y:S02]  /*3f8b0*/  IMAD.MOV.U32 R18, RZ, RZ, R102 ;  /* 0x000000ffff127224 */ /* 0x000fe400078e0066 */
[-C--:B------:R-:W-:Y:S01]  /*3f8c0*/  HMMA.1688.F32.TF32 R100, R92, R16.reuse, R188 ;  /* 0x000000105c64723c */ /* 0x080fe200000810bc */
[----:B------:R-:W-:Y:S04]  /*3f8d0*/  STL.64 [R1+0x98], R114 ;  /* 0x0000987201007387 */ /* 0x000fe80000100a00 */
[----:B------:R-:W-:Y:S01]  /*3f8e0*/  STL.64 [R1+0x70], R104 ;  /* 0x0000706801007387 */ /* 0x000fe20000100a00 */
[-C--:B------:R-:W-:Y:S03]  /*3f8f0*/  HMMA.1688.F32.TF32 R108, R116, R16.reuse, R176 ;  /* 0x00000010746c723c */ /* 0x080fe600000810b0 */
[----:B------:R4:W-:Y:S04]  /*3f900*/  STL.64 [R1+0x78], R106 ;  /* 0x0000786a01007387 */ /* 0x0009e80000100a00 */
[----:B------:R-:W-:Y:S04]  /*3f910*/  STL [R1+0x165c], R5 ;  /* 0x00165c0501007387 */ /* 0x000fe80000100800 */
[----:B------:R-:W-:Y:S04]  /*3f920*/  STL [R1+0x1658], R6 ;  /* 0x0016580601007387 */ /* 0x000fe80000100800 */
[----:B------:R-:W-:Y:S01]  /*3f930*/  STL [R1+0x1654], R40 ;  /* 0x0016542801007387 */ /* 0x000fe20000100800 */
[-C--:B----4-:R-:W-:Y:S03]  /*3f940*/  HMMA.1688.F32.TF32 R104, R140, R16.reuse, R224 ;  /* 0x000000108c68723c */ /* 0x090fe600000810e0 */
[----:B------:R-:W-:Y:S04]  /*3f950*/  STL [R1+0x1650], R41 ;  /* 0x0016502901007387 */ /* 0x000fe80000100800 */
[----:B------:R-:W-:Y:S04]  /*3f960*/  STL.64 [R1+0x20], R100 ;  /* 0x0000206401007387 */ /* 0x000fe80000100a00 */
[----:B------:R4:W-:Y:S04]  /*3f970*/  STL.64 [R1+0x28], R102 ;  /* 0x0000286601007387 */ /* 0x0009e80000100a00 */
[----:B------:R1:W2:Y:S01]  /*3f980*/  LDSM.16.M88.4 R176, [R61+UR10+0xc080] ;  /* 0x00c0800a3db0783b */ /* 0x0002a20008000200 */
[----:B----4-:R-:W-:Y:S03]  /*3f990*/  HMMA.1688.F32.TF32 R100, R84, R16, R192 ;  /* 0x000000105464723c */ /* 0x010fe600000810c0 */
[----:B------:R-:W-:Y:S04]  /*3f9a0*/  STL.64 [R1+0x60], R108 ;  /* 0x0000606c01007387 */ /* 0x000fe80000100a00 */
[----:B------:R-:W-:Y:S04]  /*3f9b0*/  STL.64 [R1+0x68], R110 ;  /* 0x0000686e01007387 */ /* 0x000fe80000100a00 */
[----:B------:R-:W-:Y:S04]  /*3f9c0*/  STL.64 [R1+0x50], R104 ;  /* 0x0000506801007387 */ /* 0x000fe80000100a00 */
[----:B------:R-:W-:Y:S08]  /*3f9d0*/  STL.64 [R1+0x58], R106 ;  /* 0x0000586a01007387 */ /* 0x000ff00000100a00 */
[----:B------:R-:W-:Y:S04]  /*3f9e0*/  STL.64 [R1+0x40], R100 ;  /* 0x0000406401007387 */ /* 0x000fe80000100a00 */
[----:B------:R-:W-:Y:S04]  /*3f9f0*/  STL.64 [R1+0x48], R102 ;  /* 0x0000486601007387 */ /* 0x000fe80000100a00 */
        /* <DEDUP_REMOVED lines=21> */
[----:B-1----:R-:W3:Y:S01]  /*3fb50*/  LDL.LU R61, [R1+0x1820] ;  /* 0x00182000013d7983 */ /* 0x002ee20000300800 */
[----:B------:R-:W-:-:S02]  /*3fb60*/  IMAD.MOV.U32 R5, RZ, RZ, R98 ;  /* 0x000000ffff057224 */ /* 0x000fc400078e0062 */
[----:B------:R-:W-:Y:S02]  /*3fb70*/  IMAD.MOV.U32 R6, RZ, RZ, R99 ;  /* 0x000000ffff067224 */ /* 0x000fe400078e0063 */
[----:B----4-:R-:W-:Y:S06]  /*3fb80*/  HMMA.1688.F32.TF32 R96, R76, R16, R236 ;  /* 0x000000104c60723c */ /* 0x010fec00000810ec */
[C---:B--2---:R-:W-:Y:S06]  /*3fb90*/  HMMA.1688.F32.TF32 R236, R88.reuse, R172, R192 ;  /* 0x000000ac58ec723c */ /* 0x044fec00000810c0 */
[C---:B---3--:R-:W-:Y:S06]  /*3fba0*/  HMMA.1688.F32.TF32 R248, R88.reuse, R184, R200 ;  /* 0x000000b858f8723c */ /* 0x048fec00000810c8 */
[C---:B------:R-:W-:Y:S06]  /*3fbb0*/  HMMA.1688.F32.TF32 R244, R88.reuse, R180, R188 ;  /* 0x000000b458f4723c */ /* 0x040fec00000810bc */
[C---:B------:R-:W-:Y:S06]  /*3fbc0*/  HMMA.1688.F32.TF32 R240, R88.reuse, R176, R224 ;  /* 0x000000b058f0723c */ /* 0x040fec00000810e0 */
[----:B------:R-:W-:Y:S05]  /*3fbd0*/  HMMA.1688.F32.TF32 R48, R88, R168, R48 ;  /* 0x000000a85830723c */ /* 0x000fea0000081030 */
[----:B------:R-:W-:Y:S04]  /*3fbe0*/  STL.64 [R1+0x16b8], R250 ;  /* 0x0016b8fa01007387 */ /* 0x000fe80000100a00 */
[----:B------:R-:W-:Y:S04]  /*3fbf0*/  STL.64 [R1+0x16b0], R248 ;  /* 0x0016b0f801007387 */ /* 0x000fe80000100a00 */
[----:B------:R-:W-:Y:S04]  /*3fc00*/  STL.64 [R1+0x16c8], R246 ;  /* 0x0016c8f601007387 */ /* 0x000fe80000100a00 */
[----:B------:R-:W-:Y:S04]  /*3fc10*/  STL.64 [R1+0x16c0], R244 ;  /* 0x0016c0f401007387 */ /* 0x000fe80000100a00 */
[----:B------:R-:W-:Y:S04]  /*3fc20*/  STL.64 [R1+0x16d8], R242 ;  /* 0x0016d8f201007387 */ /* 0x000fe80000100a00 */
[----:B------:R1:W-:Y:S01]  /*3fc30*/  STL.64 [R1+0x16d0], R240 ;  /* 0x0016d0f001007387 */ /* 0x0003e20000100a00 */
[----:B------:R-:W-:-:S03]  /*3fc40*/  IMAD.MOV.U32 R224, RZ, RZ, R69 ;  /* 0x000000ffffe07224 */ /* 0x000fc600078e0045 */
[----:B------:R-:W-:Y:S01]  /*3fc50*/  STL.64 [R1+0x16e8], R238 ;  /* 0x0016e8ee01007387 */ /* 0x000fe20000100a00 */
[----:B------:R-:W-:-:S03]  /*3fc60*/  MOV R225, R68 ;  /* 0x0000004400e17202 */ /* 0x000fc60000000f00 */
[----:B------:R-:W-:Y:S01]  /*3fc70*/  STL.64 [R1+0x16e0], R236 ;  /* 0x0016e0ec01007387 */ /* 0x000fe20000100a00 */
[----:B------:R-:W-:-:S03]  /*3fc80*/  IMAD.MOV.U32 R226, RZ, RZ, R65 ;  /* 0x000000ffffe27224 */ /* 0x000fc600078e0041 */
[----:B------:R-:W-:Y:S01]  /*3fc90*/  STL.64 [R1+0x16f8], R50 ;  /* 0x0016f83201007387 */ /* 0x000fe20000100a00 */
[----:B------:R-:W-:-:S03]  /*3fca0*/  IMAD.MOV.U32 R227, RZ, RZ, R64 ;  /* 0x000000ffffe37224 */ /* 0x000fc600078e0040 */
[----:B------:R-:W-:Y:S01]  /*3fcb0*/  STL.64 [R1+0x16f0], R48 ;  /* 0x0016f03001007387 */ /* 0x000fe20000100a00 */
[----:B------:R-:W-:-:S03]  /*3fcc0*/  MOV R188, R61 ;  /* 0x0000003d00bc7202 */ /* 0x000fc60000000f00 */
[----:B------:R-:W2:Y:S01]  /*3fcd0*/  LDL.LU R69, [R1+0x181c] ;  /* 0x00181c0001457983 */ /* 0x000ea20000300800 */
[----:B------:R-:W-:-:S03]  /*3fce0*/  IMAD.MOV.U32 R189, RZ, RZ, R60 ;  /* 0x000000ffffbd7224 */ /* 0x000fc600078e003c */
[----:B------:R-:W3:Y:S01]  /*3fcf0*/  LDL.LU R68, [R1+0x1818] ;  /* 0x0018180001447983 */ /* 0x000ee20000300800 */
[----:B------:R-:W-:-:S03]  /*3fd00*/  IMAD.MOV.U32 R190, RZ, RZ, R57 ;  /* 0x000000ffffbe7224 */ /* 0x000fc600078e0039 */
[----:B------:R-:W4:Y:S01]  /*3fd10*/  LDL.LU R65, [R1+0x1814] ;  /* 0x0018140001417983 */ /* 0x000f220000300800 */
[----:B------:R-:W-:-:S03]  /*3fd20*/  MOV R191, R56 ;  /* 0x0000003800bf7202 */ /* 0x000fc60000000f00 */
[----:B------:R-:W4:Y:S04]  /*3fd30*/  LDL.LU R64, [R1+0x1810] ;  /* 0x0018100001407983 */ /* 0x000f280000300800 */
[----:B------:R-:W4:Y:S04]  /*3fd40*/  LDL.LU R61, [R1+0x180c] ;  /* 0x00180c00013d7983 */ /* 0x000f280000300800 */
[----:B------:R-:W4:Y:S04]  /*3fd50*/  LDL.LU R60, [R1+0x1808] ;  /* 0x00180800013c7983 */ /* 0x000f280000300800 */
[----:B------:R-:W4:Y:S04]  /*3fd60*/  LDL.LU R57, [R1+0x1804] ;  /* 0x0018040001397983 */ /* 0x000f280000300800 */
[----:B------:R-:W4:Y:S01]  /*3fd70*/  LDL.LU R56, [R1+0x1800] ;  /* 0x0018000001387983 */ /* 0x000f220000300800 */
[----:B--2---:R-:W-:Y:S01]  /*3fd80*/  IMAD.MOV.U32 R135, RZ, RZ, R69 ;  /* 0x000000ffff877224 */ /* 0x004fe200078e0045 */
[----:B---3--:R-:W-:Y:S01]  /*3fd90*/  MOV R134, R68 ;  /* 0x0000004400867202 */ /* 0x008fe20000000f00 */
[----:B----4-:R-:W-:-:S02]  /*3fda0*/  IMAD.MOV.U32 R132, RZ, RZ, R65 ;  /* 0x000000ffff847224 */ /* 0x010fc400078e0041 */
[----:B------:R-:W2:Y:S01]  /*3fdb0*/  LDL.LU R65, [R1+0x17fc] ;  /* 0x0017fc0001417983 */ /* 0x000ea20000300800 */
[----:B------:R-:W-:-:S03]  /*3fdc0*/  IMAD.MOV.U32 R133, RZ, RZ, R64 ;  /* 0x000000ffff857224 */ /* 0x000fc600078e0040 */
[----:B------:R-:W3:Y:S04]  /*3fdd0*/  LDL.LU R64, [R1+0x17f8] ;  /* 0x0017f80001407983 */ /* 0x000ee80000300800 */
[----:B------:R-:W4:Y:S01]  /*3fde0*/  LDL.LU R68, [R1+0x17f4] ;  /* 0x0017f40001447983 */ /* 0x000f220000300800 */
[----:B------:R-:W-:-:S03]  /*3fdf0*/  IMAD.MOV.U32 R123, RZ, RZ, R61 ;  /* 0x000000ffff7b7224 */ /* 0x000fc600078e003d */
[----:B------:R-:W4:Y:S01]  /*3fe00*/  LDL.LU R69, [R1+0x17f0] ;  /* 0x0017f00001457983 */ /* 0x000f220000300800 */
[----:B------:R-:W-:-:S03]  /*3fe10*/  IMAD.MOV.U32 R120, RZ, RZ, R57 ;  /* 0x000000ffff787224 */ /* 0x000fc600078e0039 */
[----:B------:R-:W4:Y:S01]  /*3fe20*/  LDL.LU R57, [R1+0x17ec] ;  /* 0x0017ec0001397983 */ /* 0x000f220000300800 */
[----:B------:R-:W-:Y:S01]  /*3fe30*/  IMAD.MOV.U32 R122, RZ, RZ, R60 ;  /* 0x000000ffff7a7224 */ /* 0x000fe200078e003c */
[----:B------:R-:W-:Y:S02]  /*3fe40*/  MOV R121, R56 ;  /* 0x0000003800797202 */ /* 0x000fe40000000f00 */
[----:B------:R-:W4:Y:S04]  /*3fe50*/  LDL.LU R56, [R1+0x17e8] ;  /* 0x0017e80001387983 */ /* 0x000f280000300800 */
[----:B------:R-:W4:Y:S04]  /*3fe60*/  LDL.LU R60, [R1+0x17e4] ;  /* 0x0017e400013c7983 */ /* 0x000f280000300800 */
[----:B------:R-:W4:Y:S01]  /*3fe70*/  LDL.LU R61, [R1+0x17e0] ;  /* 0x0017e000013d7983 */ /* 0x000f220000300800 */
[----:B--2---:R-:W-:Y:S01]  /*3fe80*/  MOV R159, R65 ;  /* 0x00000041009f7202 */ /* 0x004fe20000000f00 */
[----:B---3--:R-:W-:Y:S01]  /*3fe90*/  IMAD.MOV.U32 R158, RZ, RZ, R64 ;  /* 0x000000ffff9e7224 */ /* 0x008fe200078e0040 */
[----:B----4-:R-:W-:-:S02]  /*3fea0*/  MOV R156, R68 ;  /* 0x00000044009c7202 */ /* 0x010fc40000000f00 */
[----:B------:R-:W2:Y:S01]  /*3feb0*/  LDL.LU R68, [R1+0x17dc] ;  /* 0x0017dc0001447983 */ /* 0x000ea20000300800 */
[----:B------:R-:W-:-:S03]  /*3fec0*/  IMAD.MOV.U32 R157, RZ, RZ, R69 ;  /* 0x000000ffff9d7224 */ /* 0x000fc600078e0045 */
[----:B------:R-:W3:Y:S04]  /*3fed0*/  LDL.LU R69, [R1+0x17d8] ;  /* 0x0017d80001457983 */ /* 0x000ee80000300800 */
[----:B------:R-:W4:Y:S01]  /*3fee0*/  LDL.LU R64, [R1+0x17d4] ;  /* 0x0017d40001407983 */ /* 0x000f220000300800 */
[----:B------:R-:W-:Y:S01]  /*3fef0*/  IMAD.MOV.U32 R127, RZ, RZ, R57 ;  /* 0x000000ffff7f7224 */ /* 0x000fe200078e0039 */
[----:B------:R-:W-:Y:S02]  /*3ff00*/  MOV R126, R56 ;  /* 0x00000038007e7202 */ /* 0x000fe40000000f00 */
[----:B------:R-:W4:Y:S01]  /*3ff10*/  LDL.LU R65, [R1+0x17d0] ;  /* 0x0017d00001417983 */ /* 0x000f220000300800 */
[----:B------:R-:W-:-:S03]  /*3ff20*/  IMAD.MOV.U32 R124, RZ, RZ, R60 ;  /* 0x000000ffff7c7224 */ /* 0x000fc600078e003c */
[----:B------:R-:W4:Y:S01]  /*3ff30*/  LDL.LU R60, [R1+0x17cc] ;  /* 0x0017cc00013c7983 */ /* 0x000f220000300800 */
[----:B------:R-:W-:-:S03]  /*3ff40*/  IMAD.MOV.U32 R125, RZ, RZ, R61 ;  /* 0x000000ffff7d7224 */ /* 0x000fc600078e003d */
[----:B------:R-:W4:Y:S04]  /*3ff50*/  LDL.LU R61, [R1+0x17c8] ;  /* 0x0017c800013d7983 */ /* 0x000f280000300800 */
[----:B------:R-:W4:Y:S04]  /*3ff60*/  LDL.LU R56, [R1+0x17c4] ;  /* 0x0017c40001387983 */ /* 0x000f280000300800 */
[----:B------:R-:W4:Y:S01]  /*3ff70*/  LDL.LU R57, [R1+0x17c0] ;  /* 0x0017c00001397983 */ /* 0x000f220000300800 */
[----:B--2---:R-:W-:Y:S02]  /*3ff80*/  IMAD.MOV.U32 R151, RZ, RZ, R68 ;  /* 0x000000ffff977224 */ /* 0x004fe400078e0044 */
[----:B---3--:R-:W-:-:S02]  /*3ff90*/  IMAD.MOV.U32 R150, RZ, RZ, R69 ;  /* 0x000000ffff967224 */ /* 0x008fc400078e0045 */
[----:B----4-:R-:W-:Y:S02]  /*3ffa0*/  IMAD.MOV.U32 R148, RZ, RZ, R64 ;  /* 0x000000ffff947224 */ /* 0x010fe400078e0040 */
[----:B------:R-:W2:Y:S01]  /*3ffb0*/  LDL.LU R64, [R1+0x17bc] ;  /* 0x0017bc0001407983 */ /* 0x000ea20000300800 */
[----:B------:R-:W-:-:S03]  /*3ffc0*/  MOV R149, R65 ;  /* 0x0000004100957202 */ /* 0x000fc60000000f00 */
[----:B------:R-:W3:Y:S04]  /*3ffd0*/  LDL.LU R65, [R1+0x17b8] ;  /* 0x0017b80001417983 */ /* 0x000ee80000300800 */
[----:B------:R-:W4:Y:S01]  /*3ffe0*/  LDL.LU R69, [R1+0x17b4] ;  /* 0x0017b40001457983 */ /* 0x000f220000300800 */
[----:B------:R-:W-:Y:S01]  /*3fff0*/  MOV R163, R60 ;  /* 0x0000003c00a37202 */ /* 0x000fe20000000f00 */
[----:B------:R-:W-:Y:S02]  /*40000*/  IMAD.MOV.U32 R162, RZ, RZ, R61 ;  /* 0x000000ffffa27224 */ /* 0x000fe400078e003d */
[----:B------:R-:W4:Y:S01]  /*40010*/  LDL.LU R68, [R1+0x17b0] ;  /* 0x0017b00001447983 */ /* 0x000f220000300800 */
[----:B------:R-:W-:-:S03]  /*40020*/  MOV R160, R56 ;  /* 0x0000003800a07202 */ /* 0x000fc60000000f00 */
[----:B------:R-:W4:Y:S01]  /*40030*/  LDL.LU R56, [R1+0x17ac] ;  /* 0x0017ac0001387983 */ /* 0x000f220000300800 */
[----:B------:R-:W-:-:S03]  /*40040*/  IMAD.MOV.U32 R161, RZ, RZ, R57 ;  /* 0x000000ffffa17224 */ /* 0x000fc600078e0039 */
        /* <DEDUP_REMOVED lines=8> */
[----:B------:R-:W2:Y:S04]  /*400d0*/  LDL.LU R68, [R1+0x1798] ;  /* 0x0017980001447983 */ /* 0x000ea80000300800 */
[----:B------:R-:W3:Y:S01]  /*400e0*/  LDL.LU R65, [R1+0x1794] ;  /* 0x0017940001417983 */ /* 0x000ee20000300800 */
[----:B------:R-:W-:-:S03]  /*400f0*/  IMAD.MOV.U32 R235, RZ, RZ, R56 ;  /* 0x000000ffffeb7224 */ /* 0x000fc600078e0038 */
[----:B------:R-:W3:Y:S01]  /*40100*/  LDL.LU R64, [R1+0x1790] ;  /* 0x0017900001407983 */ /* 0x000ee20000300800 */
[----:B------:R-:W-:-:S03]  /*40110*/  IMAD.MOV.U32 R232, RZ, RZ, R61 ;  /* 0x000000ffffe87224 */ /* 0x000fc600078e003d */
[----:B------:R-:W4:Y:S01]  /*40120*/  LDL.LU R61, [R1+0x178c] ;  /* 0x00178c00013d7983 */ /* 0x000f220000300800 */
[----:B------:R-:W-:Y:S01]  /*40130*/  IMAD.MOV.U32 R234, RZ, RZ, R57 ;  /* 0x000000ffffea7224 */ /* 0x000fe200078e0039 */
[----:B------:R-:W-:Y:S02]  /*40140*/  MOV R233, R60 ;  /* 0x0000003c00e97202 */ /* 0x000fe40000000f00 */
        /* <DEDUP_REMOVED lines=42> */
[----:B------:R-:W-:-:S02]  /*403f0*/  IMAD.MOV.U32 R0, RZ, RZ, R98 ;  /* 0x000000ffff007224 */ /* 0x000fc400078e0062 */
[----:B------:R-:W-:Y:S06]  /*40400*/  HMMA.1688.F32.TF32 R96, R80, R16, R212 ;  /* 0x000000105060723c */ /* 0x000fec00000810d4 */
[----:B------:R-:W-:Y:S06]  /*40410*/  HMMA.1688.F32.TF32 R120, R140, R184, R120 ;  /* 0x000000b88c78723c */ /* 0x000fec0000081078 */
[-C--:B------:R-:W-:Y:S06]  /*40420*/  HMMA.1688.F32.TF32 R108, R116, R172.reuse, R124 ;  /* 0x000000ac746c723c */ /* 0x080fec000008107c */
[----:B------:R-:W-:Y:S06]  /*40430*/  HMMA.1688.F32.TF32 R132, R140, R172, R132 ;  /* 0x000000ac8c84723c */ /* 0x000fec0000081084 */
[----:B------:R-:W-:Y:S01]  /*40440*/  IMAD.MOV.U32 R40, RZ, RZ, R96 ;  /* 0x000000ffff287224 */ /* 0x000fe200078e0060 */
[----:B------:R-:W-:Y:S01]  /*40450*/  MOV R44, R98 ;  /* 0x00000062002c7202 */ /* 0x000fe20000000f00 */
[----:B------:R-:W-:-:S02]  /*40460*/  IMAD.MOV.U32 R41, RZ, RZ, R97 ;  /* 0x000000ffff297224 */ /* 0x000fc400078e0061 */
[----:B------:R-:W-:Y:S01]  /*40470*/  IMAD.MOV.U32 R45, RZ, RZ, R99 ;  /* 0x000000ffff2d7224 */ /* 0x000fe200078e0063 */
[----:B------:R-:W-:Y:S04]  /*40480*/  STL.64 [R1+0x1668], R122 ;  /* 0x0016687a01007387 */ /* 0x000fe80000100a00 */
[----:B------:R-:W-:Y:S01]  /*40490*/  STL.64 [R1+0x1660], R120 ;  /* 0x0016607801007387 */ /* 0x000fe20000100a00 */
[----:B------:R-:W-:Y:S06]  /*404a0*/  HMMA.1688.F32.TF32 R52, R88, R164, R52 ;  /* 0x000000a45834723c */ /* 0x000fec0000081034 */
[----:B------:R-:W-:Y:S06]  /*404b0*/  HMMA.1688.F32.TF32 R88, R92, R168, R232 ;  /* 0x000000a85c58723c */ /* 0x000fec00000810e8 */
[----:B------:R-:W-:Y:S06]  /*404c0*/  HMMA.1688.F32.TF32 R104, R116, R176, R148 ;  /* 0x000000b07468723c */ /* 0x000fec0000081094 */
[-C--:B------:R-:W-:Y:S06]  /*404d0*/  HMMA.1688.F32.TF32 R148, R84, R180.reuse, R224 ;  /* 0x000000b45494723c */ /* 0x080fec00000810e0 */
[C---:B------:R-:W-:Y:S06]  /*404e0*/  HMMA.1688.F32.TF32 R100, R116.reuse, R180, R160 ;  /* 0x000000b47464723c */ /* 0x040fec00000810a0 */
[----:B----4-:R-:W-:Y:S06]  /*404f0*/  HMMA.1688.F32.TF32 R96, R116, R184, R128 ;  /* 0x000000b87460723c */ /* 0x010fec0000081080 */
[C---:B---3--:R-:W-:Y:S06]  /*40500*/  HMMA.1688.F32.TF32 R124, R140.reuse, R180, R136 ;  /* 0x000000b48c7c723c */ /* 0x048fec0000081088 */
[C---:B--2---:R-:W-:Y:S06]  /*40510*/  HMMA.1688.F32.TF32 R128, R140.reuse, R176, R152 ;  /* 0x000000b08c80723c */ /* 0x044fec0000081098 */
[-C--:B------:R-:W-:Y:S11]  /*40520*/  HMMA.1688.F32.TF32 R136, R140, R168.reuse, R208 ;  /* 0x000000a88c88723c */ /* 0x080ff600000810d0 */
        /* <DEDUP_REMOVED lines=44> */
[----:B------:R-:W4:Y:S01]  /*407f0*/  LDL.LU R209, [R1+0x754] ;  /* 0x0007540001d17983 */ /* 0x000f220000300800 */
[C---:B------:R-:W-:Y:S03]  /*40800*/  HMMA.1688.F32.TF32 R56, R92.reuse, R184, R56 ;  /* 0x000000b85c38723c */ /* 0x040fe60000081038 */
        /* <DEDUP_REMOVED lines=9> */
[----:B------:R-:W-:Y:S06]  /*408a0*/  HMMA.1688.F32.TF32 R92, R92, R164, R144 ;  /* 0x000000a45c5c723c */ /* 0x000fec0000081090 */
[----:B------:R-:W-:Y:S01]  /*408b0*/  HMMA.1688.F32.TF32 R144, R84, R184, R188 ;  /* 0x000000b85490723c */ /* 0x000fe200000810bc */
        /* <DEDUP_REMOVED lines=38> */
[----:B------:R-:W-:Y:S01]  /*40b20*/  LOP3.LUT R37, R3, 0x60, RZ, 0x3c, !PT ;  /* 0x0000006003257812 */ /* 0x000fe200078e3cff */
[----:B------:R-:W-:Y:S02]  /*40b30*/  IMAD.MOV.U32 R39, RZ, RZ, R32 ;  /* 0x000000ffff277224 */ /* 0x000fe400078e0020 */
[----:B------:R-:W-:Y:S01]  /*40b40*/  IMAD.MOV.U32 R42, RZ, RZ, R33 ;  /* 0x000000ffff2a7224 */ /* 0x000fe200078e0021 */
[-C--:B---3--:R-:W-:Y:S06]  /*40b50*/  HMMA.1688.F32.TF32 R232, R76, R168.reuse, R232 ;  /* 0x000000a84ce8723c */ /* 0x088fec00000810e8 */
[C---:B----4-:R-:W-:Y:S06]  /*40b60*/  HMMA.1688.F32.TF32 R204, R72.reuse, R168, R204 ;  /* 0x000000a848cc723c */ /* 0x050fec00000810cc */
[----:B------:R-:W-:Y:S06]  /*40b70*/  HMMA.1688.F32.TF32 R196, R72, R176, R196 ;  /* 0x000000b048c4723c */ /* 0x000fec00000810c4 */
[----:B------:R-:W-:Y:S06]  /*40b80*/  HMMA.1688.F32.TF32 R216, R76, R184, R216 ;  /* 0x000000b84cd8723c */ /* 0x000fec00000810d8 */
[C---:B------:R-:W-:Y:S06]  /*40b90*/  HMMA.1688.F32.TF32 R192, R72.reuse, R180, R192 ;  /* 0x000000b448c0723c */ /* 0x040fec00000810c0 */
[C---:B------:R-:W-:Y:S06]  /*40ba0*/  HMMA.1688.F32.TF32 R188, R72.reuse, R184, R188 ;  /* 0x000000b848bc723c */ /* 0x040fec00000810bc */
[C---:B------:R-:W-:Y:S06]  /*40bb0*/  HMMA.1688.F32.TF32 R200, R72.reuse, R172, R200 ;  /* 0x000000ac48c8723c */ /* 0x040fec00000810c8 */
[----:B------:R-:W-:Y:S01]  /*40bc0*/  HMMA.1688.F32.TF32 R212, R72, R164, R212 ;  /* 0x000000a448d4723c */ /* 0x000fe200000810d4 */
[----:B------:R-:W-:Y:S04]  /*40bd0*/  LDS R72, [R36+UR7+0x27000] ;  /* 0x0270000724487984 */ /* 0x000fe80008000800 */
[----:B------:R-:W-:Y:S04]  /*40be0*/  LDS R74, [R36+UR7+0x27800] ;  /* 0x02780007244a7984 */ /* 0x000fe80008000800 */
[----:B------:R-:W-:Y:S04]  /*40bf0*/  LDS R73, [R37+UR7+0x27000] ;  /* 0x0270000725497984 */ /* 0x000fe80008000800 */
[----:B------:R1:W-:Y:S01]  /*40c00*/  LDS R75, [R37+UR7+0x27800] ;  /* 0x02780007254b7984 */ /* 0x0003e20008000800 */
[----:B------:R-:W-:Y:S03]  /*40c10*/  HMMA.1688.F32.TF32 R48, R80, R184, R244 ;  /* 0x000000b85030723c */ /* 0x000fe600000810f4 */
[----:B------:R-:W3:Y:S04]  /*40c20*/  LDL.LU R244, [R1+0x300] ;  /* 0x0003000001f47983 */ /* 0x000ee80000300800 */
[----:B------:R-:W3:Y:S01]  /*40c30*/  LDL.LU R245, [R1+0x304] ;  /* 0x0003040001f57983 */ /* 0x000ee20000300800 */
[----:B------:R-:W-:Y:S03]  /*40c40*/  HMMA.1688.F32.TF32 R220, R76, R180, R220 ;  /* 0x000000b44cdc723c */ /* 0x000fe600000810dc */
[----:B------:R-:W3:Y:S04]  /*40c50*/  LDL.LU R246, [R1+0x308] ;  /* 0x0003080001f67983 */ /* 0x000ee80000300800 */
[----:B------:R-:W3:Y:S09]  /*40c60*/  LDL.LU R247, [R1+0x30c] ;  /* 0x00030c0001f77983 */ /* 0x000ef20000300800 */
[----:B-1----:R-:W-:Y:S01]  /*40c70*/  MOV R37, R48 ;  /* 0x0000003000257202 */ /* 0x002fe20000000f00 */
[----:B------:R-:W-:Y:S01]  /*40c80*/  IMAD.MOV.U32 R36, RZ, RZ, R49 ;  /* 0x000000ffff247224 */ /* 0x000fe200078e0031 */
[----:B------:R-:W-:Y:S01]  /*40c90*/  MOV R32, R51 ;  /* 0x0000003300207202 */ /* 0x000fe20000000f00 */
[----:B------:R-:W-:-:S02]  /*40ca0*/  IMAD.MOV.U32 R33, RZ, RZ, R50 ;  /* 0x000000ffff217224 */ /* 0x000fc400078e0032 */
[----:B------:R-:W-:-:S15]  /*40cb0*/  HMMA.1688.F32.TF32 R48, R80, R180, R248 ;  /* 0x000000b45030723c */ /* 0x000fde00000810f8 */
[----:B------:R-:W-:-:S09]  /*40cc0*/  NOP ;  /* 0x0000000000007918 */ /* 0x000fd20000000000 */
[----:B------:R-:W-:Y:S01]  /*40cd0*/  IMAD.MOV.U32 R185, RZ, RZ, R48 ;  /* 0x000000ffffb97224 */ /* 0x000fe200078e0030 */
[----:B------:R-:W-:Y:S01]  /*40ce0*/  MOV R181, R50 ;  /* 0x0000003200b57202 */ /* 0x000fe20000000f00 */
[----:B------:R-:W-:Y:S01]  /*40cf0*/  IMAD.MOV.U32 R184, RZ, RZ, R49 ;  /* 0x000000ffffb87224 */ /* 0x000fe200078e0031 */
[----:B------:R-:W4:Y:S01]  /*40d00*/  LDL.LU R48, [R1+0x390] ;  /* 0x0003900001307983 */ /* 0x000f220000300800 */
[----:B------:R-:W-:-:S03]  /*40d10*/  IMAD.MOV.U32 R180, RZ, RZ, R51 ;  /* 0x000000ffffb47224 */ /* 0x000fc600078e0033 */
[----:B------:R-:W4:Y:S04]  /*40d20*/  LDL.LU R49, [R1+0x394] ;  /* 0x0003940001317983 */ /* 0x000f280000300800 */
[----:B------:R-:W4:Y:S04]  /*40d30*/  LDL.LU R50, [R1+0x398] ;  /* 0x0003980001327983 */ /* 0x000f280000300800 */
[----:B------:R-:W4:Y:S01]  /*40d40*/  LDL.LU R51, [R1+0x39c] ;  /* 0x00039c0001337983 */ /* 0x000f220000300800 */
[----:B--2---:R-:W-:Y:S03]  /*40d50*/  HMMA.1688.F32.TF32 R120, R80, R172, R120 ;  /* 0x000000ac5078723c */ /* 0x004fe60000081078 */
[----:B------:R-:W2:Y:S04]  /*40d60*/  LDL.LU R236, [R1+0x380] ;  /* 0x0003800001ec7983 */ /* 0x000ea80000300800 */
[----:B------:R-:W2:Y:S04]  /*40d70*/  LDL.LU R237, [R1+0x384] ;  /* 0x0003840001ed7983 */ /* 0x000ea80000300800 */
[----:B------:R-:W2:Y:S04]  /*40d80*/  LDL.LU R238, [R1+0x388] ;  /* 0x0003880001ee7983 */ /* 0x000ea80000300800 */
[----:B------:R-:W2:Y:S01]  /*40d90*/  LDL.LU R239, [R1+0x38c] ;  /* 0x00038c0001ef7983 */ /* 0x000ea20000300800 */
[C---:B------:R-:W-:Y:S06]  /*40da0*/  HMMA.1688.F32.TF32 R224, R76.reuse, R176, R224 ;  /* 0x000000b04ce0723c */ /* 0x040fec00000810e0 */
[C---:B------:R-:W-:Y:S06]  /*40db0*/  HMMA.1688.F32.TF32 R228, R76.reuse, R172, R228 ;  /* 0x000000ac4ce4723c */ /* 0x040fec00000810e4 */
[----:B------:R-:W-:Y:S01]  /*40dc0*/  HMMA.1688.F32.TF32 R76, R76, R164, R240 ;  /* 0x000000a44c4c723c */ /* 0x000fe200000810f0 */
[----:B------:R-:W3:Y:S04]  /*40dd0*/  LDL.LU R240, [R1+0x370] ;  /* 0x0003700001f07983 */ /* 0x000ee80000300800 */
[----:B------:R-:W3:Y:S01]  /*40de0*/  LDL.LU R241, [R1+0x374] ;  /* 0x0003740001f17983 */ /* 0x000ee20000300800 */
[----:B------:R-:W-:Y:S03]  /*40df0*/  HMMA.1688.F32.TF32 R124, R80, R176, R124 ;  /* 0x000000b0507c723c */ /* 0x000fe6000008107c */
[----:B------:R-:W3:Y:S04]  /*40e00*/  LDL.LU R242, [R1+0x378] ;  /* 0x0003780001f27983 */ /* 0x000ee80000300800 */
[----:B------:R-:W3:Y:S01]  /*40e10*/  LDL.LU R243, [R1+0x37c] ;  /* 0x00037c0001f37983 */ /* 0x000ee20000300800 */
[----:B------:R-:W-:-:S03]  /*40e20*/  MOV R177, R120 ;  /* 0x0000007800b17202 */ /* 0x000fc60000000f00 */
[----:B------:R-:W3:Y:S01]  /*40e30*/  LDL.LU R248, [R1+0x2c0] ;  /* 0x0002c00001f87983 */ /* 0x000ee20000300800 */
[----:B------:R-:W-:Y:S01]  /*40e40*/  HMMA.1688.F32.TF32 R156, R84, R172, R156 ;  /* 0x000000ac549c723c */ /* 0x000fe2000008109c */
[----:B------:R-:W-:Y:S02]  /*40e50*/  IMAD.MOV.U32 R176, RZ, RZ, R121 ;  /* 0x000000ffffb07224 */ /* 0x000fe400078e0079 */
[----:B------:R-:W3:Y:S01]  /*40e60*/  LDL.LU R249, [R1+0x2c4] ;  /* 0x0002c40001f97983 */ /* 0x000ee20000300800 */
[----:B------:R-:W-:-:S03]  /*40e70*/  IMAD.MOV.U32 R120, RZ, RZ, R10 ;  /* 0x000000ffff787224 */ /* 0x000fc600078e000a */
[----:B------:R-:W3:Y:S01]  /*40e80*/  LDL.LU R250, [R1+0x2c8] ;  /* 0x0002c80001fa7983 */ /* 0x000ee20000300800 */
[----:B------:R-:W-:Y:S01]  /*40e90*/  IMAD.MOV.U32 R173, RZ, RZ, R122 ;  /* 0x000000ffffad7224 */ /* 0x000fe200078e007a */
[----:B------:R-:W-:Y:S01]  /*40ea0*/  MOV R172, R123 ;  /* 0x0000007b00ac7202 */ /* 0x000fe20000000f00 */
[----:B------:R-:W-:Y:S01]  /*40eb0*/  IMAD.MOV.U32 R121, RZ, RZ, R11 ;  /* 0x000000ffff797224 */ /* 0x000fe200078e000b */
[----:B------:R-:W3:Y:S01]  /*40ec0*/  LDL.LU R251, [R1+0x2cc] ;  /* 0x0002cc0001fb7983 */ /* 0x000ee20000300800 */
[----:B------:R-:W-:Y:S01]  /*40ed0*/  MOV R122, R14 ;  /* 0x0000000e007a7202 */ /* 0x000fe20000000f00 */
[----:B------:R-:W-:Y:S02]  /*40ee0*/  IMAD.MOV.U32 R123, RZ, RZ, R15 ;  /* 0x000000ffff7b7224 */ /* 0x000fe400078e000f */
[----:B------:R-:W3:Y:S04]  /*40ef0*/  LDL.LU R10, [R1+0x177c] ;  /* 0x00177c00010a7983 */ /* 0x000ee80000300800 */
[----:B------:R-:W3:Y:S04]  /*40f00*/  LDL.LU R11, [R1+0x1778] ;  /* 0x00177800010b7983 */ /* 0x000ee80000300800 */
[----:B------:R-:W3:Y:S04]  /*40f10*/  LDL.LU R14, [R1+0x1774] ;  /* 0x00177400010e7983 */ /* 0x000ee80000300800 */
[----:B------:R-:W3:Y:S01]  /*40f20*/  LDL.LU R15, [R1+0x1770] ;  /* 0x00177000010f7983 */ /* 0x000ee20000300800 */
[C---:B------:R-:W-:Y:S06]  /*40f30*/  HMMA.1688.F32.TF32 R160, R84.reuse, R168, R160 ;  /* 0x000000a854a0723c */ /* 0x040fec00000810a0 */
[----:B------:R-:W-:Y:S01]  /*40f40*/  HMMA.1688.F32.TF32 R84, R84, R164, R208 ;  /* 0x000000a45454723c */ /* 0x000fe200000810d0 */
[----:B------:R-:W-:Y:S04]  /*40f50*/  LDS R208, [R3+UR7+0x27000] ;  /* 0x0270000703d07984 */ /* 0x000fe80008000800 */
[----:B------:R-:W-:Y:S04]  /*40f60*/  LDS R210, [R3+UR7+0x27800] ;  /* 0x0278000703d27984 */ /* 0x000fe80008000800 */
[----:B------:R-:W-:Y:S04]  /*40f70*/  LDS R209, [R7+UR7+0x27000] ;  /* 0x0270000707d17984 */ /* 0x000fe80008000800 */
[----:B------:R-:W3:Y:S01]  /*40f80*/  LDS R211, [R7+UR7+0x27800] ;  /* 0x0278000707d37984 */ /* 0x000ee20008000800 */
        /* <DEDUP_REMOVED lines=8> */
[----:B----4-:R-:W-:-:S15]  /*41010*/  HMMA.1688.F32.TF32 R48, R80, R168, R48 ;  /* 0x000000a85030723c */ /* 0x010fde0000081030 */
[----:B------:R-:W-:-:S09]  /*41020*/  NOP ;  /* 0x0000000000007918 */ /* 0x000fd20000000000 */
[----:B------:R-:W-:Y:S01]  /*41030*/  MOV R21, R48 ;  /* 0x0000003000157202 */ /* 0x000fe20000000f00 */
[----:B------:R-:W-:Y:S01]  /*41040*/  IMAD.MOV.U32 R20, RZ, RZ, R49 ;  /* 0x000000ffff147224 */ /* 0x000fe200078e0031 */
[----:B------:R-:W-:Y:S01]  /*41050*/  MOV R16, R51 ;  /* 0x0000003300107202 */ /* 0x000fe20000000f00 */
[----:B------:R-:W-:Y:S02]  /*41060*/  IMAD.MOV.U32 R17, RZ, RZ, R50 ;  /* 0x000000ffff117224 */ /* 0x000fe400078e0032 */
[----:B--2---:R-:W-:-:S15]  /*41070*/  HMMA.1688.F32.TF32 R48, R80, R164, R236 ;  /* 0x000000a45030723c */ /* 0x004fde00000810ec */
[----:B------:R-:W-:-:S09]  /*41080*/  NOP ;  /* 0x0000000000007918 */ /* 0x000fd20000000000 */
[----:B------:R-:W-:Y:S01]  /*41090*/  IMAD.MOV.U32 R13, RZ, RZ, R48 ;  /* 0x000000ffff0d7224 */ /* 0x000fe200078e0030 */
[----:B------:R-:W-:Y:S01]  /*410a0*/  MOV R9, R50 ;  /* 0x0000003200097202 */ /* 0x000fe20000000f00 */
[----:B------:R-:W-:Y:S02]  /*410b0*/  IMAD.MOV.U32 R12, RZ, RZ, R49 ;  /* 0x000000ffff0c7224 */ /* 0x000fe400078e0031 */
[----:B------:R-:W-:Y:S02]  /*410c0*/  IMAD.MOV.U32 R8, RZ, RZ, R51 ;  /* 0x000000ffff087224 */ /* 0x000fe400078e0033 */
[C---:B---3--:R-:W-:Y:S06]  /*410d0*/  HMMA.1688.F32.TF32 R48, R208.reuse, R46, R248 ;  /* 0x0000002ed030723c */ /* 0x048fec00000810f8 */
[C---:B------:R-:W-:Y:S06]  /*410e0*/  HMMA.1688.F32.TF32 R80, R208.reuse, R10, R244 ;  /* 0x0000000ad050723c */ /* 0x040fec00000810f4 */
[----:B------:R-:W-:Y:S01]  /*410f0*/  HMMA.1688.F32.TF32 R128, R208, R14, R240 ;  /* 0x0000000ed080723c */ /* 0x000fe200000810f0 */
[----:B------:R-:W-:Y:S01]  /*41100*/  IMAD.MOV.U32 R244, RZ, RZ, R39 ;  /* 0x000000fffff47224 */ /* 0x000fe200078e0027 */
[----:B------:R-:W-:Y:S01]  /*41110*/  MOV R245, R42 ;  /* 0x0000002a00f57202 */ /* 0x000fe20000000f00 */
[----:B------:R-:W-:-:S15]  /*41120*/  IMAD.MOV.U32 R246, RZ, RZ, R43 ;  /* 0x000000fffff67224 */ /* 0x000fde00078e002b */
[----:B------:R-:W-:-:S05]  /*41130*/  NOP ;  /* 0x0000000000007918 */ /* 0x000fca0000000000 */
[----:B------:R-:W-:Y:S04]  /*41140*/  STL.64 [R1+0x780], R128 ;  /* 0x0007808001007387 */ /* 0x000fe80000100a00 */
[----:B------:R-:W-:Y:S04]  /*41150*/  STL.64 [R1+0x788], R130 ;  /* 0x0007888201007387 */ /* 0x000fe80000100a00 */
[----:B------:R-:W-:Y:S04]  /*41160*/  STL.64 [R1+0x770], R80 ;  /* 0x0007705001007387 */ /* 0x000fe80000100a00 */
[----:B------:R-:W-:Y:S04]  /*41170*/  STL.64 [R1+0x778], R82 ;  /* 0x0007785201007387 */ /* 0x000fe80000100a00 */
[----:B------:R-:W2:Y:S04]  /*41180*/  LDL.LU R39, [R1+0x176c] ;  /* 0x00176c0001277983 */ /* 0x000ea80000300800 */
[----:B------:R1:W-:Y:S04]  /*41190*/  STL.64 [R1+0x760], R48 ;  /* 0x0007603001007387 */ /* 0x0003e80000100a00 */
[----:B------:R3:W-:Y:S04]  /*411a0*/  STL.64 [R1+0x768], R50 ;  /* 0x0007683201007387 */ /* 0x0007e80000100a00 */
[----:B------:R-:W4:Y:S04]  /*411b0*/  LDL.LU R42, [R1+0x1768] ;  /* 0x00176800012a7983 */ /* 0x000f280000300800 */
[----:B------:R-:W3:Y:S01]  /*411c0*/  LDL.LU R43, [R1+0x1764] ;  /* 0x00176400012b7983 */ /* 0x000ee20000300800 */
[----:B------:R-:W-:Y:S01]  /*411d0*/  IMAD.MOV.U32 R247, RZ, RZ, R34 ;  /* 0x000000fffff77224 */ /* 0x000fe200078e0022 */
[----:B------:R-:W-:Y:S01]  /*411e0*/  MOV R240, R30 ;  /* 0x0000001e00f07202 */ /* 0x000fe20000000f00 */
[----:B------:R-:W-:Y:S01]  /*411f0*/  IMAD.MOV.U32 R241, RZ, RZ, R38 ;  /* 0x000000fffff17224 */ /* 0x000fe200078e0026 */
[----:B------:R-:W3:Y:S04]  /*41200*/  LDL.LU R34, [R1+0x1760] ;  /* 0x0017600001227983 */ /* 0x000ee80000300800 */
[----:B------:R-:W3:Y:S04]  /*41210*/  LDL.LU R30, [R1+0x175c] ;  /* 0x00175c00011e7983 */ /* 0x000ee80000300800 */
[----:B------:R-:W3:Y:S01]  /*41220*/  LDL.LU R38, [R1+0x1758] ;  /* 0x0017580001267983 */ /* 0x000ee20000300800 */
[----:B--2---:R-:W-:-:S03]  /*41230*/  IMAD.MOV.U32 R242, RZ, RZ, R39 ;  /* 0x000000fffff27224 */ /* 0x004fc600078e0027 */
[----:B------:R-:W1:Y:S01]  /*41240*/  LDL.LU R39, [R1+0x1754] ;  /* 0x0017540001277983 */ /* 0x000e620000300800 */
[----:B----4-:R-:W-:-:S03]  /*41250*/  MOV R243, R42 ;  /* 0x0000002a00f37202 */ /* 0x010fc60000000f00 */
[----:B------:R-:W2:Y:S01]  /*41260*/  LDL.LU R42, [R1+0x1750] ;  /* 0x00175000012a7983 */ /* 0x000ea20000300800 */
[----:B---3--:R-:W-:-:S03]  /*41270*/  IMAD.MOV.U32 R236, RZ, RZ, R43 ;  /* 0x000000ffffec7224 */ /* 0x008fc600078e002b */
[----:B------:R-:W3:Y:S04]  /*41280*/  LDL.LU R43, [R1+0x174c] ;  /* 0x00174c00012b7983 */ /* 0x000ee80000300800 */
[----:B------:R-:W4:Y:S04]  /*41290*/  LDL.LU R237, [R1+0x154] ;  /* 0x0001540001ed7983 */ /* 0x000f280000300800 */
[----:B------:R-:W4:Y:S01]  /*412a0*/  LDL.LU R238, [R1+0x158] ;  /* 0x0001580001ee7983 */ /* 0x000f220000300800 */
[----:B------:R-:W-:-:S03]  /*412b0*/  IMAD.MOV.U32 R239, RZ, RZ, R38 ;  /* 0x000000ffffef7224 */ /* 0x000fc600078e0026 */
[----:B------:R-:W4:Y:S01]  /*412c0*/  LDL.LU R38, [R1+0x1748] ;  /* 0x0017480001267983 */ /* 0x000f220000300800 */
[----:B------:R-:W-:Y:S01]  /*412d0*/  MOV R248, R22 ;  /* 0x0000001600f87202 */ /* 0x000fe20000000f00 */
[----:B------:R-:W-:Y:S01]  /*412e0*/  IMAD.MOV.U32 R249, RZ, RZ, R19 ;  /* 0x000000fffff97224 */ /* 0x000fe200078e0013 */
[----:B------:R-:W-:Y:S01]  /*412f0*/  MOV R251, R35 ;  /* 0x0000002300fb7202 */ /* 0x000fe20000000f00 */
[----:B------:R-:W-:Y:S01]  /*41300*/  IMAD.MOV.U32 R250, RZ, RZ, R18 ;  /* 0x000000fffffa7224 */ /* 0x000fe200078e0012 */
[----:B-1----:R-:W-:Y:S02]  /*41310*/  MOV R48, R39 ;  /* 0x0000002700307202 */ /* 0x002fe40000000f00 */
[----:B------:R-:W4:Y:S01]  /*41320*/  LDL.LU R39, [R1+0x1744] ;  /* 0x0017440001277983 */ /* 0x000f220000300800 */
[----:B--2---:R-:W-:-:S03]  /*41330*/  IMAD.MOV.U32 R49, RZ, RZ, R42 ;  /* 0x000000ffff317224 */ /* 0x004fc600078e002a */
[----:B------:R-:W2:Y:S01]  /*41340*/  LDL.LU R42, [R1+0x1740] ;  /* 0x00174000012a7983 */ /* 0x000ea20000300800 */
[----:B---3--:R-:W-:-:S03]  /*41350*/  IMAD.MOV.U32 R50, RZ, RZ, R43 ;  /* 0x000000ffff327224 */ /* 0x008fc600078e002b */
[----:B------:R-:W2:Y:S04]  /*41360*/  LDL.LU R43, [R1+0x173c] ;  /* 0x00173c00012b7983 */ /* 0x000ea80000300800 */
[----:B------:R-:W3:Y:S04]  /*41370*/  LDL.LU R51, [R1+0x1bc] ;  /* 0x0001bc0001337983 */ /* 0x000ee80000300800 */
[----:B------:R-:W3:Y:S04]  /*41380*/  LDL.LU R22, [R1+0x1738] ;  /* 0x0017380001167983 */ /* 0x000ee80000300800 */
[----:B------:R-:W3:Y:S04]  /*41390*/  LDL.LU R19, [R1+0x1734] ;  /* 0x0017340001137983 */ /* 0x000ee80000300800 */
[----:B------:R-:W3:Y:S04]  /*413a0*/  LDL.LU R18, [R1+0x1730] ;  /* 0x0017300001127983 */ /* 0x000ee80000300800 */
[----:B------:R-:W3:Y:S04]  /*413b0*/  LDL.LU R35, [R1+0x172c] ;  /* 0x00172c0001237983 */ /* 0x000ee80000300800 */
[----:B------:R-:W3:Y:S01]  /*413c0*/  LDL.LU R80, [R1+0x2b0] ;  /* 0x0002b00001507983 */ /* 0x000ee20000300800 */
[----:B------:R-:W-:Y:S01]  /*413d0*/  MOV R130, R30 ;  /* 0x0000001e00827202 */ /* 0x000fe20000000f00 */
[----:B------:R-:W-:Y:S01]  /*413e0*/  IMAD.MOV.U32 R131, RZ, RZ, R34 ;  /* 0x000000ffff837224 */ /* 0x000fe200078e0022 */
[C---:B----4-:R-:W-:Y:S06]  /*413f0*/  HMMA.1688.F32.TF32 R120, R208.reuse, R38, R120 ;  /* 0x00000026d078723c */ /* 0x050fec0000081078 */
[----:B--2---:R-:W-:Y:S01]  /*41400*/  HMMA.1688.F32.TF32 R124, R208, R42, R124 ;  /* 0x0000002ad07c723c */ /* 0x004fe2000008107c */
[----:B---3--:R-:W-:-:S02]  /*41410*/  IMAD.MOV.U32 R129, RZ, RZ, R22 ;  /* 0x000000ffff817224 */ /* 0x008fc400078e0016 */
[----:B------:R-:W-:-:S15]  /*41420*/  IMAD.MOV.U32 R128, RZ, RZ, R19 ;  /* 0x000000ffff807224 */ /* 0x000fde00078e0013 */
[----:B------:R-:W-:-:S05]  /*41430*/  NOP ;  /* 0x0000000000007918 */ /* 0x000fca0000000000 */
[----:B------:R-:W-:Y:S04]  /*41440*/  STL.64 [R1+0x750], R124 ;  /* 0x0007507c01007387 */ /* 0x000fe80000100a00 */
[----:B------:R-:W-:Y:S04]  /*41450*/  STL.64 [R1+0x758], R126 ;  /* 0x0007587e01007387 */ /* 0x000fe80000100a00 */
[----:B------:R1:W-:Y:S04]  /*41460*/  STL.64 [R1+0x740], R120 ;  /* 0x0007407801007387 */ /* 0x0003e80000100a00 */
[----:B------:R2:W-:Y:S04]  /*41470*/  STL.64 [R1+0x748], R122 ;  /* 0x0007487a01007387 */ /* 0x0005e80000100a00 */
[----:B------:R-:W3:Y:S04]  /*41480*/  LDL.LU R81, [R1+0x2b4] ;  /* 0x0002b40001517983 */ /* 0x000ee80000300800 */
[----:B------:R-:W3:Y:S04]  /*41490*/  LDL.LU R82, [R1+0x2b8] ;  /* 0x0002b80001527983 */ /* 0x000ee80000300800 */
[----:B------:R-:W3:Y:S04]  /*414a0*/  LDL.LU R83, [R1+0x2bc] ;  /* 0x0002bc0001537983 */ /* 0x000ee80000300800 */
[----:B-1----:R-:W4:Y:S04]  /*414b0*/  LDL.LU R120, [R1+0x260] ;  /* 0x0002600001787983 */ /* 0x002f280000300800 */
[----:B------:R-:W4:Y:S04]  /*414c0*/  LDL.LU R121, [R1+0x264] ;  /* 0x0002640001797983 */ /* 0x000f280000300800 */
[----:B--2---:R-:W4:Y:S04]  /*414d0*/  LDL.LU R122, [R1+0x268] ;  /* 0x00026800017a7983 */ /* 0x004f280000300800 */
[----:B------:R-:W4:Y:S01]  /*414e0*/  LDL.LU R123, [R1+0x26c] ;  /* 0x00026c00017b7983 */ /* 0x000f220000300800 */
[----:B------:R-:W-:-:S03]  /*414f0*/  IMAD.MOV.U32 R132, RZ, RZ, R35 ;  /* 0x000000ffff847224 */ /* 0x000fc600078e0023 */
[----:B------:R-:W2:Y:S04]  /*41500*/  LDL.LU R19, [R1+0x1728] ;  /* 0x0017280001137983 */ /* 0x000ea80000300800 */
[----:B------:R-:W3:Y:S04]  /*41510*/  LDL.LU R22, [R1+0x1724] ;  /* 0x0017240001167983 */ /* 0x000ee80000300800 */
[----:B------:R-:W4:Y:S04]  /*41520*/  LDL.LU R30, [R1+0x1720] ;  /* 0x00172000011e7983 */ /* 0x000f280000300800 */
[----:B------:R-:W2:Y:S04]  /*41530*/  LDL.LU R34, [R1+0x171c] ;  /* 0x00171c0001227983 */ /* 0x000ea80000300800 */
[----:B------:R-:W3:Y:S04]  /*41540*/  LDL.LU R35, [R1+0x1718] ;  /* 0x0017180001237983 */ /* 0x000ee80000300800 */
        /* <DEDUP_REMOVED lines=8> */
[----:B--2---:R-:W-:Y:S02]  /*415d0*/  MOV R137, R34 ;  /* 0x0000002200897202 */ /* 0x004fe40000000f00 */
[----:B------:R-:W2:Y:S01]  /*415e0*/  LDL.LU R34, [R1+0x1714] ;  /* 0x0017140001227983 */ /* 0x000ea20000300800 */
[----:B---3--:R-:W-:-:S03]  /*415f0*/  IMAD.MOV.U32 R138, RZ, RZ, R35 ;  /* 0x000000ffff8a7224 */ /* 0x008fc600078e0023 */
[----:B------:R-:W2:Y:S04]  /*41600*/  LDL.LU R35, [R1+0x1710] ;  /* 0x0017100001237983 */ /* 0x000ea80000300800 */
[----:B------:R-:W3:Y:S04]  /*41610*/  LDL.LU R139, [R1+0x23c] ;  /* 0x00023c00018b7983 */ /* 0x000ee80000300800 */
[----:B------:R-:W4:Y:S04]  /*41620*/  LDL.LU R31, [R1+0x170c] ;  /* 0x00170c00011f7983 */ /* 0x000f280000300800 */
[----:B------:R-:W3:Y:S04]  /*41630*/  LDL.LU R23, [R1+0x1708] ;  /* 0x0017080001177983 */ /* 0x000ee80000300800 */
[----:B------:R-:W3:Y:S04]  /*41640*/  LDL.LU R26, [R1+0x1704] ;  /* 0x00170400011a7983 */ /* 0x000ee80000300800 */
[----:B------:R-:W3:Y:S01]  /*41650*/  LDL.LU R27, [R1+0x1700] ;  /* 0x00170000011b7983 */ /* 0x000ee20000300800 */
[C---:B------:R-:W-:Y:S06]  /*41660*/  HMMA.1688.F32.TF32 R248, R208.reuse, R18, R248 ;  /* 0x00000012d0f8723c */ /* 0x040fec00000810f8 */
[C---:B--2---:R-:W-:Y:S06]  /*41670*/  HMMA.1688.F32.TF32 R48, R208.reuse, R34, R48 ;  /* 0x00000022d030723c */ /* 0x044fec0000081030 */
[C---:B----4-:R-:W-:Y:S06]  /*41680*/  HMMA.1688.F32.TF32 R236, R208.reuse, R30, R236 ;  /* 0x0000001ed0ec723c */ /* 0x050fec00000810ec */
[C---:B---3--:R-:W-:Y:S06]  /*41690*/  HMMA.1688.F32.TF32 R244, R208.reuse, R22, R244 ;  /* 0x00000016d0f4723c */ /* 0x048fec00000810f4 */
[C---:B------:R-:W-:Y:S05]  /*416a0*/  HMMA.1688.F32.TF32 R240, R208.reuse, R26, R240 ;  /* 0x0000001ad0f0723c */ /* 0x040fea00000810f0 */
        /* <DEDUP_REMOVED lines=20> */
[C---:B--2---:R-:W-:Y:S06]  /*417f0*/  HMMA.1688.F32.TF32 R48, R208.reuse, R170, R48 ;  /* 0x000000aad030723c */ /* 0x044fec0000081030 */
[C---:B---3--:R-:W-:Y:S06]  /*41800*/  HMMA.1688.F32.TF32 R236, R208.reuse, R174, R236 ;  /* 0x000000aed0ec723c */ /* 0x048fec00000810ec */
[C---:B----4-:R-:W-:Y:S06]  /*41810*/  HMMA.1688.F32.TF32 R244, R208.reuse, R182, R244 ;  /* 0x000000b6d0f4723c */ /* 0x050fec00000810f4 */
[----:B------:R-:W-:-:S15]  /*41820*/  HMMA.1688.F32.TF32 R248, R208, R186, R248 ;  /* 0x000000bad0f8723c */ /* 0x000fde00000810f8 */
[----:B------:R-:W-:-:S08]  /*41830*/  NOP ;  /* 0x0000000000007918 */ /* 0x000fd00000000000 */
[----:B------:R1:W-:Y:S04]  /*41840*/  STL.64 [R1+0x6d0], R248 ;  /* 0x0006d0f801007387 */ /* 0x0003e80000100a00 */
[----:B------:R2:W-:Y:S04]  /*41850*/  STL.64 [R1+0x6d8], R250 ;  /* 0x0006d8fa01007387 */ /* 0x0005e80000100a00 */
[----:B-1----:R-:W3:Y:S04]  /*41860*/  LDL.LU R248, [R1+0x2f0] ;  /* 0x0002f00001f87983 */ /* 0x002ee80000300800 */
[----:B------:R-:W3:Y:S04]  /*41870*/  LDL.LU R249, [R1+0x2f4] ;  /* 0x0002f40001f97983 */ /* 0x000ee80000300800 */
[----:B--2---:R-:W3:Y:S04]  /*41880*/  LDL.LU R250, [R1+0x2f8] ;  /* 0x0002f80001fa7983 */ /* 0x004ee80000300800 */
[----:B------:R-:W3:Y:S04]  /*41890*/  LDL.LU R251, [R1+0x2fc] ;  /* 0x0002fc0001fb7983 */ /* 0x000ee80000300800 */
[----:B------:R-:W-:Y:S04]  /*418a0*/  STL.64 [R1+0x30], R244 ;  /* 0x000030f401007387 */ /* 0x000fe80000100a00 */
[----:B------:R1:W-:Y:S02]  /*418b0*/  STL.64 [R1+0x38], R246 ;  /* 0x000038f601007387 */ /* 0x0003e40000100a00 */
[----:B-1----:R-:W-:Y:S02]  /*418c0*/  HMMA.1688.F32.TF32 R244, R208, R178, R240 ;  /* 0x000000b2d0f4723c */ /* 0x002fe400000810f0 */
[----:B------:R-:W2:-:S15]  /*418d0*/  LDL.LU R240, [R1+0x360] ;  /* 0x0003600001f07983 */ /* 0x000e9e0000300800 */
[----:B------:R-:W-:-:S06]  /*418e0*/  NOP ;  /* 0x0000000000007918 */ /* 0x000fcc0000000000 */
[----:B------:R-:W-:Y:S04]  /*418f0*/  STL.64 [R1+0x6c0], R244 ;  /* 0x0006c0f401007387 */ /* 0x000fe80000100a00 */
[----:B------:R1:W-:Y:S04]  /*41900*/  STL.64 [R1+0x6c8], R246 ;  /* 0x0006c8f601007387 */ /* 0x0003e80000100a00 */
[----:B------:R-:W2:Y:S04]  /*41910*/  LDL.LU R241, [R1+0x364] ;  /* 0x0003640001f17983 */ /* 0x000ea80000300800 */
[----:B------:R-:W2:Y:S04]  /*41920*/  LDL.LU R242, [R1+0x368] ;  /* 0x0003680001f27983 */ /* 0x000ea80000300800 */
[----:B------:R-:W2:Y:S01]  /*41930*/  LDL.LU R243, [R1+0x36c] ;  /* 0x00036c0001f37983 */ /* 0x000ea20000300800 */
[----:B-1----:R-:W-:Y:S03]  /*41940*/  HMMA.1688.F32.TF32 R244, R208, R166, R52 ;  /* 0x000000a6d0f4723c */ /* 0x002fe60000081034 */
[----:B------:R-:W-:Y:S04]  /*41950*/  STL.64 [R1+0x6b0], R236 ;  /* 0x0006b0ec01007387 */ /* 0x000fe80000100a00 */
[----:B------:R3:W-:Y:S04]  /*41960*/  STL.64 [R1+0x6b8], R238 ;  /* 0x0006b8ee01007387 */ /* 0x0007e80000100a00 */
[----:B------:R-:W-:Y:S04]  /*41970*/  STL.64 [R1+0x690], R48 ;  /* 0x0006903001007387 */ /* 0x000fe80000100a00 */
[----:B------:R-:W-:Y:S04]  /*41980*/  STL.64 [R1+0x698], R50 ;  /* 0x0006983201007387 */ /* 0x000fe80000100a00 */
[----:B------:R-:W4:Y:S04]  /*41990*/  LDL.LU R52, [R1+0xa0] ;  /* 0x0000a00001347983 */ /* 0x000f280000300800 */
[----:B------:R-:W4:Y:S04]  /*419a0*/  LDL.LU R53, [R1+0xa4] ;  /* 0x0000a40001357983 */ /* 0x000f280000300800 */
[----:B------:R-:W4:Y:S04]  /*419b0*/  LDL.LU R54, [R1+0xa8] ;  /* 0x0000a80001367983 */ /* 0x000f280000300800 */
[----:B------:R-:W4:Y:S01]  /*419c0*/  LDL.LU R55, [R1+0xac] ;  /* 0x0000ac0001377983 */ /* 0x000f220000300800 */
[C---:B------:R-:W-:Y:S03]  /*419d0*/  HMMA.1688.F32.TF32 R208, R72.reuse, R46, R80 ;  /* 0x0000002e48d0723c */ /* 0x040fe60000081050 */
[----:B------:R-:W-:Y:S03]  /*419e0*/  LDS R48, [R3+UR7+0x27080] ;  /* 0x0270800703307984 */ /* 0x000fe60008000800 */
[C---:B------:R-:W-:Y:S01]  /*419f0*/  HMMA.1688.F32.TF32 R80, R72.reuse, R42, R120 ;  /* 0x0000002a4850723c */ /* 0x040fe20000081078 */
[----:B------:R-:W2:Y:S04]  /*41a00*/  LDL.LU R120, [R1+0x20] ;  /* 0x0000200001787983 */ /* 0x000ea80000300800 */
[----:B------:R-:W2:Y:S04]  /*41a10*/  LDL.LU R121, [R1+0x24] ;  /* 0x0000240001797983 */ /* 0x000ea80000300800 */
[----:B------:R-:W2:Y:S04]  /*41a20*/  LDL.LU R122, [R1+0x28] ;  /* 0x00002800017a7983 */ /* 0x000ea80000300800 */
[----:B------:R-:W2:Y:S01]  /*41a30*/  LDL.LU R123, [R1+0x2c] ;  /* 0x00002c00017b7983 */ /* 0x000ea20000300800 */
[C---:B------:R-:W-:Y:S03]  /*41a40*/  HMMA.1688.F32.TF32 R56, R72.reuse, R186, R56 ;  /* 0x000000ba4838723c */ /* 0x040fe60000081038 */
[----:B------:R-:W-:Y:S04]  /*41a50*/  LDS R50, [R3+UR7+0x27880] ;  /* 0x0278800703327984 */ /* 0x000fe80008000800 */
[----:B------:R-:W-:Y:S04]  /*41a60*/  LDS R49, [R7+UR7+0x27080] ;  /* 0x0270800707317984 */ /* 0x000fe80008000800 */
[----:B------:R-:W1:Y:S01]  /*41a70*/  LDS R51, [R7+UR7+0x27880] ;  /* 0x0278800707337984 */ /* 0x000e620008000800 */
[C---:B---3--:R-:W-:Y:S06]  /*41a80*/  HMMA.1688.F32.TF32 R236, R72.reuse, R10, R248 ;  /* 0x0000000a48ec723c */ /* 0x048fec00000810f8 */
[C---:B------:R-:W-:Y:S06]  /*41a90*/  HMMA.1688.F32.TF32 R248, R72.reuse, R38, R136 ;  /* 0x0000002648f8723c */ /* 0x040fec0000081088 */
[C---:B------:R-:W-:Y:S06]  /*41aa0*/  HMMA.1688.F32.TF32 R136, R72.reuse, R34, R132 ;  /* 0x000000224888723c */ /* 0x040fec0000081084 */
[C---:B------:R-:W-:Y:S06]  /*41ab0*/  HMMA.1688.F32.TF32 R132, R72.reuse, R30, R128 ;  /* 0x0000001e4884723c */ /* 0x040fec0000081080 */
[C---:B------:R-:W-:Y:S05]  /*41ac0*/  HMMA.1688.F32.TF32 R128, R72.reuse, R26, R124 ;  /* 0x0000001a4880723c */ /* 0x040fea000008107c */
[----:B------:R-:W-:Y:S04]  /*41ad0*/  STL.64 [R1+0x680], R248 ;  /* 0x000680f801007387 */ /* 0x000fe80000100a00 */
[----:B------:R-:W-:Y:S04]  /*41ae0*/  STL.64 [R1+0x688], R250 ;  /* 0x000688fa01007387 */ /* 0x000fe80000100a00 */
[----:B------:R-:W-:Y:S04]  /*41af0*/  STL.64 [R1+0x670], R136 ;  /* 0x0006708801007387 */ /* 0x000fe80000100a00 */
[----:B------:R-:W-:Y:S04]  /*41b00*/  STL.64 [R1+0x678], R138 ;  /* 0x0006788a01007387 */ /* 0x000fe80000100a00 */
[----:B------:R-:W3:Y:S04]  /*41b10*/  LDL.LU R124, [R1+0x60] ;  /* 0x00006000017c7983 */ /* 0x000ee80000300800 */
[----:B------:R1:W-:Y:S04]  /*41b20*/  STL.64 [R1+0x660], R132 ;  /* 0x0006608401007387 */ /* 0x0003e80000100a00 */
[----:B------:R1:W-:Y:S04]  /*41b30*/  STL.64 [R1+0x668], R134 ;  /* 0x0006688601007387 */ /* 0x0003e80000100a00 */
[----:B------:R4:W-:Y:S04]  /*41b40*/  STL.64 [R1+0x650], R128 ;  /* 0x0006508001007387 */ /* 0x0009e80000100a00 */
[----:B------:R2:W-:Y:S04]  /*41b50*/  STL.64 [R1+0x658], R130 ;  /* 0x0006588201007387 */ /* 0x0005e80000100a00 */
[----:B------:R-:W3:Y:S04]  /*41b60*/  LDL.LU R125, [R1+0x64] ;  /* 0x00006400017d7983 */ /* 0x000ee80000300800 */
[----:B------:R-:W3:Y:S04]  /*41b70*/  LDL.LU R126, [R1+0x68] ;  /* 0x00006800017e7983 */ /* 0x000ee80000300800 */
[----:B------:R-:W3:Y:S04]  /*41b80*/  LDL.LU R127, [R1+0x6c] ;  /* 0x00006c00017f7983 */ /* 0x000ee80000300800 */
[----:B-1----:R-:W3:Y:S04]  /*41b90*/  LDL.LU R132, [R1+0x140] ;  /* 0x0001400001847983 */ /* 0x002ee80000300800 */
[----:B------:R-:W3:Y:S04]  /*41ba0*/  LDL.LU R133, [R1+0x144] ;  /* 0x0001440001857983 */ /* 0x000ee80000300800 */
[----:B------:R-:W3:Y:S04]  /*41bb0*/  LDL.LU R134, [R1+0x148] ;  /* 0x0001480001867983 */ /* 0x000ee80000300800 */
[----:B------:R-:W3:Y:S01]  /*41bc0*/  LDL.LU R135, [R1+0x14c] ;  /* 0x00014c0001877983 */ /* 0x000ee20000300800 */
[C---:B----4-:R-:W-:Y:S03]  /*41bd0*/  HMMA.1688.F32.TF32 R52, R72.reuse, R22, R52 ;  /* 0x000000164834723c */ /* 0x050fe60000081034 */
        /* <DEDUP_REMOVED lines=8> */
[----:B------:R-:W3:Y:S04]  /*41c60*/  LDL.LU R128, [R1+0xd0] ;  /* 0x0000d00001807983 */ /* 0x000ee80000300800 */
[----:B------:R-:W3:Y:S04]  /*41c70*/  LDL.LU R129, [R1+0xd4] ;  /* 0x0000d40001817983 */ /* 0x000ee80000300800 */
[----:B--2---:R-:W2:Y:S04]  /*41c80*/  LDL.LU R130, [R1+0xd8] ;  /* 0x0000d80001827983 */ /* 0x004ea80000300800 */
[----:B------:R-:W2:Y:S04]  /*41c90*/  LDL.LU R131, [R1+0xdc] ;  /* 0x0000dc0001837983 */ /* 0x000ea80000300800 */
[----:B------:R-:W-:Y:S04]  /*41ca0*/  STL.64 [R1+0x640], R52 ;  /* 0x0006403401007387 */ /* 0x000fe80000100a00 */
[----:B------:R1:W-:Y:S02]  /*41cb0*/  STL.64 [R1+0x648], R54 ;  /* 0x0006483601007387 */ /* 0x0003e40000100a00 */
[----:B-1----:R-:W-:Y:S02]  /*41cc0*/  HMMA.1688.F32.TF32 R52, R72, R18, R120 ;  /* 0x000000124834723c */ /* 0x002fe40000081078 */
[----:B------:R-:W2:-:S15]  /*41cd0*/  LDL.LU R120, [R1+0x330] ;  /* 0x0003300001787983 */ /* 0x000e9e0000300800 */
[----:B------:R-:W-:-:S06]  /*41ce0*/  NOP ;  /* 0x0000000000007918 */ /* 0x000fcc0000000000 */
[----:B------:R-:W-:Y:S04]  /*41cf0*/  STL.64 [R1+0x630], R52 ;  /* 0x0006303401007387 */ /* 0x000fe80000100a00 */
[----:B------:R-:W-:Y:S04]  /*41d00*/  STL.64 [R1+0x638], R54 ;  /* 0x0006383601007387 */ /* 0x000fe80000100a00 */
[----:B------:R-:W2:Y:S04]  /*41d10*/  LDL.LU R121, [R1+0x334] ;  /* 0x0003340001797983 */ /* 0x000ea80000300800 */
[----:B------:R-:W2:Y:S04]  /*41d20*/  LDL.LU R122, [R1+0x338] ;  /* 0x00033800017a7983 */ /* 0x000ea80000300800 */
[----:B------:R-:W2:Y:S04]  /*41d30*/  LDL.LU R123, [R1+0x33c] ;  /* 0x00033c00017b7983 */ /* 0x000ea80000300800 */
[----:B------:R-:W-:Y:S04]  /*41d40*/  STL.64 [R1+0x9b0], R56 ;  /* 0x0009b03801007387 */ /* 0x000fe80000100a00 */
[----:B------:R1:W-:Y:S02]  /*41d50*/  STL.64 [R1+0x9b8], R58 ;  /* 0x0009b83a01007387 */ /* 0x0003e40000100a00 */
[----:B-1----:R-:W-:Y:S02]  /*41d60*/  HMMA.1688.F32.TF32 R56, R72, R182, R60 ;  /* 0x000000b64838723c */ /* 0x002fe4000008103c */
[----:B------:R-:W4:-:S15]  /*41d70*/  LDL.LU R60, [R1+0x250] ;  /* 0x00025000013c7983 */ /* 0x000f1e0000300800 */
[----:B------:R-:W-:-:S06]  /*41d80*/  NOP ;  /* 0x0000000000007918 */ /* 0x000fcc0000000000 */
[----:B------:R-:W-:Y:S04]  /*41d90*/  STL.64 [R1+0x9a0], R56 ;  /* 0x0009a03801007387 */ /* 0x000fe80000100a00 */
[----:B------:R1:W-:Y:S04]  /*41da0*/  STL.64 [R1+0x9a8], R58 ;  /* 0x0009a83a01007387 */ /* 0x0003e80000100a00 */
[----:B------:R-:W4:Y:S04]  /*41db0*/  LDL.LU R61, [R1+0x254] ;  /* 0x00025400013d7983 */ /* 0x000f280000300800 */
[----:B------:R-:W4:Y:S01]  /*41dc0*/  LDL.LU R62, [R1+0x258] ;  /* 0x00025800013e7983 */ /* 0x000f220000300800 */
[----:B-1----:R-:W-:Y:S03]  /*41dd0*/  HMMA.1688.F32.TF32 R56, R72, R178, R64 ;  /* 0x000000b24838723c */ /* 0x002fe60000081040 */
[----:B------:R-:W4:Y:S04]  /*41de0*/  LDL.LU R63, [R1+0x25c] ;  /* 0x00025c00013f7983 */ /* 0x000f280000300800 */
[----:B------:R-:W3:-:S15]  /*41df0*/  LDL.LU R64, [R1+0x2a0] ;  /* 0x0002a00001407983 */ /* 0x000ede0000300800 */
[----:B------:R-:W-:-:S01]  /*41e00*/  NOP ;  /* 0x0000000000007918 */ /* 0x000fc20000000000 */
[----:B------:R-:W-:Y:S04]  /*41e10*/  STL.64 [R1+0x990], R56 ;  /* 0x0009903801007387 */ /* 0x000fe80000100a00 */
[----:B------:R1:W-:Y:S04]  /*41e20*/  STL.64 [R1+0x998], R58 ;  /* 0x0009983a01007387 */ /* 0x0003e80000100a00 */
[----:B------:R-:W3:Y:S04]  /*41e30*/  LDL.LU R65, [R1+0x2a4] ;  /* 0x0002a40001417983 */ /* 0x000ee80000300800 */
[----:B------:R-:W3:Y:S01]  /*41e40*/  LDL.LU R66, [R1+0x2a8] ;  /* 0x0002a80001427983 */ /* 0x000ee20000300800 */
[----:B-1----:R-:W-:Y:S03]  /*41e50*/  HMMA.1688.F32.TF32 R56, R72, R174, R68 ;  /* 0x000000ae4838723c */ /* 0x002fe60000081044 */
[----:B------:R-:W3:Y:S04]  /*41e60*/  LDL.LU R67, [R1+0x2ac] ;  /* 0x0002ac0001437983 */ /* 0x000ee80000300800 */
[----:B------:R-:W2:-:S15]  /*41e70*/  LDL.LU R68, [R1+0x2e0] ;  /* 0x0002e00001447983 */ /* 0x000e9e0000300800 */
[----:B------:R-:W-:-:S01]  /*41e80*/  NOP ;  /* 0x0000000000007918 */ /* 0x000fc20000000000 */
[----:B------:R-:W-:Y:S04]  /*41e90*/  STL.64 [R1+0x980], R56 ;  /* 0x0009803801007387 */ /* 0x000fe80000100a00 */
[----:B------:R1:W-:Y:S04]  /*41ea0*/  STL.64 [R1+0x988], R58 ;  /* 0x0009883a01007387 */ /* 0x0003e80000100a00 */
[----:B------:R-:W2:Y:S04]  /*41eb0*/  LDL.LU R69, [R1+0x2e4] ;  /* 0x0002e40001457983 */ /* 0x000ea80000300800 */
[----:B------:R-:W2:Y:S01]  /*41ec0*/  LDL.LU R70, [R1+0x2e8] ;  /* 0x0002e80001467983 */ /* 0x000ea20000300800 */
[----:B-1----:R-:W-:Y:S03]  /*41ed0*/  HMMA.1688.F32.TF32 R56, R72, R170, R88 ;  /* 0x000000aa4838723c */ /* 0x002fe60000081058 */
[----:B------:R-:W2:Y:S04]  /*41ee0*/  LDL.LU R71, [R1+0x2ec] ;  /* 0x0002ec0001477983 */ /* 0x000ea80000300800 */
[----:B------:R-:W4:-:S15]  /*41ef0*/  LDL.LU R88, [R1+0x320] ;  /* 0x0003200001587983 */ /* 0x000f1e0000300800 */
[----:B------:R-:W-:-:S01]  /*41f00*/  NOP ;  /* 0x0000000000007918 */ /* 0x000fc20000000000 */
        /* <DEDUP_REMOVED lines=9> */
[----:B------:R-:W-:Y:S04]  /*41fa0*/  STL.64 [R1+0x628], R58 ;  /* 0x0006283a01007387 */ /* 0x000fe80000100a00 */
[----:B------:R-:W3:Y:S04]  /*41fb0*/  LDL.LU R93, [R1+0x484] ;  /* 0x00048400015d7983 */ /* 0x000ee80000300800 */
[----:B------:R-:W3:Y:S04]  /*41fc0*/  LDL.LU R94, [R1+0x488] ;  /* 0x00048800015e7983 */ /* 0x000ee80000300800 */
[----:B------:R-:W3:Y:S01]  /*41fd0*/  LDL.LU R95, [R1+0x48c] ;  /* 0x00048c00015f7983 */ /* 0x000ee20000300800 */
[----:B------:R-:W-:Y:S01]  /*41fe0*/  HMMA.1688.F32.TF32 R240, R72, R14, R240 ;  /* 0x0000000e48f0723c */ /* 0x000fe200000810f0 */
[----:B------:R-:W-:-:S02]  /*41ff0*/  LOP3.LUT R168, R3, 0x40, RZ, 0x3c, !PT ;  /* 0x0000004003a87812 */ /* 0x000fc400078e3cff */
[----:B------:R-:W-:Y:S01]  /*42000*/  LOP3.LUT R169, R3, 0x60, RZ, 0x3c, !PT ;  /* 0x0000006003a97812 */ /* 0x000fe200078e3cff */
[----:B------:R-:W-:Y:S04]  /*42010*/  LDS R56, [R3+UR7+0x27100] ;  /* 0x0271000703387984 */ /* 0x000fe80008000800 */
[----:B------:R-:W-:Y:S04]  /*42020*/  LDS R52, [R168+UR7+0x27080] ;  /* 0x02708007a8347984 */ /* 0x000fe80008000800 */
[----:B------:R-:W-:Y:S04]  /*42030*/  LDS R54, [R168+UR7+0x27880] ;  /* 0x02788007a8367984 */ /* 0x000fe80008000800 */
[----:B------:R-:W-:Y:S04]  /*42040*/  LDS R53, [R169+UR7+0x27080] ;  /* 0x02708007a9357984 */ /* 0x000fe80008000800 */
[----:B------:R-:W1:Y:S04]  /*42050*/  LDS R55, [R169+UR7+0x27880] ;  /* 0x02788007a9377984 */ /* 0x000e680008000800 */
[----:B------:R-:W-:Y:S04]  /*42060*/  LDS R58, [R3+UR7+0x27900] ;  /* 0x02790007033a7984 */ /* 0x000fe80008000800 */
[----:B------:R-:W-:Y:S04]  /*42070*/  LDS R57, [R7+UR7+0x27100] ;  /* 0x0271000707397984 */ /* 0x000fe80008000800 */
[----:B------:R-:W1:Y:S01]  /*42080*/  LDS R59, [R7+UR7+0x27900] ;  /* 0x02790007073b7984 */ /* 0x000e620008000800 */
[C---:B---3--:R-:W-:Y:S06]  /*42090*/  HMMA.1688.F32.TF32 R72, R48.reuse, R14, R92 ;  /* 0x0000000e3048723c */ /* 0x048fec000008105c */
[C---:B----4-:R-:W-:Y:S06]  /*420a0*/  HMMA.1688.F32.TF32 R92, R48.reuse, R10, R88 ;  /* 0x0000000a305c723c */ /* 0x050fec0000081058 */
[C---:B--2---:R-:W-:Y:S06]  /*420b0*/  HMMA.1688.F32.TF32 R88, R48.reuse, R46, R68 ;  /* 0x0000002e3058723c */ /* 0x044fec0000081044 */
[C---:B------:R-:W-:Y:S05]  /*420c0*/  HMMA.1688.F32.TF32 R68, R48.reuse, R38, R60 ;  /* 0x000000263044723c */ /* 0x040fea000008103c */
[----:B------:R-:W-:Y:S04]  /*420d0*/  STL.64 [R1+0x960], R72 ;  /* 0x0009604801007387 */ /* 0x000fe80000100a00 */
[----:B------:R2:W-:Y:S01]  /*420e0*/  STL.64 [R1+0x968], R74 ;  /* 0x0009684a01007387 */ /* 0x0005e20000100a00 */
[C---:B------:R-:W-:Y:S06]  /*420f0*/  HMMA.1688.F32.TF32 R60, R48.reuse, R30, R136 ;  /* 0x0000001e303c723c */ /* 0x040fec0000081088 */
[C---:B--2---:R-:W-:Y:S06]  /*42100*/  HMMA.1688.F32.TF32 R72, R48.reuse, R42, R64 ;  /* 0x0000002a3048723c */ /* 0x044fec0000081040 */
        /* <DEDUP_REMOVED lines=11> */
[C---:B--2---:R-:W-:Y:S03]  /*421c0*/  HMMA.1688.F32.TF32 R68, R48.reuse, R26, R132 ;  /* 0x0000001a3044723c */ /* 0x044fe60000081084 */
[----:B------:R-:W-:Y:S04]  /*421d0*/  STL.64 [R1+0x900], R60 ;  /* 0x0009003c01007387 */ /* 0x000fe80000100a00 */
[----:B------:R2:W-:Y:S01]  /*421e0*/  STL.64 [R1+0x908], R62 ;  /* 0x0009083e01007387 */ /* 0x0005e20000100a00 */
[C---:B---3--:R-:W-:Y:S06]  /*421f0*/  HMMA.1688.F32.TF32 R64, R48.reuse, R22, R128 ;  /* 0x000000163040723c */ /* 0x048fec0000081080 */
[C---:B--2---:R-:W-:Y:S09]  /*42200*/  HMMA.1688.F32.TF32 R60, R48.reuse, R18, R124 ;  /* 0x00000012303c723c */ /* 0x044ff2000008107c */
        /* <DEDUP_REMOVED lines=17> */
[----:B--2---:R-:W-:Y:S06]  /*42320*/  HMMA.1688.F32.TF32 R60, R48, R166, R116 ;  /* 0x000000a6303c723c */ /* 0x004fec0000081074 */
[C---:B-1----:R-:W-:Y:S03]  /*42330*/  HMMA.1688.F32.TF32 R48, R52.reuse, R14, R120 ;  /* 0x0000000e3430723c */ /* 0x042fe60000081078 */
[----:B------:R-:W-:Y:S04]  /*42340*/  STL.64 [R1+0x890], R68 ;  /* 0x0008904401007387 */ /* 0x000fe80000100a00 */
[----:B------:R-:W-:Y:S04]  /*42350*/  STL.64 [R1+0x898], R70 ;  /* 0x0008984601007387 */ /* 0x000fe80000100a00 */
[----:B------:R1:W-:Y:S04]  /*42360*/  STL.64 [R1+0x880], R64 ;  /* 0x0008804001007387 */ /* 0x0003e80000100a00 */
[----:B------:R2:W-:Y:S04]  /*42370*/  STL.64 [R1+0x888], R66 ;  /* 0x0008884201007387 */ /* 0x0005e80000100a00 */
[----:B-1----:R-:W3:Y:S04]  /*42380*/  LDL.LU R64, [R1+0xb0] ;  /* 0x0000b00001407983 */ /* 0x002ee80000300800 */
[----:B------:R-:W-:Y:S04]  /*42390*/  STL.64 [R1+0x610], R60 ;  /* 0x0006103c01007387 */ /* 0x000fe80000100a00 */
[----:B------:R-:W-:Y:S04]  /*423a0*/  STL.64 [R1+0x618], R62 ;  /* 0x0006183e01007387 */ /* 0x000fe80000100a00 */
[----:B------:R1:W-:Y:S04]  /*423b0*/  STL.64 [R1+0x600], R48 ;  /* 0x0006003001007387 */ /* 0x0003e80000100a00 */
[----:B------:R4:W-:Y:S04]  /*423c0*/  STL.64 [R1+0x608], R50 ;  /* 0x0006083201007387 */ /* 0x0009e80000100a00 */
[----:B------:R-:W3:Y:S04]  /*423d0*/  LDL.LU R65, [R1+0xb4] ;  /* 0x0000b40001417983 */ /* 0x000ee80000300800 */
[----:B--2---:R-:W3:Y:S04]  /*423e0*/  LDL.LU R66, [R1+0xb8] ;  /* 0x0000b80001427983 */ /* 0x004ee80000300800 */
[----:B------:R-:W3:Y:S04]  /*423f0*/  LDL.LU R67, [R1+0xbc] ;  /* 0x0000bc0001437983 */ /* 0x000ee80000300800 */
        /* <DEDUP_REMOVED lines=20> */
[----:B-1----:R-:W3:Y:S04]  /*42540*/  LDL.LU R48, [R1+0x190] ;  /* 0x0001900001307983 */ /* 0x002ee80000300800 */
        /* <DEDUP_REMOVED lines=51> */
[C---:B----4-:R-:W-:Y:S06]  /*42880*/  HMMA.1688.F32.TF32 R120, R52.reuse, R34, R120 ;  /* 0x000000223478723c */ /* 0x050fec0000081078 */
[C---:B--2---:R-:W-:Y:S06]  /*42890*/  HMMA.1688.F32.TF32 R124, R52.reuse, R38, R124 ;  /* 0x00000026347c723c */ /* 0x044fec000008107c */
[C---:B---3--:R-:W-:Y:S06]  /*428a0*/  HMMA.1688.F32.TF32 R132, R52.reuse, R46, R132 ;  /* 0x0000002e3484723c */ /* 0x048fec0000081084 */
[C---:B------:R-:W-:Y:S06]  /*428b0*/  HMMA.1688.F32.TF32 R136, R52.reuse, R10, R136 ;  /* 0x0000000a3488723c */ /* 0x040fec0000081088 */
[----:B------:R-:W-:-:S15]  /*428c0*/  HMMA.1688.F32.TF32 R128, R52, R42, R128 ;  /* 0x0000002a3480723c */ /* 0x000fde0000081080 */
[----:B------:R-:W-:-:S02]  /*428d0*/  NOP ;  /* 0x0000000000007918 */ /* 0x000fc40000000000 */
        /* <DEDUP_REMOVED lines=20> */
[----:B------:R-:W-:-:S15]  /*42a20*/  HMMA.1688.F32.TF32 R48, R52, R30, R48 ;  /* 0x0000001e3430723c */ /* 0x000fde0000081030 */
[----:B------:R-:W-:-:S08]  /*42a30*/  NOP ;  /* 0x0000000000007918 */ /* 0x000fd00000000000 */
[----:B------:R-:W-:Y:S04]  /*42a40*/  STL.64 [R1+0x480], R48 ;  /* 0x0004803001007387 */ /* 0x000fe80000100a00 */
[----:B------:R1:W-:Y:S02]  /*42a50*/  STL.64 [R1+0x488], R50 ;  /* 0x0004883201007387 */ /* 0x0003e40000100a00 */
[C---:B-1----:R-:W-:Y:S06]  /*42a60*/  HMMA.1688.F32.TF32 R48, R52.reuse, R26, R116 ;  /* 0x0000001a3430723c */ /* 0x042fec0000081074 */
[C---:B------:R-:W-:Y:S06]  /*42a70*/  HMMA.1688.F32.TF32 R116, R52.reuse, R22, R112 ;  /* 0x000000163474723c */ /* 0x040fec0000081070 */
[----:B------:R-:W-:Y:S11]  /*42a80*/  HMMA.1688.F32.TF32 R112, R52, R18, R108 ;  /* 0x000000123470723c */ /* 0x000ff6000008106c */
[----:B------:R-:W-:Y:S04]  /*42a90*/  STL.64 [R1+0x3e0], R48 ;  /* 0x0003e03001007387 */ /* 0x000fe80000100a00 */
[----:B------:R-:W-:Y:S04]  /*42aa0*/  STL.64 [R1+0x3e8], R50 ;  /* 0x0003e83201007387 */ /* 0x000fe80000100a00 */
[----:B------:R-:W-:Y:S04]  /*42ab0*/  STL.64 [R1+0x3d0], R116 ;  /* 0x0003d07401007387 */ /* 0x000fe80000100a00 */
[----:B------:R-:W-:Y:S04]  /*42ac0*/  STL.64 [R1+0x3d8], R118 ;  /* 0x0003d87601007387 */ /* 0x000fe80000100a00 */
[----:B------:R-:W-:Y:S04]  /*42ad0*/  STL.64 [R1+0x3c0], R112 ;  /* 0x0003c07001007387 */ /* 0x000fe80000100a00 */
[----:B------:R4:W-:Y:S01]  /*42ae0*/  STL.64 [R1+0x3c8], R114 ;  /* 0x0003c87201007387 */ /* 0x0009e20000100a00 */
[C---:B------:R-:W-:Y:S06]  /*42af0*/  HMMA.1688.F32.TF32 R100, R56.reuse, R10, R100 ;  /* 0x0000000a3864723c */ /* 0x040fec0000081064 */
[C---:B------:R-:W-:Y:S06]  /*42b00*/  HMMA.1688.F32.TF32 R72, R56.reuse, R38, R72 ;  /* 0x000000263848723c */ /* 0x040fec0000081048 */
[----:B------:R-:W-:Y:S06]  /*42b10*/  HMMA.1688.F32.TF32 R68, R56, R26, R68 ;  /* 0x0000001a3844723c */ /* 0x000fec0000081044 */
[C---:B----4-:R-:W-:Y:S06]  /*42b20*/  HMMA.1688.F32.TF32 R112, R52.reuse, R178, R128 ;  /* 0x000000b23470723c */ /* 0x050fec0000081080 */
[C---:B--2---:R-:W-:Y:S06]  /*42b30*/  HMMA.1688.F32.TF32 R108, R52.reuse, R182, R124 ;  /* 0x000000b6346c723c */ /* 0x044fec000008107c */
[----:B---3--:R-:W-:-:S15]  /*42b40*/  HMMA.1688.F32.TF32 R48, R52, R186, R120 ;  /* 0x000000ba3430723c */ /* 0x008fde0000081078 */
[----:B------:R-:W-:-:S08]  /*42b50*/  NOP ;  /* 0x0000000000007918 */ /* 0x000fd00000000000 */
[----:B------:R-:W-:Y:S04]  /*42b60*/  STL.64 [R1+0x3b0], R48 ;  /* 0x0003b03001007387 */ /* 0x000fe80000100a00 */
[----:B------:R1:W-:Y:S02]  /*42b70*/  STL.64 [R1+0x3b8], R50 ;  /* 0x0003b83201007387 */ /* 0x0003e40000100a00 */
[C---:B-1----:R-:W-:Y:S02]  /*42b80*/  HMMA.1688.F32.TF32 R48, R52.reuse, R174, R132 ;  /* 0x000000ae3430723c */ /* 0x042fe40000081084 */
[----:B------:R-:W-:Y:S04]  /*42b90*/  STL.64 [R1+0x3a0], R108 ;  /* 0x0003a06c01007387 */ /* 0x000fe80000100a00 */
[----:B------:R1:W-:Y:S04]  /*42ba0*/  STL.64 [R1+0x3a8], R110 ;  /* 0x0003a86e01007387 */ /* 0x0003e80000100a00 */
[----:B------:R-:W-:Y:S04]  /*42bb0*/  STL.64 [R1+0x330], R112 ;  /* 0x0003307001007387 */ /* 0x000fe80000100a00 */
[----:B------:R-:W-:Y:S01]  /*42bc0*/  STL.64 [R1+0x338], R114 ;  /* 0x0003387201007387 */ /* 0x000fe20000100a00 */
[C---:B-1----:R-:W-:Y:S06]  /*42bd0*/  HMMA.1688.F32.TF32 R108, R52.reuse, R170, R136 ;  /* 0x000000aa346c723c */ /* 0x042fec0000081088 */
[----:B------:R-:W-:Y:S02]  /*42be0*/  HMMA.1688.F32.TF32 R52, R52, R166, R140 ;  /* 0x000000a63434723c */ /* 0x000fe4000008108c */
[----:B------:R-:W-:Y:S04]  /*42bf0*/  STL.64 [R1+0x2e0], R48 ;  /* 0x0002e03001007387 */ /* 0x000fe80000100a00 */
[----:B------:R1:W-:Y:S02]  /*42c00*/  STL.64 [R1+0x2e8], R50 ;  /* 0x0002e83201007387 */ /* 0x0003e40000100a00 */
[C---:B-1----:R-:W-:Y:S09]  /*42c10*/  HMMA.1688.F32.TF32 R48, R56.reuse, R14, R104 ;  /* 0x0000000e3830723c */ /* 0x042ff20000081068 */
[----:B------:R-:W-:Y:S04]  /*42c20*/  STL.64 [R1+0x2c0], R108 ;  /* 0x0002c06c01007387 */ /* 0x000fe80000100a00 */
[----:B------:R-:W-:Y:S04]  /*42c30*/  STL.64 [R1+0x2c8], R110 ;  /* 0x0002c86e01007387 */ /* 0x000fe80000100a00 */
[----:B------:R-:W-:Y:S04]  /*42c40*/  STL.64 [R1+0x2b0], R52 ;  /* 0x0002b03401007387 */ /* 0x000fe80000100a00 */
[----:B------:R1:W-:Y:S04]  /*42c50*/  STL.64 [R1+0x2b8], R54 ;  /* 0x0002b83601007387 */ /* 0x0003e80000100a00 */
[----:B------:R-:W-:Y:S01]  /*42c60*/  STL.64 [R1+0x2d0], R48 ;  /* 0x0002d03001007387 */ /* 0x000fe20000100a00 */
[C---:B-1----:R-:W-:Y:S03]  /*42c70*/  HMMA.1688.F32.TF32 R52, R56.reuse, R46, R96 ;  /* 0x0000002e3834723c */ /* 0x042fe60000081060 */
[----:B------:R1:W-:Y:S03]  /*42c80*/  STL.64 [R1+0x2d8], R50 ;  /* 0x0002d83201007387 */ /* 0x0003e60000100a00 */
[----:B-1----:R-:W-:Y:S01]  /*42c90*/  HMMA.1688.F32.TF32 R48, R56, R42, R60 ;  /* 0x0000002a3830723c */ /* 0x002fe2000008103c */
[----:B------:R-:W-:Y:S04]  /*42ca0*/  STL.64 [R1+0x2f0], R100 ;  /* 0x0002f06401007387 */ /* 0x000fe80000100a00 */
[----:B------:R-:W-:-:S12]  /*42cb0*/  STL.64 [R1+0x2f8], R102 ;  /* 0x0002f86601007387 */ /* 0x000fd80000100a00 */
[----:B------:R-:W-:Y:S04]  /*42cc0*/  STL.64 [R1+0x320], R52 ;  /* 0x0003203401007387 */ /* 0x000fe80000100a00 */
[----:B------:R-:W-:Y:S01]  /*42cd0*/  STL.64 [R1+0x328], R54 ;  /* 0x0003283601007387 */ /* 0x000fe20000100a00 */
[----:B------:R-:W-:Y:S01]  /*42ce0*/  MOV R110, R5 ;  /* 0x00000005006e7202 */ /* 0x000fe20000000f00 */
[----:B------:R-:W-:Y:S02]  /*42cf0*/  IMAD.MOV.U32 R111, RZ, RZ, R6 ;  /* 0x000000ffff6f7224 */ /* 0x000fe400078e0006 */
[----:B------:R-:W-:Y:S04]  /*42d00*/  LDS R60, [R168+UR7+0x27100] ;  /* 0x02710007a83c7984 */ /* 0x000fe80008000800 */
[----:B------:R-:W-:Y:S04]  /*42d10*/  LDS R62, [R168+UR7+0x27900] ;  /* 0x02790007a83e7984 */ /* 0x000fe80008000800 */
[----:B------:R-:W-:Y:S04]  /*42d20*/  STL.64 [R1+0x300], R48 ;  /* 0x0003003001007387 */ /* 0x000fe80000100a00 */
[----:B------:R1:W-:Y:S04]  /*42d30*/  STL.64 [R1+0x308], R50 ;  /* 0x0003083201007387 */ /* 0x0003e80000100a00 */
[----:B------:R-:W-:Y:S04]  /*42d40*/  LDS R61, [R169+UR7+0x27100] ;  /* 0x02710007a93d7984 */ /* 0x000fe80008000800 */
[----:B------:R-:W2:Y:S01]  /*42d50*/  LDS R63, [R169+UR7+0x27900] ;  /* 0x02790007a93f7984 */ /* 0x000ea20008000800 */
[C---:B-1----:R-:W-:Y:S03]  /*42d60*/  HMMA.1688.F32.TF32 R48, R56.reuse, R34, R92 ;  /* 0x000000223830723c */ /* 0x042fe6000008105c */
[----:B------:R-:W-:Y:S04]  /*42d70*/  STL.64 [R1+0x390], R72 ;  /* 0x0003904801007387 */ /* 0x000fe80000100a00 */
[----:B------:R-:W-:Y:S01]  /*42d80*/  STL.64 [R1+0x398], R74 ;  /* 0x0003984a01007387 */ /* 0x000fe20000100a00 */
[----:B------:R-:W-:-:S15]  /*42d90*/  HMMA.1688.F32.TF32 R52, R56, R30, R88 ;  /* 0x0000001e3834723c */ /* 0x000fde0000081058 */
[----:B------:R-:W-:Y:S04]  /*42da0*/  STL.64 [R1+0x380], R48 ;  /* 0x0003803001007387 */ /* 0x000fe80000100a00 */
[----:B------:R1:W-:Y:S02]  /*42db0*/  STL.64 [R1+0x388], R50 ;  /* 0x0003883201007387 */ /* 0x0003e40000100a00 */
[C---:B-1----:R-:W-:Y:S02]  /*42dc0*/  HMMA.1688.F32.TF32 R48, R56.reuse, R22, R64 ;  /* 0x000000163830723c */ /* 0x042fe40000081040 */
[----:B------:R-:W-:Y:S04]  /*42dd0*/  STL.64 [R1+0x340], R52 ;  /* 0x0003403401007387 */ /* 0x000fe80000100a00 */
[----:B------:R-:W-:Y:S04]  /*42de0*/  STL.64 [R1+0x348], R54 ;  /* 0x0003483601007387 */ /* 0x000fe80000100a00 */
[----:B------:R-:W-:Y:S04]  /*42df0*/  STL.64 [R1+0x350], R68 ;  /* 0x0003504401007387 */ /* 0x000fe80000100a00 */
[----:B------:R1:W-:Y:S01]  /*42e00*/  STL.64 [R1+0x358], R70 ;  /* 0x0003584601007387 */ /* 0x0003e20000100a00 */
[C---:B------:R-:W-:Y:S03]  /*42e10*/  HMMA.1688.F32.TF32 R64, R56.reuse, R182, R148 ;  /* 0x000000b63840723c */ /* 0x040fe60000081094 */
[----:B------:R-:W-:Y:S04]  /*42e20*/  LDS R53, [R7+UR7+0x27180] ;  /* 0x0271800707357984 */ /* 0x000fe80008000800 */
[----:B------:R3:W-:Y:S04]  /*42e30*/  LDS R55, [R7+UR7+0x27980] ;  /* 0x0279800707377984 */ /* 0x0007e80008000800 */
[----:B------:R-:W-:Y:S04]  /*42e40*/  STL.64 [R1+0x360], R48 ;  /* 0x0003603001007387 */ /* 0x000fe80000100a00 */
[----:B------:R4:W-:Y:S01]  /*42e50*/  STL.64 [R1+0x368], R50 ;  /* 0x0003683201007387 */ /* 0x0009e20000100a00 */
[C---:B-1----:R-:W-:Y:S01]  /*42e60*/  HMMA.1688.F32.TF32 R68, R56.reuse, R178, R152 ;  /* 0x000000b23844723c */ /* 0x042fe20000081098 */
[----:B---3--:R-:W1:Y:S02]  /*42e70*/  LDC R7, c[0x0][0x230] ;  /* 0x00008c00ff077b82 */ /* 0x008e640000000800 */
[----:B------:R-:W-:Y:S04]  /*42e80*/  LDS R52, [R3+UR7+0x27180] ;  /* 0x0271800703347984 */ /* 0x000fe80008000800 */
[----:B------:R-:W3:Y:S01]  /*42e90*/  LDS R54, [R3+UR7+0x27980] ;  /* 0x0279800703367984 */ /* 0x000ee20008000800 */
[----:B----4-:R-:W-:-:S15]  /*42ea0*/  HMMA.1688.F32.TF32 R48, R56, R18, R248 ;  /* 0x000000123830723c */ /* 0x010fde00000810f8 */
[----:B------:R-:W-:-:S08]  /*42eb0*/  NOP ;  /* 0x0000000000007918 */ /* 0x000fd00000000000 */
[----:B------:R-:W-:Y:S04]  /*42ec0*/  STL.64 [R1+0x370], R48 ;  /* 0x0003703001007387 */ /* 0x000fe80000100a00 */
[----:B------:R4:W-:Y:S02]  /*42ed0*/  STL.64 [R1+0x378], R50 ;  /* 0x0003783201007387 */ /* 0x0009e40000100a00 */
[----:B----4-:R-:W-:-:S15]  /*42ee0*/  HMMA.1688.F32.TF32 R48, R56, R186, R144 ;  /* 0x000000ba3830723c */ /* 0x010fde0000081090 */
[----:B------:R-:W-:-:S08]  /*42ef0*/  NOP ;  /* 0x0000000000007918 */ /* 0x000fd00000000000 */
[----:B------:R-:W-:Y:S04]  /*42f00*/  STL.64 [R1+0x870], R48 ;  /* 0x0008703001007387 */ /* 0x000fe80000100a00 */
[----:B------:R4:W-:Y:S02]  /*42f10*/  STL.64 [R1+0x878], R50 ;  /* 0x0008783201007387 */ /* 0x0009e40000100a00 */
[C---:B----4-:R-:W-:Y:S02]  /*42f20*/  HMMA.1688.F32.TF32 R48, R56.reuse, R174, R156 ;  /* 0x000000ae3830723c */ /* 0x050fe4000008109c */
[----:B------:R4:W-:Y:S04]  /*42f30*/  STL.64 [R1+0x860], R64 ;  /* 0x0008604001007387 */ /* 0x0009e80000100a00 */
[----:B------:R2:W-:Y:S04]  /*42f40*/  STL.64 [R1+0x868], R66 ;  /* 0x0008684201007387 */ /* 0x0005e80000100a00 */
[----:B----4-:R-:W4:Y:S04]  /*42f50*/  LDL.LU R64, [R1+0xf0] ;  /* 0x0000f00001407983 */ /* 0x010f280000300800 */
[----:B------:R3:W-:Y:S04]  /*42f60*/  STL.64 [R1+0x850], R68 ;  /* 0x0008504401007387 */ /* 0x0007e80000100a00 */
[----:B------:R1:W-:Y:S05]  /*42f70*/  STL.64 [R1+0x858], R70 ;  /* 0x0008584601007387 */ /* 0x0003ea0000100a00 */
[----:B------:R-:W-:Y:S04]  /*42f80*/  STL.64 [R1+0x840], R48 ;  /* 0x0008403001007387 */ /* 0x000fe80000100a00 */
[----:B------:R-:W-:Y:S04]  /*42f90*/  STL.64 [R1+0x848], R50 ;  /* 0x0008483201007387 */ /* 0x000fe80000100a00 */
[----:B------:R-:W4:Y:S04]  /*42fa0*/  LDL.LU R65, [R1+0xf4] ;  /* 0x0000f40001417983 */ /* 0x000f280000300800 */
[----:B--2---:R-:W4:Y:S04]  /*42fb0*/  LDL.LU R66, [R1+0xf8] ;  /* 0x0000f80001427983 */ /* 0x004f280000300800 */
[----:B------:R-:W4:Y:S04]  /*42fc0*/  LDL.LU R67, [R1+0xfc] ;  /* 0x0000fc0001437983 */ /* 0x000f280000300800 */
[----:B---3--:R-:W2:Y:S04]  /*42fd0*/  LDL.LU R68, [R1+0x450] ;  /* 0x0004500001447983 */ /* 0x008ea80000300800 */
[----:B------:R-:W2:Y:S04]  /*42fe0*/  LDL.LU R69, [R1+0x454] ;  /* 0x0004540001457983 */ /* 0x000ea80000300800 */
[----:B-1----:R-:W2:Y:S04]  /*42ff0*/  LDL.LU R70, [R1+0x458] ;  /* 0x0004580001467983 */ /* 0x002ea80000300800 */
        /* <DEDUP_REMOVED lines=69> */
[C---:B------:R-:W-:Y:S03]  /*43450*/  HMMA.1688.F32.TF32 R148, R56.reuse, R170, R160 ;  /* 0x000000aa3894723c */ /* 0x040fe600000810a0 */
[----:B------:R-:W-:Y:S03]  /*43460*/  LDS R48, [R168+UR7+0x27180] ;  /* 0x02718007a8307984 */ /* 0x000fe60008000800 */
[----:B------:R-:W-:Y:S01]  /*43470*/  HMMA.1688.F32.TF32 R56, R56, R166, R84 ;  /* 0x000000a63838723c */ /* 0x000fe20000081054 */
[----:B------:R-:W-:Y:S04]  /*43480*/  LDS R50, [R168+UR7+0x27980] ;  /* 0x02798007a8327984 */ /* 0x000fe80008000800 */
[----:B------:R-:W-:Y:S04]  /*43490*/  LDS R49, [R169+UR7+0x27180] ;  /* 0x02718007a9317984 */ /* 0x000fe80008000800 */
[----:B------:R-:W1:Y:S08]  /*434a0*/  LDS R51, [R169+UR7+0x27980] ;  /* 0x02798007a9337984 */ /* 0x000e700008000800 */
[----:B------:R-:W-:Y:S04]  /*434b0*/  STL.64 [R1+0x830], R148 ;  /* 0x0008309401007387 */ /* 0x000fe80000100a00 */
[----:B------:R-:W-:Y:S04]  /*434c0*/  STL.64 [R1+0x838], R150 ;  /* 0x0008389601007387 */ /* 0x000fe80000100a00 */
[----:B------:R-:W-:Y:S04]  /*434d0*/  STL.64 [R1+0x310], R56 ;  /* 0x0003103801007387 */ /* 0x000fe80000100a00 */
[----:B------:R2:W-:Y:S01]  /*434e0*/  STL.64 [R1+0x318], R58 ;  /* 0x0003183a01007387 */ /* 0x0005e20000100a00 */
[C---:B----4-:R-:W-:Y:S06]  /*434f0*/  HMMA.1688.F32.TF32 R124, R60.reuse, R34, R124 ;  /* 0x000000223c7c723c */ /* 0x050fec000008107c */
[C---:B---3--:R-:W-:Y:S06]  /*43500*/  HMMA.1688.F32.TF32 R136, R60.reuse, R46, R136 ;  /* 0x0000002e3c88723c */ /* 0x048fec0000081088 */
[C---:B--2---:R-:W-:Y:S06]  /*43510*/  HMMA.1688.F32.TF32 R56, R60.reuse, R14, R144 ;  /* 0x0000000e3c38723c */ /* 0x044fec0000081090 */
[----:B------:R-:W-:-:S15]  /*43520*/  HMMA.1688.F32.TF32 R84, R60, R10, R140 ;  /* 0x0000000a3c54723c */ /* 0x000fde000008108c */
[----:B------:R-:W-:-:S02]  /*43530*/  NOP ;  /* 0x0000000000007918 */ /* 0x000fc40000000000 */
[----:B------:R-:W-:Y:S04]  /*43540*/  STL.64 [R1+0x820], R56 ;  /* 0x0008203801007387 */ /* 0x000fe80000100a00 */
[----:B------:R2:W-:Y:S02]  /*43550*/  STL.64 [R1+0x828], R58 ;  /* 0x0008283a01007387 */ /* 0x0005e40000100a00 */
[C---:B--2---:R-:W-:Y:S02]  /*43560*/  HMMA.1688.F32.TF32 R56, R60.reuse, R42, R132 ;  /* 0x0000002a3c38723c */ /* 0x044fe40000081084 */
[----:B------:R-:W-:Y:S04]  /*43570*/  STL.64 [R1+0x810], R84 ;  /* 0x0008105401007387 */ /* 0x000fe80000100a00 */
[----:B------:R2:W-:Y:S04]  /*43580*/  STL.64 [R1+0x818], R86 ;  /* 0x0008185601007387 */ /* 0x0005e80000100a00 */
[----:B------:R-:W-:Y:S04]  /*43590*/  STL.64 [R1+0x800], R136 ;  /* 0x0008008801007387 */ /* 0x000fe80000100a00 */
[----:B------:R-:W-:Y:S01]  /*435a0*/  STL.64 [R1+0x808], R138 ;  /* 0x0008088a01007387 */ /* 0x000fe20000100a00 */
[C---:B--2---:R-:W-:Y:S08]  /*435b0*/  HMMA.1688.F32.TF32 R84, R60.reuse, R38, R128 ;  /* 0x000000263c54723c */ /* 0x044ff00000081080 */
[----:B------:R-:W-:Y:S04]  /*435c0*/  STL.64 [R1+0x7f0], R56 ;  /* 0x0007f03801007387 */ /* 0x000fe80000100a00 */
[----:B------:R2:W-:Y:S02]  /*435d0*/  STL.64 [R1+0x7f8], R58 ;  /* 0x0007f83a01007387 */ /* 0x0005e40000100a00 */
[C---:B--2---:R-:W-:Y:S09]  /*435e0*/  HMMA.1688.F32.TF32 R56, R60.reuse, R30, R120 ;  /* 0x0000001e3c38723c */ /* 0x044ff20000081078 */
[----:B------:R-:W-:Y:S04]  /*435f0*/  STL.64 [R1+0x7e0], R84 ;  /* 0x0007e05401007387 */ /* 0x000fe80000100a00 */
[----:B------:R2:W-:Y:S01]  /*43600*/  STL.64 [R1+0x7e8], R86 ;  /* 0x0007e85601007387 */ /* 0x0005e20000100a00 */
[C---:B------:R-:W-:Y:S03]  /*43610*/  HMMA.1688.F32.TF32 R112, R60.reuse, R22, R112 ;  /* 0x000000163c70723c */ /* 0x040fe60000081070 */
[----:B------:R-:W-:Y:S04]  /*43620*/  STL.64 [R1+0x4c0], R124 ;  /* 0x0004c07c01007387 */ /* 0x000fe80000100a00 */
[----:B------:R-:W-:Y:S01]  /*43630*/  STL.64 [R1+0x4c8], R126 ;  /* 0x0004c87e01007387 */ /* 0x000fe20000100a00 */
[C---:B--2---:R-:W-:Y:S03]  /*43640*/  HMMA.1688.F32.TF32 R84, R60.reuse, R26, R116 ;  /* 0x0000001a3c54723c */ /* 0x044fe60000081074 */
[----:B------:R-:W-:Y:S04]  /*43650*/  STL.64 [R1+0x7d0], R56 ;  /* 0x0007d03801007387 */ /* 0x000fe80000100a00 */
[----:B------:R2:W-:Y:S02]  /*43660*/  STL.64 [R1+0x7d8], R58 ;  /* 0x0007d83a01007387 */ /* 0x0005e40000100a00 */
[----:B--2---:R-:W-:-:S14]  /*43670*/  HMMA.1688.F32.TF32 R56, R60, R18, R108 ;  /* 0x000000123c38723c */ /* 0x004fdc000008106c */
        /* <DEDUP_REMOVED lines=10> */
[----:B------:R2:W-:Y:S04]  /*43720*/  STL.64 [R1+0x7a8], R86 ;  /* 0x0007a85601007387 */ /* 0x0005e80000100a00 */
[----:B------:R-:W-:Y:S04]  /*43730*/  STL.64 [R1+0x790], R108 ;  /* 0x0007906c01007387 */ /* 0x000fe80000100a00 */
[----:B------:R3:W-:Y:S01]  /*43740*/  STL.64 [R1+0x798], R110 ;  /* 0x0007986e01007387 */ /* 0x0007e20000100a00 */
[C---:B--2---:R-:W-:Y:S03]  /*43750*/  HMMA.1688.F32.TF32 R84, R60.reuse, R174, R200 ;  /* 0x000000ae3c54723c */ /* 0x044fe600000810c8 */
[----:B------:R-:W-:Y:S03]  /*43760*/  STL.64 [R1+0x5d0], R56 ;  /* 0x0005d03801007387 */ /* 0x000fe60000100a00 */
[C---:B---3--:R-:W-:Y:S01]  /*43770*/  HMMA.1688.F32.TF32 R108, R60.reuse, R170, R204 ;  /* 0x000000aa3c6c723c */ /* 0x048fe200000810cc */
[----:B------:R2:W-:Y:S05]  /*43780*/  STL.64 [R1+0x5d8], R58 ;  /* 0x0005d83a01007387 */ /* 0x0005ea0000100a00 */
[----:B--2---:R-:W-:Y:S11]  /*43790*/  HMMA.1688.F32.TF32 R56, R60, R166, R212 ;  /* 0x000000a63c38723c */ /* 0x004ff600000810d4 */
        /* <DEDUP_REMOVED lines=10> */
[----:B------:R-:W-:Y:S01]  /*43840*/  STL.64 [R1+0x298], R86 ;  /* 0x0002985601007387 */ /* 0x000fe20000100a00 */
[C---:B------:R-:W-:Y:S03]  /*43850*/  HMMA.1688.F32.TF32 R72, R52.reuse, R42, R72 ;  /* 0x0000002a3448723c */ /* 0x040fe60000081048 */
[----:B------:R-:W-:Y:S04]  /*43860*/  STL.64 [R1+0x280], R60 ;  /* 0x0002803c01007387 */ /* 0x000fe80000100a00 */
[----:B------:R2:W-:Y:S04]  /*43870*/  STL.64 [R1+0x288], R62 ;  /* 0x0002883e01007387 */ /* 0x0005e80000100a00 */
[----:B------:R-:W-:Y:S01]  /*43880*/  STL.64 [R1+0x270], R56 ;  /* 0x0002703801007387 */ /* 0x000fe20000100a00 */
[C---:B--2---:R-:W-:Y:S03]  /*43890*/  HMMA.1688.F32.TF32 R60, R52.reuse, R38, R92 ;  /* 0x00000026343c723c */ /* 0x044fe6000008105c */
[----:B------:R2:W-:Y:S03]  /*438a0*/  STL.64 [R1+0x278], R58 ;  /* 0x0002783a01007387 */ /* 0x0005e60000100a00 */
[C---:B--2---:R-:W-:Y:S05]  /*438b0*/  HMMA.1688.F32.TF32 R56, R52.reuse, R34, R88 ;  /* 0x000000223438723c */ /* 0x044fea0000081058 */
[----:B------:R-:W-:Y:S04]  /*438c0*/  STL.64 [R1+0x260], R72 ;  /* 0x0002604801007387 */ /* 0x000fe80000100a00 */
[----:B------:R-:W-:Y:S01]  /*438d0*/  STL.64 [R1+0x268], R74 ;  /* 0x0002684a01007387 */ /* 0x000fe20000100a00 */
[C---:B------:R-:W-:Y:S07]  /*438e0*/  HMMA.1688.F32.TF32 R68, R52.reuse, R30, R68 ;  /* 0x0000001e3444723c */ /* 0x040fee0000081044 */
[----:B------:R-:W-:Y:S04]  /*438f0*/  STL.64 [R1+0x250], R60 ;  /* 0x0002503c01007387 */ /* 0x000fe80000100a00 */
[----:B------:R2:W-:Y:S04]  /*43900*/  STL.64 [R1+0x258], R62 ;  /* 0x0002583e01007387 */ /* 0x0005e80000100a00 */
[----:B------:R-:W-:Y:S01]  /*43910*/  STL.64 [R1+0x240], R56 ;  /* 0x0002403801007387 */ /* 0x000fe20000100a00 */
[C---:B--2---:R-:W-:Y:S03]  /*43920*/  HMMA.1688.F32.TF32 R60, R52.reuse, R26, R64 ;  /* 0x0000001a343c723c */ /* 0x044fe60000081040 */
[----:B------:R2:W-:Y:S03]  /*43930*/  STL.64 [R1+0x248], R58 ;  /* 0x0002483a01007387 */ /* 0x0005e60000100a00 */
[----:B--2---:R-:W-:Y:S01]  /*43940*/  HMMA.1688.F32.TF32 R56, R52, R22, R248 ;  /* 0x000000163438723c */ /* 0x004fe200000810f8 */
[----:B------:R-:W-:Y:S04]  /*43950*/  STL.64 [R1+0x230], R68 ;  /* 0x0002304401007387 */ /* 0x000fe80000100a00 */
[----:B------:R-:W-:Y:S01]  /*43960*/  STL.64 [R1+0x238], R70 ;  /* 0x0002384601007387 */ /* 0x000fe20000100a00 */
[----:B------:R-:W-:-:S11]  /*43970*/  IMAD.MOV.U32 R96, RZ, RZ, R40 ;  /* 0x000000ffff607224 */ /* 0x000fd600078e0028 */
[----:B------:R-:W-:Y:S01]  /*43980*/  STL.64 [R1+0x220], R60 ;  /* 0x0002203c01007387 */ /* 0x000fe20000100a00 */
[----:B------:R-:W-:-:S03]  /*43990*/  IMAD.MOV.U32 R97, RZ, RZ, R41 ;  /* 0x000000ffff617224 */ /* 0x000fc600078e0029 */
[----:B------:R-:W-:Y:S01]  /*439a0*/  STL.64 [R1+0x228], R62 ;  /* 0x0002283e01007387 */ /* 0x000fe20000100a00 */
[----:B------:R-:W-:Y:S01]  /*439b0*/  MOV R98, R44 ;  /* 0x0000002c00627202 */ /* 0x000fe20000000f00 */
[----:B------:R-:W-:Y:S01]  /*439c0*/  IMAD.MOV.U32 R99, RZ, RZ, R45 ;  /* 0x000000ffff637224 */ /* 0x000fe200078e002d */
[----:B------:R-:W-:Y:S01]  /*439d0*/  MOV R101, R5 ;  /* 0x0000000500657202 */ /* 0x000fe20000000f00 */
[----:B------:R-:W-:Y:S01]  /*439e0*/  IMAD.MOV.U32 R100, RZ, RZ, R6 ;  /* 0x000000ffff647224 */ /* 0x000fe200078e0006 */
[----:B------:R-:W-:Y:S04]  /*439f0*/  STL.64 [R1+0x210], R56 ;  /* 0x0002103801007387 */ /* 0x000fe80000100a00 */
[----:B------:R2:W-:Y:S04]  /*43a00*/  STL.64 [R1+0x218], R58 ;  /* 0x0002183a01007387 */ /* 0x0005e80000100a00 */
[----:B------:R-:W3:Y:S04]  /*43a10*/  LDL.LU R40, [R1+0x1654] ;  /* 0x0016540001287983 */ /* 0x000ee80000300800 */
[----:B------:R-:W4:Y:S04]  /*43a20*/  LDL.LU R41, [R1+0x1650] ;  /* 0x0016500001297983 */ /* 0x000f280000300800 */
[----:B------:R-:W2:Y:S04]  /*43a30*/  LDL.LU R44, [R1+0x164c] ;  /* 0x00164c00012c7983 */ /* 0x000ea80000300800 */
[----:B------:R-:W2:Y:S04]  /*43a40*/  LDL.LU R45, [R1+0x1648] ;  /* 0x00164800012d7983 */ /* 0x000ea80000300800 */
[----:B------:R-:W2:Y:S04]  /*43a50*/  LDL.LU R6, [R1+0x1644] ;  /* 0x0016440001067983 */ /* 0x000ea80000300800 */
[----:B------:R-:W2:Y:S01]  /*43a60*/  LDL.LU R5, [R1+0x1640] ;  /* 0x0016400001057983 */ /* 0x000ea20000300800 */
[----:B------:R-:W-:Y:S01]  /*43a70*/  VIADD R7, R7, 0xffffff80 ;  /* 0xffffff8007077836 */ /* 0x000fe20000000000 */
[----:B------:R-:W-:Y:S01]  /*43a80*/  UIADD3 UR5, UR5, 0x1, URZ ;  /* 0x0000000105057890 */ /* 0x000fe2000fffe03f */
[----:B------:R-:W-:Y:S01]  /*43a90*/  BAR.SYNC.DEFER_BLOCKING 0x0 ;  /* 0x0000000000007b1d */ /* 0x000fe20000010000 */
[----:B---3--:R-:W-:-:S05]  /*43aa0*/  IMAD.MOV.U32 R102, RZ, RZ, R40 ;  /* 0x000000ffff667224 */ /* 0x008fca00078e0028 */
[----:B------:R-:W3:Y:S01]  /*43ab0*/  LDL.LU R40, [R1+0x163c] ;  /* 0x00163c0001287983 */ /* 0x000ee20000300800 */
[----:B----4-:R-:W-:-:S03]  /*43ac0*/  IMAD.MOV.U32 R103, RZ, RZ, R41 ;  /* 0x000000ffff677224 */ /* 0x010fc600078e0029 */
[----:B------:R-:W4:Y:S01]  /*43ad0*/  LDL.LU R41, [R1+0x1638] ;  /* 0x0016380001297983 */ /* 0x000f220000300800 */
[----:B--2---:R-:W-:-:S03]  /*43ae0*/  MOV R104, R44 ;  /* 0x0000002c00687202 */ /* 0x004fc60000000f00 */
[----:B------:R-:W2:Y:S01]  /*43af0*/  LDL.LU R44, [R1+0x1634] ;  /* 0x00163400012c7983 */ /* 0x000ea20000300800 */
[----:B------:R-:W-:-:S03]  /*43b00*/  IMAD.MOV.U32 R105, RZ, RZ, R45 ;  /* 0x000000ffff697224 */ /* 0x000fc600078e002d */
[----:B------:R-:W2:Y:S01]  /*43b10*/  LDL.LU R45, [R1+0x1630] ;  /* 0x00163000012d7983 */ /* 0x000ea20000300800 */
[----:B------:R-:W-:-:S03]  /*43b20*/  IMAD.MOV.U32 R106, RZ, RZ, R6 ;  /* 0x000000ffff6a7224 */ /* 0x000fc600078e0006 */
[----:B------:R-:W3:Y:S01]  /*43b30*/  LDL.LU R6, [R1+0x162c] ;  /* 0x00162c0001067983 */ /* 0x000ee20000300800 */
[----:B------:R-:W-:-:S03]  /*43b40*/  MOV R107, R5 ;  /* 0x00000005006b7202 */ /* 0x000fc60000000f00 */
[----:B------:R-:W4:Y:S04]  /*43b50*/  LDL.LU R5, [R1+0x1628] ;  /* 0x0016280001057983 */ /* 0x000f280000300800 */
[----:B------:R-:W2:Y:S04]  /*43b60*/  LDL.LU R112, [R1+0x540] ;  /* 0x0005400001707983 */ /* 0x000ea80000300800 */
[----:B------:R-:W2:Y:S04]  /*43b70*/  LDL.LU R113, [R1+0x544] ;  /* 0x0005440001717983 */ /* 0x000ea80000300800 */
[----:B------:R-:W2:Y:S04]  /*43b80*/  LDL.LU R114, [R1+0x548] ;  /* 0x0005480001727983 */ /* 0x000ea80000300800 */
[----:B------:R-:W2:Y:S01]  /*43b90*/  LDL.LU R115, [R1+0x54c] ;  /* 0x00054c0001737983 */ /* 0x000ea20000300800 */
[----:B---3--:R-:W-:-:S03]  /*43ba0*/  IMAD.MOV.U32 R116, RZ, RZ, R6 ;  /* 0x000000ffff747224 */ /* 0x008fc600078e0006 */
[----:B------:R-:W3:Y:S01]  /*43bb0*/  LDL.LU R6, [R1+0x1624] ;  /* 0x0016240001067983 */ /* 0x000ee20000300800 */
[----:B----4-:R-:W-:-:S03]  /*43bc0*/  IMAD.MOV.U32 R117, RZ, RZ, R5 ;  /* 0x000000ffff757224 */ /* 0x010fc600078e0005 */
[----:B------:R-:W4:Y:S04]  /*43bd0*/  LDL.LU R5, [R1+0x1620] ;  /* 0x0016200001057983 */ /* 0x000f280000300800 */
[----:B------:R-:W2:Y:S04]  /*43be0*/  LDL.LU R118, [R1+0x568] ;  /* 0x0005680001767983 */ /* 0x000ea80000300800 */
[----:B------:R-:W2:Y:S04]  /*43bf0*/  LDL.LU R119, [R1+0x56c] ;  /* 0x00056c0001777983 */ /* 0x000ea80000300800 */
[----:B------:R-:W1:Y:S04]  /*43c00*/  LDL.LU R120, [R1+0x590] ;  /* 0x0005900001787983 */ /* 0x000e680000300800 */
[----:B------:R-:W1:Y:S01]  /*43c10*/  LDL.LU R121, [R1+0x594] ;  /* 0x0005940001797983 */ /* 0x000e620000300800 */
[----:B---3--:R-:W-:-:S03]  /*43c20*/  MOV R122, R6 ;  /* 0x00000006007a7202 */ /* 0x008fc60000000f00 */
[----:B------:R-:W3:Y:S01]  /*43c30*/  LDL.LU R6, [R1+0x161c] ;  /* 0x00161c0001067983 */ /* 0x000ee20000300800 */
[----:B----4-:R-:W-:-:S03]  /*43c40*/  IMAD.MOV.U32 R123, RZ, RZ, R5 ;  /* 0x000000ffff7b7224 */ /* 0x010fc600078e0005 */
[----:B------:R-:W4:Y:S01]  /*43c50*/  LDL.LU R5, [R1+0x1618] ;  /* 0x0016180001057983 */ /* 0x000f220000300800 */
[----:B------:R-:W-:Y:S01]  /*43c60*/  IMAD.MOV.U32 R136, RZ, RZ, R252 ;  /* 0x000000ffff887224 */ /* 0x000fe200078e00fc */
[----:B------:R-:W-:Y:S01]  /*43c70*/  MOV R137, R2 ;  /* 0x0000000200897202 */ /* 0x000fe20000000f00 */
[----:B------:R-:W-:Y:S01]  /*43c80*/  IMAD.MOV.U32 R138, RZ, RZ, R0 ;  /* 0x000000ffff8a7224 */ /* 0x000fe200078e0000 */
[----:B------:R-:W2:Y:S01]  /*43c90*/  LDL.LU R252, [R1+0x1614] ;  /* 0x0016140001fc7983 */ /* 0x000ea20000300800 */
[----:B------:R-:W-:-:S03]  /*43ca0*/  IMAD.MOV.U32 R139, RZ, RZ, R4 ;  /* 0x000000ffff8b7224 */ /* 0x000fc600078e0004 */
[----:B------:R-:W2:Y:S04]  /*43cb0*/  LDL.LU R2, [R1+0x1610] ;  /* 0x0016100001027983 */ /* 0x000ea80000300800 */
[----:B------:R-:W2:Y:S04]  /*43cc0*/  LDL.LU R0, [R1+0x160c] ;  /* 0x00160c0001007983 */ /* 0x000ea80000300800 */
[----:B------:R-:W2:Y:S01]  /*43cd0*/  LDL.LU R4, [R1+0x1608] ;  /* 0x0016080001047983 */ /* 0x000ea20000300800 */
[----:B---3--:R-:W-:-:S03]  /*43ce0*/  MOV R128, R6 ;  /* 0x0000000600807202 */ /* 0x008fc60000000f00 */
[----:B------:R-:W3:Y:S01]  /*43cf0*/  LDL.LU R6, [R1+0x1604] ;  /* 0x0016040001067983 */ /* 0x000ee20000300800 */
[----:B----4-:R-:W-:-:S03]  /*43d00*/  IMAD.MOV.U32 R129, RZ, RZ, R5 ;  /* 0x000000ffff817224 */ /* 0x010fc600078e0005 */
[----:B------:R-:W4:Y:S04]  /*43d10*/  LDL.LU R5, [R1+0x1600] ;  /* 0x0016000001057983 */ /* 0x000f280000300800 */
[----:B------:R-:W4:Y:S04]  /*43d20*/  LDL.LU R130, [R1+0x6a8] ;  /* 0x0006a80001827983 */ /* 0x000f280000300800 */
[----:B------:R-:W4:Y:S04]  /*43d30*/  LDL.LU R131, [R1+0x6ac] ;  /* 0x0006ac0001837983 */ /* 0x000f280000300800 */
[----:B------:R-:W4:Y:S04]  /*43d40*/  LDL.LU R132, [R1+0x730] ;  /* 0x0007300001847983 */ /* 0x000f280000300800 */
[----:B------:R-:W4:Y:S01]  /*43d50*/  LDL.LU R133, [R1+0x734] ;  /* 0x0007340001857983 */ /* 0x000f220000300800 */
[C---:B------:R-:W-:Y:S06]  /*43d60*/  HMMA.1688.F32.TF32 R84, R52.reuse, R18, R136 ;  /* 0x000000123454723c */ /* 0x040fec0000081088 */
[C---:B------:R-:W-:Y:S06]  /*43d70*/  HMMA.1688.F32.TF32 R56, R52.reuse, R186, R216 ;  /* 0x000000ba3438723c */ /* 0x040fec00000810d8 */
[----:B------:R-:W-:Y:S01]  /*43d80*/  HMMA.1688.F32.TF32 R60, R52, R182, R220 ;  /* 0x000000b6343c723c */ /* 0x000fe200000810dc */
[----:B--2---:R-:W-:Y:S01]  /*43d90*/  IMAD.MOV.U32 R124, RZ, RZ, R4 ;  /* 0x000000ffff7c7224 */ /* 0x004fe200078e0004 */
        /* <DEDUP_REMOVED lines=9> */
[----:B-1----:R-:W-:Y:S01]  /*43e30*/  HMMA.1688.F32.TF32 R40, R48, R42, R120 ;  /* 0x0000002a3028723c */ /* 0x002fe20000081078 */
[----:B------:R-:W-:-:S05]  /*43e40*/  IMAD.MOV.U32 R73, RZ, RZ, R36 ;  /* 0x000000ffff497224 */ /* 0x000fca00078e0024 */
[C---:B------:R-:W-:Y:S01]  /*43e50*/  HMMA.1688.F32.TF32 R36, R48.reuse, R38, R116 ;  /* 0x000000263024723c */ /* 0x040fe20000081074 */
[----:B------:R-:W-:Y:S01]  /*43e60*/  IMAD.MOV.U32 R108, RZ, RZ, R45 ;  /* 0x000000ffff6c7224 */ /* 0x000fe200078e002d */
[----:B------:R-:W-:Y:S01]  /*43e70*/  MOV R109, R44 ;  /* 0x0000002c006d7202 */ /* 0x000fe20000000f00 */
[----:B------:R-:W-:Y:S02]  /*43e80*/  IMAD.MOV.U32 R88, RZ, RZ, R29 ;  /* 0x000000ffff587224 */ /* 0x000fe400078e001d */
[----:B------:R-:W-:Y:S01]  /*43e90*/  IMAD.MOV.U32 R89, RZ, RZ, R28 ;  /* 0x000000ffff597224 */ /* 0x000fe200078e001c */
[----:B------:R-:W-:Y:S01]  /*43ea0*/  MOV R90, R25 ;  /* 0x00000019005a7202 */ /* 0x000fe20000000f00 */
[----:B------:R-:W-:Y:S02]  /*43eb0*/  IMAD.MOV.U32 R91, RZ, RZ, R24 ;  /* 0x000000ffff5b7224 */ /* 0x000fe400078e0018 */
[----:B------:R-:W-:Y:S01]  /*43ec0*/  HMMA.1688.F32.TF32 R28, R48, R30, R108 ;  /* 0x0000001e301c723c */ /* 0x000fe2000008106c */
[----:B------:R-:W-:-:S02]  /*43ed0*/  IMAD.MOV.U32 R249, RZ, RZ, R12 ;  /* 0x000000fffff97224 */ /* 0x000fc400078e000c */
[----:B------:R-:W1:Y:S03]  /*43ee0*/  LDC R12, c[0x0][0x230] ;  /* 0x00008c00ff0c7b82 */ /* 0x000e660000000800 */
[----:B------:R-:W-:Y:S01]  /*43ef0*/  HMMA.1688.F32.TF32 R24, R48, R26, R104 ;  /* 0x0000001a3018723c */ /* 0x000fe20000081068 */
[----:B-1----:R-:W-:Y:S01]  /*43f00*/  VIADD R12, R12, 0x3f ;  /* 0x0000003f0c0c7836 */ /* 0x002fe20000000000 */
[----:B------:R-:W-:Y:S01]  /*43f10*/  MOV R65, R20 ;  /* 0x0000001400417202 */ /* 0x000fe20000000f00 */
[----:B------:R-:W-:Y:S02]  /*43f20*/  IMAD.MOV.U32 R64, RZ, RZ, R21 ;  /* 0x000000ffff407224 */ /* 0x000fe400078e0015 */
[----:B---3--:R-:W-:Y:S02]  /*43f30*/  IMAD.MOV.U32 R134, RZ, RZ, R6 ;  /* 0x000000ffff867224 */ /* 0x008fe400078e0006 */
[----:B------:R-:W5:Y:S01]  /*43f40*/  LDL.LU R6, [R1+0x15fc] ;  /* 0x0015fc0001067983 */ /* 0x000f620000300800 */
[----:B----4-:R-:W-:-:S03]  /*43f50*/  MOV R135, R5 ;  /* 0x0000000500877202 */ /* 0x010fc60000000f00 */
[----:B------:R-:W2:Y:S04]  /*43f60*/  LDL.LU R5, [R1+0x15f8] ;  /* 0x0015f80001057983 */ /* 0x000ea80000300800 */
[----:B------:R-:W3:Y:S04]  /*43f70*/  LDL.LU R4, [R1+0x15f4] ;  /* 0x0015f40001047983 */ /* 0x000ee80000300800 */
[----:B------:R-:W4:Y:S04]  /*43f80*/  LDL.LU R0, [R1+0x15f0] ;  /* 0x0015f00001007983 */ /* 0x000f280000300800 */
[----:B------:R-:W4:Y:S04]  /*43f90*/  LDL.LU R2, [R1+0x15ec] ;  /* 0x0015ec0001027983 */ /* 0x000f280000300800 */
[----:B------:R-:W5:Y:S04]  /*43fa0*/  LDL.LU R252, [R1+0x15e8] ;  /* 0x0015e80001fc7983 */ /* 0x000f680000300800 */
[----:B------:R-:W-:Y:S04]  /*43fb0*/  STL.64 [R1+0x200], R84 ;  /* 0x0002005401007387 */ /* 0x000fe80000100a00 */
[----:B------:R1:W-:Y:S04]  /*43fc0*/  STL.64 [R1+0x208], R86 ;  /* 0x0002085601007387 */ /* 0x0003e80000100a00 */
[----:B------:R-:W-:Y:S04]  /*43fd0*/  STL.64 [R1+0x1f0], R56 ;  /* 0x0001f03801007387 */ /* 0x000fe80000100a00 */
[----:B------:R1:W-:Y:S02]  /*43fe0*/  STL.64 [R1+0x1f8], R58 ;  /* 0x0001f83a01007387 */ /* 0x0003e40000100a00 */
[C---:B-1----:R-:W-:Y:S02]  /*43ff0*/  HMMA.1688.F32.TF32 R84, R52.reuse, R178, R224 ;  /* 0x000000b23454723c */ /* 0x042fe400000810e0 */
[----:B------:R-:W-:Y:S04]  /*44000*/  STL.64 [R1+0x1e0], R60 ;  /* 0x0001e03c01007387 */ /* 0x000fe80000100a00 */
[----:B------:R1:W-:Y:S01]  /*44010*/  STL.64 [R1+0x1e8], R62 ;  /* 0x0001e83e01007387 */ /* 0x0003e20000100a00 */
[C---:B------:R-:W-:Y:S06]  /*44020*/  HMMA.1688.F32.TF32 R56, R52.reuse, R174, R228 ;  /* 0x000000ae3438723c */ /* 0x040fec00000810e4 */
[C---:B-1----:R-:W-:Y:S06]  /*44030*/  HMMA.1688.F32.TF32 R60, R52.reuse, R170, R232 ;  /* 0x000000aa343c723c */ /* 0x042fec00000810e8 */
[----:B------:R-:W-:Y:S04]  /*44040*/  HMMA.1688.F32.TF32 R52, R52, R166, R76 ;  /* 0x000000a63434723c */ /* 0x000fe8000008104c */
[----:B------:R-:W-:Y:S04]  /*44050*/  STL.64 [R1+0x1d0], R84 ;  /* 0x0001d05401007387 */ /* 0x000fe80000100a00 */
[----:B------:R-:W-:Y:S04]  /*44060*/  STL.64 [R1+0x1d8], R86 ;  /* 0x0001d85601007387 */ /* 0x000fe80000100a00 */
[----:B------:R-:W-:Y:S04]  /*44070*/  STL.64 [R1+0x1c0], R56 ;  /* 0x0001c03801007387 */ /* 0x000fe80000100a00 */
[----:B------:R1:W-:Y:S04]  /*44080*/  STL.64 [R1+0x1c8], R58 ;  /* 0x0001c83a01007387 */ /* 0x0003e80000100a00 */
[----:B------:R-:W-:Y:S04]  /*44090*/  STL.64 [R1+0x1b0], R60 ;  /* 0x0001b03c01007387 */ /* 0x000fe80000100a00 */
[----:B------:R-:W-:Y:S04]  /*440a0*/  STL.64 [R1+0x1b8], R62 ;  /* 0x0001b83e01007387 */ /* 0x000fe80000100a00 */
[----:B------:R-:W2:Y:S01]  /*440b0*/  LDL.LU R13, [R1+0x9c8] ;  /* 0x0009c800010d7983 */ /* 0x000ea20000300800 */
[C---:B-1----:R-:W-:Y:S03]  /*440c0*/  HMMA.1688.F32.TF32 R56, R48.reuse, R14, R132 ;  /* 0x0000000e3038723c */ /* 0x042fe60000081084 */
[----:B------:R-:W-:Y:S04]  /*440d0*/  STL.64 [R1+0x1a0], R52 ;  /* 0x0001a03401007387 */ /* 0x000fe80000100a00 */
[----:B------:R1:W-:Y:S02]  /*440e0*/  STL.64 [R1+0x1a8], R54 ;  /* 0x0001a83601007387 */ /* 0x0003e40000100a00 */
[C---:B-1----:R-:W-:Y:S06]  /*440f0*/  HMMA.1688.F32.TF32 R52, R48.reuse, R10, R128 ;  /* 0x0000000a3034723c */ /* 0x042fec0000081080 */
[C---:B------:R-:W-:Y:S08]  /*44100*/  HMMA.1688.F32.TF32 R8, R48.reuse, R46, R124 ;  /* 0x0000002e3008723c */ /* 0x040ff0000008107c */
[----:B------:R-:W-:Y:S04]  /*44110*/  STL.64 [R1+0x190], R56 ;  /* 0x0001903801007387 */ /* 0x000fe80000100a00 */
[----:B------:R-:W-:Y:S05]  /*44120*/  STL.64 [R1+0x198], R58 ;  /* 0x0001983a01007387 */ /* 0x000fea0000100a00 */
[----:B------:R-:W-:Y:S04]  /*44130*/  STL.64 [R1+0x180], R52 ;  /* 0x0001803401007387 */ /* 0x000fe80000100a00 */
[----:B------:R-:W-:Y:S04]  /*44140*/  STL.64 [R1+0x188], R54 ;  /* 0x0001883601007387 */ /* 0x000fe80000100a00 */
[----:B------:R-:W-:Y:S04]  /*44150*/  STL.64 [R1+0x170], R8 ;  /* 0x0001700801007387 */ /* 0x000fe80000100a00 */
[----:B------:R1:W-:Y:S02]  /*44160*/  STL.64 [R1+0x178], R10 ;  /* 0x0001780a01007387 */ /* 0x0003e40000100a00 */
[C---:B-1----:R-:W-:Y:S02]  /*44170*/  HMMA.1688.F32.TF32 R8, R48.reuse, R34, R112 ;  /* 0x000000223008723c */ /* 0x042fe40000081070 */
[----:B------:R-:W-:Y:S04]  /*44180*/  STL.64 [R1+0x160], R40 ;  /* 0x0001602801007387 */ /* 0x000fe80000100a00 */
[----:B------:R-:W-:Y:S04]  /*44190*/  STL.64 [R1+0x168], R42 ;  /* 0x0001682a01007387 */ /* 0x000fe80000100a00 */
[----:B------:R-:W-:Y:S04]  /*441a0*/  STL.64 [R1+0x150], R36 ;  /* 0x0001502401007387 */ /* 0x000fe80000100a00 */
[----:B------:R-:W-:Y:S09]  /*441b0*/  STL.64 [R1+0x158], R38 ;  /* 0x0001582601007387 */ /* 0x000ff20000100a00 */
[----:B------:R-:W-:Y:S04]  /*441c0*/  STL.64 [R1+0x130], R8 ;  /* 0x0001300801007387 */ /* 0x000fe80000100a00 */
[----:B------:R1:W-:Y:S02]  /*441d0*/  STL.64 [R1+0x138], R10 ;  /* 0x0001380a01007387 */ /* 0x0003e40000100a00 */
[----:B-1----:R-:W-:Y:S02]  /*441e0*/  HMMA.1688.F32.TF32 R8, R48, R22, R100 ;  /* 0x000000163008723c */ /* 0x002fe40000081064 */
[----:B------:R-:W-:Y:S04]  /*441f0*/  STL.64 [R1+0x120], R28 ;  /* 0x0001201c01007387 */ /* 0x000fe80000100a00 */
[----:B------:R-:W-:Y:S04]  /*44200*/  STL.64 [R1+0x128], R30 ;  /* 0x0001281e01007387 */ /* 0x000fe80000100a00 */
[----:B------:R-:W-:Y:S04]  /*44210*/  STL.64 [R1+0xd0], R24 ;  /* 0x0000d01801007387 */ /* 0x000fe80000100a00 */
[----:B------:R-:W-:Y:S01]  /*44220*/  STL.64 [R1+0xd8], R26 ;  /* 0x0000d81a01007387 */ /* 0x000fe20000100a00 */
[----:B------:R-:W-:-:S08]  /*44230*/  SHF.R.S32.HI R14, RZ, 0x1f, R12 ;  /* 0x0000001fff0e7819 */ /* 0x000fd0000001140c */
[----:B------:R1:W-:Y:S04]  /*44240*/  STL.64 [R1+0x90], R8 ;  /* 0x0000900801007387 */ /* 0x0003e80000100a00 */
[----:B------:R1:W-:Y:S04]  /*44250*/  STL.64 [R1+0x98], R10 ;  /* 0x0000980a01007387 */ /* 0x0003e80000100a00 */
[----:B-1----:R-:W3:Y:S04]  /*44260*/  LDL.LU R9, [R1+0x9dc] ;  /* 0x0009dc0001097983 */ /* 0x002ee80000300800 */
[----:B------:R-:W4:Y:S04]  /*44270*/  LDL.LU R10, [R1+0x9d8] ;  /* 0x0009d800010a7983 */ /* 0x000f280000300800 */
[----:B------:R-:W4:Y:S04]  /*44280*/  LDL.LU R27, [R1+0x9e0] ;  /* 0x0009e000011b7983 */ /* 0x000f280000300800 */
[----:B------:R-:W4:Y:S01]  /*44290*/  LDL.LU R25, [R1+0x9e4] ;  /* 0x0009e40001197983 */ /* 0x000f220000300800 */
[----:B------:R-:W-:-:S03]  /*442a0*/  LEA.HI R14, R14, R12, RZ, 0x6 ;  /* 0x0000000c0e0e7211 */ /* 0x000fc600078f30ff */
[----:B------:R-:W4:Y:S04]  /*442b0*/  LDL.LU R28, [R1+0xa18] ;  /* 0x000a1800011c7983 */ /* 0x000f280000300800 */
[----:B------:R-:W4:Y:S04]  /*442c0*/  LDL.LU R12, [R1+0xa1c] ;  /* 0x000a1c00010c7983 */ /* 0x000f280000300800 */
[----:B------:R-:W4:Y:S04]  /*442d0*/  LDL.LU R24, [R1+0xa20] ;  /* 0x000a200001187983 */ /* 0x000f280000300800 */
[----:B------:R-:W4:Y:S04]  /*442e0*/  LDL.LU R22, [R1+0xa24] ;  /* 0x000a240001167983 */ /* 0x000f280000300800 */
[----:B------:R-:W4:Y:S04]  /*442f0*/  LDL.LU R21, [R1+0xa58] ;  /* 0x000a580001157983 */ /* 0x000f280000300800 */
[----:B------:R-:W4:Y:S01]  /*44300*/  LDL.LU R20, [R1+0xa5c] ;  /* 0x000a5c0001147983 */ /* 0x000f220000300800 */
[----:B------:R-:W1:Y:S01]  /*44310*/  S2R R45, SR_TID.X ;  /* 0x00000000002d7919 */ /* 0x000e620000002100 */
[----:B------:R-:W-:-:S04]  /*44320*/  SHF.R.S32.HI R14, RZ, 0x6, R14 ;  /* 0x00000006ff0e7819 */ /* 0x000fc8000001140e */
[----:B------:R-:W-:Y:S01]  /*44330*/  IADD3 R8, R14, -0x2, RZ ;  /* 0xfffffffe0e087810 */ /* 0x000fe20007ffe0ff */
[----:B------:R-:W-:-:S04]  /*44340*/  UISETP.GT.AND UP0, UPT, UR5, 0x1, UPT ;  /* 0x000000010500788c */ /* 0x000fc8000bf04270 */
[----:B------:R-:W-:-:S04]  /*44350*/  USEL UR5, UR5, URZ, !UP0 ;  /* 0x0000003f05057287 */ /* 0x000fc8000c000000 */
[----:B------:R-:W-:Y:S01]  /*44360*/  ULEA UR7, UR5, UR4, 0xf ;  /* 0x0000000405077291 */ /* 0x000fe2000f8e783f */
[----:B-1----:R-:W-:-:S05]  /*44370*/  LOP3.LUT R45, R45, 0x3f, RZ, 0xc0, !PT ;  /* 0x0000003f2d2d7812 */ /* 0x002fca00078ec0ff */
[----:B------:R-:W-:Y:S02]  /*44380*/  IMAD.SHL.U32 R23, R45, 0x4, RZ ;  /* 0x000000042d177824 */ /* 0x000fe400078e00ff */
[C---:B--2---:R-:W-:Y:S01]  /*44390*/  IMAD R7, R13.reuse, -0x40, R7 ;  /* 0xffffffc00d077824 */ /* 0x044fe200078e0207 */
[----:B------:R-:W-:-:S04]  /*443a0*/  ISETP.GE.AND P0, PT, R13, R8, PT ;  /* 0x000000080d00720c */ /* 0x000fc80003f06270 */
[----:B------:R-:W-:-:S04]  /*443b0*/  ISETP.GT.AND P1, PT, R7, RZ, PT ;  /* 0x000000ff0700720c */ /* 0x000fc80003f24270 */
[----:B------:R-:W-:-:S04]  /*443c0*/  SEL R8, RZ, 0x4, !P1 ;  /* 0x00000004ff087807 */ /* 0x000fc80004800000 */
[----:B------:R-:W-:-:S04]  /*443d0*/  SEL R8, R8, RZ, !P0 ;  /* 0x000000ff08087207 */ /* 0x000fc80004000000 */
[----:B------:R-:W-:Y:S02]  /*443e0*/  ISETP.NE.U32.AND P2, PT, R8, RZ, PT ;  /* 0x000000ff0800720c */ /* 0x000fe40003f45070 */
[----:B------:R-:W-:Y:S02]  /*443f0*/  IADD3 R8, R23, UR7, RZ ;  /* 0x0000000717087c10 */ /* 0x000fe4000fffe0ff */
[----:B---3--:R-:W-:-:S05]  /*44400*/  IADD3 R9, P1, R9, R5, RZ ;  /* 0x0000000509097210 */ /* 0x008fca0007f3e0ff */
[----:B----4-:R-:W-:Y:S01]  /*44410*/  IMAD.X R10, R10, 0x1, R4, P1 ;  /* 0x000000010a0a7824 */ /* 0x010fe200008e0604 */
[----:B------:R-:W-:Y:S01]  /*44420*/  STL [R1+0x9dc], R9 ;  /* 0x0009dc0901007387 */ /* 0x000fe20000100800 */
[----:B------:R-:W-:Y:S02]  /*44430*/  ISETP.GT.AND P1, PT, R7, 0x4, PT ;  /* 0x000000040700780c */ /* 0x000fe40003f24270 */
[----:B------:R-:W-:Y:S01]  /*44440*/  IMAD.MOV.U32 R11, RZ, RZ, R10 ;  /* 0x000000ffff0b7224 */ /* 0x000fe200078e000a */
[-C--:B------:R-:W-:Y:S01]  /*44450*/  IADD3 R25, P3, R25, R5.reuse, RZ ;  /* 0x0000000519197210 */ /* 0x080fe20007f7e0ff */
[----:B------:R1:W-:Y:S03]  /*44460*/  STL [R1+0x9d8], R10 ;  /* 0x0009d80a01007387 */ /* 0x0003e60000100800 */
[----:B------:R-:W-:Y:S01]  /*44470*/  IADD3.X R27, R27, R4, RZ, P3, !PT ;  /* 0x000000041b1b7210 */ /* 0x000fe20001ffe4ff */
[----:B------:R-:W2:Y:S01]  /*44480*/  LDL.LU R26, [R1+0xa64] ;  /* 0x000a6400011a7983 */ /* 0x000ea20000300800 */
[----:B------:R-:W-:-:S03]  /*44490*/  IADD3 R12, P4, R12, R5, RZ ;  /* 0x000000050c0c7210 */ /* 0x000fc60007f9e0ff */
[----:B------:R-:W3:Y:S01]  /*444a0*/  LDL.LU R15, [R1+0xa9c] ;  /* 0x000a9c00010f7983 */ /* 0x000ee20000300800 */
[----:B-1----:R-:W-:Y:S01]  /*444b0*/  IMAD.MOV.U32 R10, RZ, RZ, R9 ;  /* 0x000000ffff0a7224 */ /* 0x002fe200078e0009 */
[----:B------:R-:W-:Y:S02]  /*444c0*/  SEL R9, RZ, 0x4, !P1 ;  /* 0x00000004ff097807 */ /* 0x000fe40004800000 */
[----:B------:R-:W-:Y:S04]  /*444d0*/  STL [R1+0x9e4], R25 ;  /* 0x0009e41901007387 */ /* 0x000fe80000100800 */
[----:B------:R-:W-:Y:S01]  /*444e0*/  @!PT LDS RZ, [RZ] ;  /* 0x00000000fffff984 */ /* 0x000fe20000000800 */
[----:B------:R-:W-:Y:S01]  /*444f0*/  @!PT LDS RZ, [RZ] ;  /* 0x00000000fffff984 */ /* 0x000fe20000000800 */
[----:B------:R-:W-:Y:S01]  /*44500*/  @!PT LDS RZ, [RZ] ;  /* 0x00000000fffff984 */ /* 0x000fe20000000800 */
[----:B------:R1:W-:Y:S01]  /*44510*/  LDGSTS.E [R8+0x20000], desc[UR8][R10.64], P2 ;  /* 0x200000000a087fae */ /* 0x0003e20009121848 */
[----:B------:R-:W-:-:S03]  /*44520*/  SEL R9, R9, RZ, !P0 ;  /* 0x000000ff09097207 */ /* 0x000fc60004000000 */
[----:B------:R4:W-:Y:S04]  /*44530*/  STL [R1+0x9e0], R27 ;  /* 0x0009e01b01007387 */ /* 0x0009e80000100800 */
[----:B------:R4:W-:Y:S01]  /*44540*/  STL [R1+0xa1c], R12 ;  /* 0x000a1c0c01007387 */ /* 0x0009e20000100800 */
[----:B-1----:R-:W-:-:S03]  /*44550*/  MOV R11, R27 ;  /* 0x0000001b000b7202 */ /* 0x002fc60000000f00 */
[----:B----4-:R-:W4:Y:S01]  /*44560*/  LDL.LU R27, [R1+0xa60] ;  /* 0x000a6000011b7983 */ /* 0x010f220000300800 */
[----:B------:R-:W-:Y:S01]  /*44570*/  IMAD.X R28, R28, 0x1, R4, P4 ;  /* 0x000000011c1c7824 */ /* 0x000fe200020e0604 */
[----:B------:R-:W-:Y:S01]  /*44580*/  ISETP.NE.U32.AND P1, PT, R9, RZ, PT ;  /* 0x000000ff0900720c */ /* 0x000fe20003f25070 */
[----:B------:R-:W-:Y:S01]  /*44590*/  IMAD.MOV.U32 R10, RZ, RZ, R25 ;  /* 0x000000ffff0a7224 */ /* 0x000fe200078e0019 */
[-C--:B------:R-:W-:Y:S02]  /*445a0*/  IADD3 R22, P3, R22, R5.reuse, RZ ;  /* 0x0000000516167210 */ /* 0x080fe40007f7e0ff */
[----:B------:R-:W-:Y:S01]  /*445b0*/  STL [R1+0xa18], R28 ;  /* 0x000a181c01007387 */ /* 0x000fe20000100800 */
[----:B------:R-:W-:-:S03]  /*445c0*/  IADD3 R20, P4, R20, R5, RZ ;  /* 0x0000000514147210 */ /* 0x000fc60007f9e0ff */
[----:B------:R-:W4:Y:S01]  /*445d0*/  LDL.LU R25, [R1+0xa98] ;  /* 0x000a980001197983 */ /* 0x000f220000300800 */
[----:B------:R-:W-:-:S03]  /*445e0*/  IADD3.X R24, R24, R4, RZ, P3, !PT ;  /* 0x0000000418187210 */ /* 0x000fc60001ffe4ff */
[----:B------:R1:W-:Y:S01]  /*445f0*/  LDGSTS.E [R8+0x20100], desc[UR8][R10.64], P2 ;  /* 0x201000000a087fae */ /* 0x0003e20009121848 */
[----:B------:R-:W-:-:S03]  /*44600*/  IMAD.X R21, R21, 0x1, R4, P4 ;  /* 0x0000000115157824 */ /* 0x000fc600020e0604 */
[----:B------:R-:W4:Y:S01]  /*44610*/  LDL.LU R29, [R1+0xaa4] ;  /* 0x000aa400011d7983 */ /* 0x000f220000300800 */
[----:B-1----:R-:W-:Y:S02]  /*44620*/  IMAD.MOV.U32 R10, RZ, RZ, R12 ;  /* 0x000000ffff0a7224 */ /* 0x002fe400078e000c */
[----:B------:R-:W-:Y:S01]  /*44630*/  IMAD.MOV.U32 R11, RZ, RZ, R28 ;  /* 0x000000ffff0b7224 */ /* 0x000fe200078e001c */
[----:B------:R-:W4:Y:S04]  /*44640*/  LDL.LU R12, [R1+0xadc] ;  /* 0x000adc00010c7983 */ /* 0x000f280000300800 */
[----:B------:R1:W-:Y:S04]  /*44650*/  STL [R1+0xa24], R22 ;  /* 0x000a241601007387 */ /* 0x0003e80000100800 */
[----:B------:R1:W-:Y:S04]  /*44660*/  LDGSTS.E [R8+0x20800], desc[UR8][R10.64], P1 ;  /* 0x208000000a087fae */ /* 0x0003e80008921848 */
[----:B------:R1:W-:Y:S04]  /*44670*/  STL [R1+0xa20], R24 ;  /* 0x000a201801007387 */ /* 0x0003e80000100800 */
[----:B------:R1:W-:Y:S02]  /*44680*/  STL [R1+0xa5c], R20 ;  /* 0x000a5c1401007387 */ /* 0x0003e40000100800 */
[----:B-1----:R-:W-:Y:S01]  /*44690*/  IMAD.MOV.U32 R10, RZ, RZ, R22 ;  /* 0x000000ffff0a7224 */ /* 0x002fe200078e0016 */
[----:B------:R-:W-:Y:S01]  /*446a0*/  MOV R11, R24 ;  /* 0x00000018000b7202 */ /* 0x000fe20000000f00 */
[----:B------:R-:W4:Y:S04]  /*446b0*/  LDL.LU R30, [R1+0xaa0] ;  /* 0x000aa000011e7983 */ /* 0x000f280000300800 */
[----:B------:R1:W-:Y:S04]  /*446c0*/  STL [R1+0xa58], R21 ;  /* 0x000a581501007387 */ /* 0x0003e80000100800 */
[----:B------:R-:W4:Y:S04]  /*446d0*/  LDL.LU R22, [R1+0xad8] ;  /* 0x000ad80001167983 */ /* 0x000f280000300800 */
[----:B------:R1:W-:Y:S04]  /*446e0*/  LDGSTS.E [R8+0x20900], desc[UR8][R10.64], P1 ;  /* 0x209000000a087fae */ /* 0x0003e80008921848 */
[----:B------:R-:W4:Y:S01]  /*446f0*/  LDL.LU R24, [R1+0xae0] ;  /* 0x000ae00001187983 */ /* 0x000f220000300800 */
[----:B-1----:R-:W-:-:S03]  /*44700*/  IMAD.MOV.U32 R10, RZ, RZ, R20 ;  /* 0x000000ffff0a7224 */ /* 0x002fc600078e0014 */
[----:B------:R-:W4:Y:S01]  /*44710*/  LDL.LU R20, [R1+0xae4] ;  /* 0x000ae40001147983 */ /* 0x000f220000300800 */
[----:B------:R-:W-:-:S03]  /*44720*/  IMAD.MOV.U32 R11, RZ, RZ, R21 ;  /* 0x000000ffff0b7224 */ /* 0x000fc600078e0015 */
[----:B------:R-:W4:Y:S04]  /*44730*/  LDL.LU R28, [R1+0xb18] ;  /* 0x000b1800011c7983 */ /* 0x000f280000300800 */
[----:B------:R-:W4:Y:S01]  /*44740*/  LDL.LU R21, [R1+0xb1c] ;  /* 0x000b1c0001157983 */ /* 0x000f220000300800 */
[----:B------:R-:W-:-:S04]  /*44750*/  ISETP.GT.AND P2, PT, R7, 0x8, PT ;  /* 0x000000080700780c */ /* 0x000fc80003f44270 */
[----:B------:R-:W-:-:S04]  /*44760*/  SEL R9, RZ, 0x4, !P2 ;  /* 0x00000004ff097807 */ /* 0x000fc80005000000 */
[----:B------:R-:W-:-:S04]  /*44770*/  SEL R9, R9, RZ, !P0 ;  /* 0x000000ff09097207 */ /* 0x000fc80004000000 */
[----:B------:R-:W-:Y:S02]  /*44780*/  ISETP.NE.U32.AND P2, PT, R9, RZ, PT ;  /* 0x000000ff0900720c */ /* 0x000fe40003f45070 */
[----:B------:R-:W-:-:S04]  /*44790*/  ISETP.GT.AND P1, PT, R7, 0xc, PT ;  /* 0x0000000c0700780c */ /* 0x000fc80003f24270 */
[----:B------:R-:W-:-:S04]  /*447a0*/  SEL R9, RZ, 0x4, !P1 ;  /* 0x00000004ff097807 */ /* 0x000fc80004800000 */
[----:B------:R-:W-:-:S03]  /*447b0*/  SEL R9, R9, RZ, !P0 ;  /* 0x000000ff09097207 */ /* 0x000fc60004000000 */
[----:B------:R1:W-:Y:S01]  /*447c0*/  LDGSTS.E [R8+0x21000], desc[UR8][R10.64], P2 ;  /* 0x210000000a087fae */ /* 0x0003e20009121848 */
[----:B------:R-:W-:Y:S02]  /*447d0*/  ISETP.NE.U32.AND P1, PT, R9, RZ, PT ;  /* 0x000000ff0900720c */ /* 0x000fe40003f25070 */
[-C--:B--2---:R-:W-:Y:S02]  /*447e0*/  IADD3 R26, P3, R26, R5.reuse, RZ ;  /* 0x000000051a1a7210 */ /* 0x084fe40007f7e0ff */
[----:B---3--:R-:W-:-:S03]  /*447f0*/  IADD3 R15, P4, R15, R5, RZ ;  /* 0x000000050f0f7210 */ /* 0x008fc60007f9e0ff */
[----:B-1----:R-:W-:Y:S01]  /*44800*/  IMAD.MOV.U32 R10, RZ, RZ, R26 ;  /* 0x000000ffff0a7224 */ /* 0x002fe200078e001a */
[----:B------:R-:W-:Y:S01]  /*44810*/  STL [R1+0xa64], R26 ;  /* 0x000a641a01007387 */ /* 0x000fe20000100800 */
[----:B----4-:R-:W-:-:S04]  /*44820*/  IADD3.X R27, R27, R4, RZ, P3, !PT ;  /* 0x000000041b1b7210 */ /* 0x010fc80001ffe4ff */
[----:B------:R-:W-:Y:S01]  /*44830*/  MOV R11, R27 ;  /* 0x0000001b000b7202 */ /* 0x000fe20000000f00 */
[----:B------:R1:W-:Y:S04]  /*44840*/  STL [R1+0xa60], R27 ;  /* 0x000a601b01007387 */ /* 0x0003e80000100800 */
[----:B------:R2:W-:Y:S01]  /*44850*/  LDGSTS.E [R8+0x21100], desc[UR8][R10.64], P2 ;  /* 0x211000000a087fae */ /* 0x0005e20009121848 */
[----:B------:R-:W-:Y:S01]  /*44860*/  IMAD.X R25, R25, 0x1, R4, P4 ;  /* 0x0000000119197824 */ /* 0x000fe200020e0604 */
[----:B------:R-:W-:Y:S02]  /*44870*/  ISETP.GT.AND P2, PT, R7, 0x10, PT ;  /* 0x000000100700780c */ /* 0x000fe40003f44270 */
[----:B------:R-:W-:Y:S02]  /*44880*/  STL [R1+0xa9c], R15 ;  /* 0x000a9c0f01007387 */ /* 0x000fe40000100800 */
[----:B------:R-:W-:-:S02]  /*44890*/  SEL R9, RZ, 0x4, !P2 ;  /* 0x00000004ff097807 */ /* 0x000fc40005000000 */
[----:B------:R3:W-:Y:S01]  /*448a0*/  STL [R1+0xa98], R25 ;  /* 0x000a981901007387 */ /* 0x0007e20000100800 */
[----:B------:R-:W-:-:S03]  /*448b0*/  IADD3 R29, P3, R29, R5, RZ ;  /* 0x000000051d1d7210 */ /* 0x000fc60007f7e0ff */
[----:B-1----:R-:W4:Y:S01]  /*448c0*/  LDL.LU R27, [R1+0xb20] ;  /* 0x000b2000011b7983 */ /* 0x002f220000300800 */
[----:B--2---:R-:W-:Y:S01]  /*448d0*/  IMAD.MOV.U32 R10, RZ, RZ, R15 ;  /* 0x000000ffff0a7224 */ /* 0x004fe200078e000f */
[----:B------:R-:W-:Y:S01]  /*448e0*/  SEL R9, R9, RZ, !P0 ;  /* 0x000000ff09097207 */ /* 0x000fe20004000000 */
[----:B------:R-:W-:Y:S01]  /*448f0*/  IMAD.MOV.U32 R11, RZ, RZ, R25 ;  /* 0x000000ffff0b7224 */ /* 0x000fe200078e0019 */
[----:B------:R-:W2:Y:S02]  /*44900*/  LDL.LU R26, [R1+0xb24] ;  /* 0x000b2400011a7983 */ /* 0x000ea40000300800 */
[----:B------:R-:W-:Y:S02]  /*44910*/  ISETP.NE.U32.AND P2, PT, R9, RZ, PT ;  /* 0x000000ff0900720c */ /* 0x000fe40003f45070 */
[----:B---3--:R-:W3:Y:S01]  /*44920*/  LDL.LU R25, [R1+0xb58] ;  /* 0x000b580001197983 */ /* 0x008ee20000300800 */
[----:B------:R-:W-:-:S03]  /*44930*/  IADD3 R12, P4, R12, R5, RZ ;  /* 0x000000050c0c7210 */ /* 0x000fc60007f9e0ff */
[----:B------:R-:W3:Y:S04]  /*44940*/  LDL.LU R15, [R1+0xb5c] ;  /* 0x000b5c00010f7983 */ /* 0x000ee80000300800 */
[----:B------:R1:W-:Y:S04]  /*44950*/  LDGSTS.E [R8+0x21800], desc[UR8][R10.64], P1 ;  /* 0x218000000a087fae */ /* 0x0003e80008921848 */
[----:B------:R-:W-:Y:S01]  /*44960*/  STL [R1+0xaa4], R29 ;  /* 0x000aa41d01007387 */ /* 0x000fe20000100800 */
[----:B------:R-:W-:Y:S01]  /*44970*/  IADD3.X R30, R30, R4, RZ, P3, !PT ;  /* 0x000000041e1e7210 */ /* 0x000fe20001ffe4ff */
[----:B-1----:R-:W-:-:S03]  /*44980*/  IMAD.MOV.U32 R10, RZ, RZ, R29 ;  /* 0x000000ffff0a7224 */ /* 0x002fc600078e001d */
[----:B------:R-:W-:Y:S01]  /*44990*/  MOV R11, R30 ;  /* 0x0000001e000b7202 */ /* 0x000fe20000000f00 */
[----:B------:R-:W-:Y:S01]  /*449a0*/  STL [R1+0xaa0], R30 ;  /* 0x000aa01e01007387 */ /* 0x000fe20000100800 */
[----:B------:R-:W-:-:S03]  /*449b0*/  IMAD.X R22, R22, 0x1, R4, P4 ;  /* 0x0000000116167824 */ /* 0x000fc600020e0604 */
[----:B------:R1:W-:Y:S04]  /*449c0*/  LDGSTS.E [R8+0x21900], desc[UR8][R10.64], P1 ;  /* 0x219000000a087fae */ /* 0x0003e80008921848 */
[----:B------:R-:W-:Y:S04]  /*449d0*/  STL [R1+0xadc], R12 ;  /* 0x000adc0c01007387 */ /* 0x000fe80000100800 */
[----:B------:R1:W-:Y:S02]  /*449e0*/  STL [R1+0xad8], R22 ;  /* 0x000ad81601007387 */ /* 0x0003e40000100800 */
[----:B-1----:R-:W-:Y:S01]  /*449f0*/  IMAD.MOV.U32 R10, RZ, RZ, R12 ;  /* 0x000000ffff0a7224 */ /* 0x002fe200078e000c */
[----:B------:R-:W-:Y:S01]  /*44a00*/  IADD3 R20, P3, R20, R5, RZ ;  /* 0x0000000514147210 */ /* 0x000fe20007f7e0ff */
[----:B------:R-:W-:-:S02]  /*44a10*/  IMAD.MOV.U32 R11, RZ, RZ, R22 ;  /* 0x000000ffff0b7224 */ /* 0x000fc400078e0016 */
[----:B------:R-:W3:Y:S01]  /*44a20*/  LDL.LU R22, [R1+0xb64] ;  /* 0x000b640001167983 */ /* 0x000ee20000300800 */
[----:B------:R-:W-:-:S03]  /*44a30*/  IADD3.X R24, R24, R4, RZ, P3, !PT ;  /* 0x0000000418187210 */ /* 0x000fc60001ffe4ff */
[----:B------:R-:W3:Y:S01]  /*44a40*/  LDL.LU R12, [R1+0xb9c] ;  /* 0x000b9c00010c7983 */ /* 0x000ee20000300800 */
[----:B------:R-:W-:-:S03]  /*44a50*/  IADD3 R21, P4, R21, R5, RZ ;  /* 0x0000000515157210 */ /* 0x000fc60007f9e0ff */
[----:B------:R-:W-:Y:S02]  /*44a60*/  STL [R1+0xae4], R20 ;  /* 0x000ae41401007387 */ /* 0x000fe40000100800 */
[----:B------:R-:W-:Y:S02]  /*44a70*/  IMAD.X R28, R28, 0x1, R4, P4 ;  /* 0x000000011c1c7824 */ /* 0x000fe400020e0604 */
[----:B------:R1:W-:Y:S04]  /*44a80*/  LDGSTS.E [R8+0x22000], desc[UR8][R10.64], P2 ;  /* 0x220000000a087fae */ /* 0x0003e80009121848 */
[----:B------:R1:W-:Y:S04]  /*44a90*/  STL [R1+0xae0], R24 ;  /* 0x000ae01801007387 */ /* 0x0003e80000100800 */
[----:B------:R1:W-:Y:S02]  /*44aa0*/  STL [R1+0xb1c], R21 ;  /* 0x000b1c1501007387 */ /* 0x0003e40000100800 */
[----:B-1----:R-:W-:Y:S01]  /*44ab0*/  MOV R11, R24 ;  /* 0x00000018000b7202 */ /* 0x002fe20000000f00 */
[----:B------:R-:W-:Y:S01]  /*44ac0*/  IMAD.MOV.U32 R10, RZ, RZ, R20 ;  /* 0x000000ffff0a7224 */ /* 0x000fe200078e0014 */
[----:B------:R-:W3:Y:S04]  /*44ad0*/  LDL.LU R24, [R1+0xb60] ;  /* 0x000b600001187983 */ /* 0x000ee80000300800 */
[----:B------:R-:W-:Y:S04]  /*44ae0*/  STL [R1+0xb18], R28 ;  /* 0x000b181c01007387 */ /* 0x000fe80000100800 */
[----:B------:R-:W3:Y:S01]  /*44af0*/  LDL.LU R20, [R1+0xb98] ;  /* 0x000b980001147983 */ /* 0x000ee20000300800 */
[----:B------:R-:W-:-:S03]  /*44b00*/  ISETP.GT.AND P1, PT, R7, 0x14, PT ;  /* 0x000000140700780c */ /* 0x000fc60003f24270 */
[----:B------:R1:W-:Y:S01]  /*44b10*/  LDGSTS.E [R8+0x22100], desc[UR8][R10.64], P2 ;  /* 0x221000000a087fae */ /* 0x0003e20009121848 */
[----:B------:R-:W-:-:S03]  /*44b20*/  SEL R9, RZ, 0x4, !P1 ;  /* 0x00000004ff097807 */ /* 0x000fc60004800000 */
[----:B------:R-:W3:Y:S01]  /*44b30*/  LDL.LU R29, [R1+0xba4] ;  /* 0x000ba400011d7983 */ /* 0x000ee20000300800 */
[----:B------:R-:W-:Y:S02]  /*44b40*/  SEL R9, R9, RZ, !P0 ;  /* 0x000000ff09097207 */ /* 0x000fe40004000000 */
[----:B------:R-:W-:Y:S02]  /*44b50*/  ISETP.GT.AND P2, PT, R7, 0x18, PT ;  /* 0x000000180700780c */ /* 0x000fe40003f44270 */
[----:B------:R-:W-:Y:S02]  /*44b60*/  ISETP.NE.U32.AND P1, PT, R9, RZ, PT ;  /* 0x000000ff0900720c */ /* 0x000fe40003f25070 */
[----:B------:R-:W-:Y:S01]  /*44b70*/  SEL R9, RZ, 0x4, !P2 ;  /* 0x00000004ff097807 */ /* 0x000fe20005000000 */
[----:B-1----:R-:W-:Y:S02]  /*44b80*/  IMAD.MOV.U32 R10, RZ, RZ, R21 ;  /* 0x000000ffff0a7224 */ /* 0x002fe400078e0015 */
[----:B------:R-:W3:Y:S01]  /*44b90*/  LDL.LU R21, [R1+0xbdc] ;  /* 0x000bdc0001157983 */ /* 0x000ee20000300800 */
[----:B------:R-:W-:Y:S01]  /*44ba0*/  IMAD.MOV.U32 R11, RZ, RZ, R28 ;  /* 0x000000ffff0b7224 */ /* 0x000fe200078e001c */
[----:B------:R-:W-:-:S04]  /*44bb0*/  SEL R9, R9, RZ, !P0 ;  /* 0x000000ff09097207 */ /* 0x000fc80004000000 */
[----:B------:R-:W-:Y:S02]  /*44bc0*/  ISETP.NE.U32.AND P2, PT, R9, RZ, PT ;  /* 0x000000ff0900720c */ /* 0x000fe40003f45070 */
[----:B------:R1:W-:Y:S01]  /*44bd0*/  LDGSTS.E [R8+0x22800], desc[UR8][R10.64], P1 ;  /* 0x228000000a087fae */ /* 0x0003e20008921848 */
[----:B--2---:R-:W-:-:S04]  /*44be0*/  IADD3 R26, P3, R26, R5, RZ ;  /* 0x000000051a1a7210 */ /* 0x004fc80007f7e0ff */
[----:B----4-:R-:W-:Y:S02]  /*44bf0*/  IADD3.X R27, R27, R4, RZ, P3, !PT ;  /* 0x000000041b1b7210 */ /* 0x010fe40001ffe4ff */
[----:B---3--:R-:W-:Y:S01]  /*44c00*/  IADD3 R15, P4, R15, R5, RZ ;  /* 0x000000050f0f7210 */ /* 0x008fe20007f9e0ff */
[----:B------:R-:W-:Y:S04]  /*44c10*/  STL [R1+0xb24], R26 ;  /* 0x000b241a01007387 */ /* 0x000fe80000100800 */
[----:B------:R-:W-:Y:S01]  /*44c20*/  IMAD.X R25, R25, 0x1, R4, P4 ;  /* 0x0000000119197824 */ /* 0x000fe200020e0604 */
[----:B------:R2:W-:Y:S04]  /*44c30*/  STL [R1+0xb20], R27 ;  /* 0x000b201b01007387 */ /* 0x0005e80000100800 */
[----:B------:R-:W-:Y:S01]  /*44c40*/  STL [R1+0xb5c], R15 ;  /* 0x000b5c0f01007387 */ /* 0x000fe20000100800 */
[----:B-1----:R-:W-:-:S03]  /*44c50*/  IMAD.MOV.U32 R10, RZ, RZ, R26 ;  /* 0x000000ffff0a7224 */ /* 0x002fc600078e001a */
[----:B------:R-:W3:Y:S01]  /*44c60*/  LDL.LU R30, [R1+0xba0] ;  /* 0x000ba000011e7983 */ /* 0x000ee20000300800 */
[----:B------:R-:W-:-:S03]  /*44c70*/  MOV R11, R27 ;  /* 0x0000001b000b7202 */ /* 0x000fc60000000f00 */
[----:B------:R1:W-:Y:S04]  /*44c80*/  STL [R1+0xb58], R25 ;  /* 0x000b581901007387 */ /* 0x0003e80000100800 */
[----:B--2---:R-:W2:Y:S04]  /*44c90*/  LDL.LU R27, [R1+0xbd8] ;  /* 0x000bd800011b7983 */ /* 0x004ea80000300800 */
[----:B------:R-:W4:Y:S04]  /*44ca0*/  LDL.LU R28, [R1+0xbe0] ;  /* 0x000be000011c7983 */ /* 0x000f280000300800 */
[----:B------:R-:W4:Y:S04]  /*44cb0*/  LDL.LU R26, [R1+0xbe4] ;  /* 0x000be400011a7983 */ /* 0x000f280000300800 */
[----:B------:R1:W-:Y:S01]  /*44cc0*/  LDGSTS.E [R8+0x22900], desc[UR8][R10.64], P1 ;  /* 0x229000000a087fae */ /* 0x0003e20008921848 */
[-C--:B------:R-:W-:Y:S01]  /*44cd0*/  IADD3 R22, P3, R22, R5.reuse, RZ ;  /* 0x0000000516167210 */ /* 0x080fe20007f7e0ff */
[----:B-1----:R-:W-:Y:S01]  /*44ce0*/  IMAD.MOV.U32 R10, RZ, RZ, R15 ;  /* 0x000000ffff0a7224 */ /* 0x002fe200078e000f */
[----:B------:R-:W-:Y:S01]  /*44cf0*/  IADD3 R12, P4, R12, R5, RZ ;  /* 0x000000050c0c7210 */ /* 0x000fe20007f9e0ff */
[----:B------:R-:W-:-:S02]  /*44d00*/  IMAD.MOV.U32 R11, RZ, RZ, R25 ;  /* 0x000000ffff0b7224 */ /* 0x000fc400078e0019 */
[----:B------:R-:W4:Y:S04]  /*44d10*/  LDL.LU R25, [R1+0xc18] ;  /* 0x000c180001197983 */ /* 0x000f280000300800 */
[----:B------:R-:W4:Y:S04]  /*44d20*/  LDL.LU R15, [R1+0xc1c] ;  /* 0x000c1c00010f7983 */ /* 0x000f280000300800 */
[----:B------:R-:W-:Y:S04]  /*44d30*/  STL [R1+0xb64], R22 ;  /* 0x000b641601007387 */ /* 0x000fe80000100800 */
[----:B------:R1:W-:Y:S01]  /*44d40*/  LDGSTS.E [R8+0x23000], desc[UR8][R10.64], P2 ;  /* 0x230000000a087fae */ /* 0x0003e20009121848 */
[----:B------:R-:W-:-:S05]  /*44d50*/  IADD3.X R24, R24, R4, RZ, P3, !PT ;  /* 0x0000000418187210 */ /* 0x000fca0001ffe4ff */
[----:B------:R1:W-:Y:S01]  /*44d60*/  STL [R1+0xb60], R24 ;  /* 0x000b601801007387 */ /* 0x0003e20000100800 */
[----:B------:R-:W-:Y:S01]  /*44d70*/  IMAD.X R20, R20, 0x1, R4, P4 ;  /* 0x0000000114147824 */ /* 0x000fe200020e0604 */
[----:B-1----:R-:W-:Y:S01]  /*44d80*/  MOV R11, R24 ;  /* 0x00000018000b7202 */ /* 0x002fe20000000f00 */
[----:B------:R-:W-:Y:S01]  /*44d90*/  IMAD.MOV.U32 R10, RZ, RZ, R22 ;  /* 0x000000ffff0a7224 */ /* 0x000fe200078e0016 */
[----:B------:R-:W-:Y:S04]  /*44da0*/  STL [R1+0xb9c], R12 ;  /* 0x000b9c0c01007387 */ /* 0x000fe80000100800 */
[----:B------:R1:W-:Y:S04]  /*44db0*/  STL [R1+0xb98], R20 ;  /* 0x000b981401007387 */ /* 0x0003e80000100800 */
[----:B------:R-:W4:Y:S04]  /*44dc0*/  LDL.LU R24, [R1+0xc20] ;  /* 0x000c200001187983 */ /* 0x000f280000300800 */
[----:B------:R-:W4:Y:S04]  /*44dd0*/  LDL.LU R22, [R1+0xc24] ;  /* 0x000c240001167983 */ /* 0x000f280000300800 */
[----:B------:R1:W-:Y:S02]  /*44de0*/  LDGSTS.E [R8+0x23100], desc[UR8][R10.64], P2 ;  /* 0x231000000a087fae */ /* 0x0003e40009121848 */
[----:B-1----:R-:W-:-:S02]  /*44df0*/  IMAD.MOV.U32 R11, RZ, RZ, R20 ;  /* 0x000000ffff0b7224 */ /* 0x002fc400078e0014 */
[----:B------:R-:W-:Y:S01]  /*44e00*/  IMAD.MOV.U32 R10, RZ, RZ, R12 ;  /* 0x000000ffff0a7224 */ /* 0x000fe200078e000c */
[----:B------:R-:W4:Y:S04]  /*44e10*/  LDL.LU R20, [R1+0xc58] ;  /* 0x000c580001147983 */ /* 0x000f280000300800 */
[----:B------:R-:W4:Y:S01]  /*44e20*/  LDL.LU R12, [R1+0xc5c] ;  /* 0x000c5c00010c7983 */ /* 0x000f220000300800 */
[----:B------:R-:W-:-:S04]  /*44e30*/  ISETP.GT.AND P1, PT, R7, 0x1c, PT ;  /* 0x0000001c0700780c */ /* 0x000fc80003f24270 */
[----:B------:R-:W-:-:S04]  /*44e40*/  SEL R9, RZ, 0x4, !P1 ;  /* 0x00000004ff097807 */ /* 0x000fc80004800000 */
[----:B------:R-:W-:Y:S02]  /*44e50*/  SEL R9, R9, RZ, !P0 ;  /* 0x000000ff09097207 */ /* 0x000fe40004000000 */
[----:B------:R-:W-:Y:S02]  /*44e60*/  ISETP.GT.AND P2, PT, R7, 0x20, PT ;  /* 0x000000200700780c */ /* 0x000fe40003f44270 */
[----:B------:R-:W-:Y:S02]  /*44e70*/  ISETP.NE.U32.AND P1, PT, R9, RZ, PT ;  /* 0x000000ff0900720c */ /* 0x000fe40003f25070 */
[----:B------:R-:W-:Y:S02]  /*44e80*/  SEL R9, RZ, 0x4, !P2 ;  /* 0x00000004ff097807 */ /* 0x000fe40005000000 */
[----:B------:R-:W-:Y:S02]  /*44e90*/  IADD3 R29, P3, R29, R5, RZ ;  /* 0x000000051d1d7210 */ /* 0x000fe40007f7e0ff */
[----:B------:R-:W-:-:S02]  /*44ea0*/  SEL R9, R9, RZ, !P0 ;  /* 0x000000ff09097207 */ /* 0x000fc40004000000 */
[----:B------:R-:W-:Y:S02]  /*44eb0*/  IADD3 R21, P4, R21, R5, RZ ;  /* 0x0000000515157210 */ /* 0x000fe40007f9e0ff */
[----:B------:R-:W-:-:S03]  /*44ec0*/  ISETP.NE.U32.AND P2, PT, R9, RZ, PT ;  /* 0x000000ff0900720c */ /* 0x000fc60003f45070 */
[----:B------:R1:W-:Y:S04]  /*44ed0*/  LDGSTS.E [R8+0x23800], desc[UR8][R10.64], P1 ;  /* 0x238000000a087fae */ /* 0x0003e80008921848 */
[----:B------:R-:W-:Y:S01]  /*44ee0*/  STL [R1+0xba4], R29 ;  /* 0x000ba41d01007387 */ /* 0x000fe20000100800 */
[----:B-1----:R-:W-:Y:S01]  /*44ef0*/  IMAD.MOV.U32 R10, RZ, RZ, R29 ;  /* 0x000000ffff0a7224 */ /* 0x002fe200078e001d */
[----:B---3--:R-:W-:-:S04]  /*44f00*/  IADD3.X R30, R30, R4, RZ, P3, !PT ;  /* 0x000000041e1e7210 */ /* 0x008fc80001ffe4ff */
[----:B------:R-:W-:Y:S01]  /*44f10*/  MOV R11, R30 ;  /* 0x0000001e000b7202 */ /* 0x000fe20000000f00 */
[----:B------:R-:W-:Y:S01]  /*44f20*/  STL [R1+0xba0], R30 ;  /* 0x000ba01e01007387 */ /* 0x000fe20000100800 */
[----:B--2---:R-:W-:-:S03]  /*44f30*/  IMAD.X R27, R27, 0x1, R4, P4 ;  /* 0x000000011b1b7824 */ /* 0x004fc600020e0604 */
[----:B------:R1:W-:Y:S01]  /*44f40*/  LDGSTS.E [R8+0x23900], desc[UR8][R10.64], P1 ;  /* 0x239000000a087fae */ /* 0x0003e20008921848 */
[----:B----4-:R-:W-:-:S03]  /*44f50*/  IADD3 R26, P3, R26, R5, RZ ;  /* 0x000000051a1a7210 */ /* 0x010fc60007f7e0ff */
[----:B------:R-:W-:Y:S01]  /*44f60*/  STL [R1+0xbdc], R21 ;  /* 0x000bdc1501007387 */ /* 0x000fe20000100800 */
[----:B------:R-:W-:Y:S01]  /*44f70*/  IADD3.X R28, R28, R4, RZ, P3, !PT ;  /* 0x000000041c1c7210 */ /* 0x000fe20001ffe4ff */
[----:B-1----:R-:W-:Y:S02]  /*44f80*/  IMAD.MOV.U32 R10, RZ, RZ, R21 ;  /* 0x000000ffff0a7224 */ /* 0x002fe400078e0015 */
[----:B------:R1:W-:Y:S01]  /*44f90*/  STL [R1+0xbd8], R27 ;  /* 0x000bd81b01007387 */ /* 0x0003e20000100800 */
[----:B------:R-:W-:Y:S01]  /*44fa0*/  IMAD.MOV.U32 R11, RZ, RZ, R27 ;  /* 0x000000ffff0b7224 */ /* 0x000fe200078e001b */
[----:B------:R-:W-:-:S04]  /*44fb0*/  ISETP.GT.AND P1, PT, R7, 0x24, PT ;  /* 0x000000240700780c */ /* 0x000fc80003f24270 */
[----:B------:R2:W-:Y:S04]  /*44fc0*/  LDGSTS.E [R8+0x24000], desc[UR8][R10.64], P2 ;  /* 0x240000000a087fae */ /* 0x0005e80009121848 */
[----:B-1----:R-:W3:Y:S04]  /*44fd0*/  LDL.LU R27, [R1+0xc64] ;  /* 0x000c6400011b7983 */ /* 0x002ee80000300800 */
[----:B------:R-:W4:Y:S04]  /*44fe0*/  LDL.LU R21, [R1+0xc9c] ;  /* 0x000c9c0001157983 */ /* 0x000f280000300800 */
[----:B------:R-:W-:Y:S01]  /*44ff0*/  STL [R1+0xbe4], R26 ;  /* 0x000be41a01007387 */ /* 0x000fe20000100800 */
[----:B------:R-:W-:-:S03]  /*45000*/  IADD3 R15, P4, R15, R5, RZ ;  /* 0x000000050f0f7210 */ /* 0x000fc60007f9e0ff */
[----:B------:R1:W-:Y:S01]  /*45010*/  STL [R1+0xbe0], R28 ;  /* 0x000be01c01007387 */ /* 0x0003e20000100800 */
[----:B--2---:R-:W-:Y:S01]  /*45020*/  MOV R11, R28 ;  /* 0x0000001c000b7202 */ /* 0x004fe20000000f00 */
[----:B------:R-:W-:Y:S02]  /*45030*/  IMAD.MOV.U32 R10, RZ, RZ, R26 ;  /* 0x000000ffff0a7224 */ /* 0x000fe400078e001a */
[----:B------:R2:W-:Y:S01]  /*45040*/  STL [R1+0xc1c], R15 ;  /* 0x000c1c0f01007387 */ /* 0x0005e20000100800 */
[----:B------:R-:W-:Y:S01]  /*45050*/  IMAD.X R25, R25, 0x1, R4, P4 ;  /* 0x0000000119197824 */ /* 0x000fe200020e0604 */
[----:B------:R-:W-:Y:S02]  /*45060*/  SEL R9, RZ, 0x4, !P1 ;  /* 0x00000004ff097807 */ /* 0x000fe40004800000 */
[----:B------:R2:W-:Y:S04]  /*45070*/  LDGSTS.E [R8+0x24100], desc[UR8][R10.64], P2 ;  /* 0x241000000a087fae */ /* 0x0005e80009121848 */
[----:B-1----:R-:W4:Y:S01]  /*45080*/  LDL.LU R28, [R1+0xc60] ;  /* 0x000c6000011c7983 */ /* 0x002f220000300800 */
[----:B------:R-:W-:-:S03]  /*45090*/  SEL R9, R9, RZ, !P0 ;  /* 0x000000ff09097207 */ /* 0x000fc60004000000 */
[----:B------:R1:W-:Y:S01]  /*450a0*/  STL [R1+0xc18], R25 ;  /* 0x000c181901007387 */ /* 0x0003e20000100800 */
[----:B------:R-:W-:-:S03]  /*450b0*/  ISETP.NE.U32.AND P1, PT, R9, RZ, PT ;  /* 0x000000ff0900720c */ /* 0x000fc60003f25070 */
[----:B------:R-:W4:Y:S01]  /*450c0*/  LDL.LU R26, [R1+0xc98] ;  /* 0x000c9800011a7983 */ /* 0x000f220000300800 */
[----:B--2---:R-:W-:-:S03]  /*450d0*/  IMAD.MOV.U32 R10, RZ, RZ, R15 ;  /* 0x000000ffff0a7224 */ /* 0x004fc600078e000f */
[----:B------:R-:W2:Y:S04]  /*450e0*/  LDL.LU R29, [R1+0xca4] ;  /* 0x000ca400011d7983 */ /* 0x000ea80000300800 */
[----:B------:R-:W2:Y:S01]  /*450f0*/  LDL.LU R15, [R1+0xcdc] ;  /* 0x000cdc00010f7983 */ /* 0x000ea20000300800 */
[----:B------:R-:W-:-:S04]  /*45100*/  IADD3 R22, P3, R22, R5, RZ ;  /* 0x0000000516167210 */ /* 0x000fc80007f7e0ff */
[----:B------:R-:W-:Y:S01]  /*45110*/  IADD3.X R24, R24, R4, RZ, P3, !PT ;  /* 0x0000000418187210 */ /* 0x000fe20001ffe4ff */
[----:B------:R1:W-:Y:S04]  /*45120*/  STL [R1+0xc24], R22 ;  /* 0x000c241601007387 */ /* 0x0003e80000100800 */
[----:B------:R-:W-:Y:S01]  /*45130*/  STL [R1+0xc20], R24 ;  /* 0x000c201801007387 */ /* 0x000fe20000100800 */
[----:B------:R-:W-:-:S05]  /*45140*/  IMAD.MOV.U32 R11, RZ, RZ, R25 ;  /* 0x000000ffff0b7224 */ /* 0x000fca00078e0019 */
[----:B------:R1:W-:Y:S01]  /*45150*/  LDGSTS.E [R8+0x24800], desc[UR8][R10.64], P1 ;  /* 0x248000000a087fae */ /* 0x0003e20008921848 */
[----:B------:R-:W-:-:S05]  /*45160*/  IADD3 R12, P4, R12, R5, RZ ;  /* 0x000000050c0c7210 */ /* 0x000fca0007f9e0ff */
[----:B------:R-:W-:Y:S01]  /*45170*/  IMAD.X R20, R20, 0x1, R4, P4 ;  /* 0x0000000114147824 */ /* 0x000fe200020e0604 */
[----:B------:R1:W-:Y:S04]  /*45180*/  STL [R1+0xc5c], R12 ;  /* 0x000c5c0c01007387 */ /* 0x0003e80000100800 */
[----:B------:R-:W2:Y:S04]  /*45190*/  LDL.LU R30, [R1+0xca0] ;  /* 0x000ca000011e7983 */ /* 0x000ea80000300800 */
[----:B------:R1:W-:Y:S04]  /*451a0*/  STL [R1+0xc58], R20 ;  /* 0x000c581401007387 */ /* 0x0003e80000100800 */
[----:B-1----:R-:W2:Y:S01]  /*451b0*/  LDL.LU R25, [R1+0xcd8] ;  /* 0x000cd80001197983 */ /* 0x002ea20000300800 */
[----:B------:R-:W-:Y:S01]  /*451c0*/  IMAD.MOV.U32 R10, RZ, RZ, R22 ;  /* 0x000000ffff0a7224 */ /* 0x000fe200078e0016 */
[----:B------:R-:W-:-:S02]  /*451d0*/  MOV R11, R24 ;  /* 0x00000018000b7202 */ /* 0x000fc40000000f00 */
[----:B------:R-:W2:Y:S04]  /*451e0*/  LDL.LU R22, [R1+0xce0] ;  /* 0x000ce00001167983 */ /* 0x000ea80000300800 */
[----:B------:R1:W-:Y:S02]  /*451f0*/  LDGSTS.E [R8+0x24900], desc[UR8][R10.64], P1 ;  /* 0x249000000a087fae */ /* 0x0003e40008921848 */
[----:B-1----:R-:W-:Y:S02]  /*45200*/  IMAD.MOV.U32 R10, RZ, RZ, R12 ;  /* 0x000000ffff0a7224 */ /* 0x002fe400078e000c */
[----:B------:R-:W2:Y:S01]  /*45210*/  LDL.LU R12, [R1+0xce4] ;  /* 0x000ce400010c7983 */ /* 0x000ea20000300800 */
[----:B------:R-:W-:-:S03]  /*45220*/  IMAD.MOV.U32 R11, RZ, RZ, R20 ;  /* 0x000000ffff0b7224 */ /* 0x000fc600078e0014 */
[----:B------:R-:W2:Y:S04]  /*45230*/  LDL.LU R24, [R1+0xd18] ;  /* 0x000d180001187983 */ /* 0x000ea80000300800 */
[----:B------:R-:W2:Y:S01]  /*45240*/  LDL.LU R20, [R1+0xd1c] ;  /* 0x000d1c0001147983 */ /* 0x000ea20000300800 */
[----:B------:R-:W-:-:S04]  /*45250*/  ISETP.GT.AND P2, PT, R7, 0x28, PT ;  /* 0x000000280700780c */ /* 0x000fc80003f44270 */
[----:B------:R-:W-:-:S04]  /*45260*/  SEL R9, RZ, 0x4, !P2 ;  /* 0x00000004ff097807 */ /* 0x000fc80005000000 */
[----:B------:R-:W-:Y:S02]  /*45270*/  SEL R9, R9, RZ, !P0 ;  /* 0x000000ff09097207 */ /* 0x000fe40004000000 */
[----:B------:R-:W-:Y:S02]  /*45280*/  ISETP.GT.AND P1, PT, R7, 0x2c, PT ;  /* 0x0000002c0700780c */ /* 0x000fe40003f24270 */
[----:B------:R-:W-:Y:S02]  /*45290*/  ISETP.NE.U32.AND P2, PT, R9, RZ, PT ;  /* 0x000000ff0900720c */ /* 0x000fe40003f45070 */
[----:B------:R-:W-:-:S04]  /*452a0*/  SEL R9, RZ, 0x4, !P1 ;  /* 0x00000004ff097807 */ /* 0x000fc80004800000 */
[----:B------:R-:W-:-:S04]  /*452b0*/  SEL R9, R9, RZ, !P0 ;  /* 0x000000ff09097207 */ /* 0x000fc80004000000 */
[----:B------:R-:W-:-:S03]  /*452c0*/  ISETP.NE.U32.AND P1, PT, R9, RZ, PT ;  /* 0x000000ff0900720c */ /* 0x000fc60003f25070 */
[----:B------:R1:W-:Y:S01]  /*452d0*/  LDGSTS.E [R8+0x25000], desc[UR8][R10.64], P2 ;  /* 0x250000000a087fae */ /* 0x0003e20009121848 */
[-C--:B---3--:R-:W-:Y:S02]  /*452e0*/  IADD3 R27, P3, R27, R5.reuse, RZ ;  /* 0x000000051b1b7210 */ /* 0x088fe40007f7e0ff */
[----:B----4-:R-:W-:-:S03]  /*452f0*/  IADD3 R21, P4, R21, R5, RZ ;  /* 0x0000000515157210 */ /* 0x010fc60007f9e0ff */
[----:B-1----:R-:W-:Y:S01]  /*45300*/  IMAD.MOV.U32 R10, RZ, RZ, R27 ;  /* 0x000000ffff0a7224 */ /* 0x002fe200078e001b */
[----:B------:R-:W-:Y:S01]  /*45310*/  STL [R1+0xc64], R27 ;  /* 0x000c641b01007387 */ /* 0x000fe20000100800 */
[----:B------:R-:W-:-:S04]  /*45320*/  IADD3.X R28, R28, R4, RZ, P3, !PT ;  /* 0x000000041c1c7210 */ /* 0x000fc80001ffe4ff */
[----:B------:R-:W-:Y:S01]  /*45330*/  MOV R11, R28 ;  /* 0x0000001c000b7202 */ /* 0x000fe20000000f00 */
[----:B------:R-:W-:-:S04]  /*45340*/  IMAD.X R26, R26, 0x1, R4, P4 ;  /* 0x000000011a1a7824 */ /* 0x000fc800020e0604 */
[----:B------:R1:W-:Y:S01]  /*45350*/  LDGSTS.E [R8+0x25100], desc[UR8][R10.64], P2 ;  /* 0x251000000a087fae */ /* 0x0003e20009121848 */
[----:B--2---:R-:W-:-:S03]  /*45360*/  IADD3 R29, P3, R29, R5, RZ ;  /* 0x000000051d1d7210 */ /* 0x004fc60007f7e0ff */
[----:B------:R2:W-:Y:S01]  /*45370*/  STL [R1+0xc60], R28 ;  /* 0x000c601c01007387 */ /* 0x0005e20000100800 */
[----:B------:R-:W-:Y:S02]  /*45380*/  ISETP.GT.AND P2, PT, R7, 0x30, PT ;  /* 0x000000300700780c */ /* 0x000fe40003f44270 */
[----:B------:R-:W-:Y:S01]  /*45390*/  IADD3 R15, P4, R15, R5, RZ ;  /* 0x000000050f0f7210 */ /* 0x000fe20007f9e0ff */
[----:B------:R-:W-:Y:S01]  /*453a0*/  STL [R1+0xc9c], R21 ;  /* 0x000c9c1501007387 */ /* 0x000fe20000100800 */
[----:B-1----:R-:W-:Y:S02]  /*453b0*/  IMAD.MOV.U32 R10, RZ, RZ, R21 ;  /* 0x000000ffff0a7224 */ /* 0x002fe400078e0015 */
[----:B------:R-:W-:Y:S01]  /*453c0*/  IMAD.MOV.U32 R11, RZ, RZ, R26 ;  /* 0x000000ffff0b7224 */ /* 0x000fe200078e001a */
[----:B------:R1:W-:Y:S01]  /*453d0*/  STL [R1+0xc98], R26 ;  /* 0x000c981a01007387 */ /* 0x0003e20000100800 */
[----:B------:R-:W-:-:S03]  /*453e0*/  SEL R9, RZ, 0x4, !P2 ;  /* 0x00000004ff097807 */ /* 0x000fc60005000000 */
[----:B--2---:R-:W2:Y:S04]  /*453f0*/  LDL.LU R28, [R1+0xd20] ;  /* 0x000d2000011c7983 */ /* 0x004ea80000300800 */
[----:B------:R3:W-:Y:S04]  /*45400*/  LDGSTS.E [R8+0x25800], desc[UR8][R10.64], P1 ;  /* 0x258000000a087fae */ /* 0x0007e80008921848 */
[----:B------:R-:W4:Y:S04]  /*45410*/  LDL.LU R27, [R1+0xd24] ;  /* 0x000d2400011b7983 */ /* 0x000f280000300800 */
[----:B-1----:R-:W2:Y:S01]  /*45420*/  LDL.LU R26, [R1+0xd58] ;  /* 0x000d5800011a7983 */ /* 0x002ea20000300800 */
[----:B---3--:R-:W-:-:S03]  /*45430*/  IMAD.MOV.U32 R10, RZ, RZ, R29 ;  /* 0x000000ffff0a7224 */ /* 0x008fc600078e001d */
[----:B------:R-:W3:Y:S01]  /*45440*/  LDL.LU R21, [R1+0xd5c] ;  /* 0x000d5c0001157983 */ /* 0x000ee20000300800 */
[----:B------:R-:W-:-:S03]  /*45450*/  SEL R9, R9, RZ, !P0 ;  /* 0x000000ff09097207 */ /* 0x000fc60004000000 */
[----:B------:R-:W-:Y:S01]  /*45460*/  STL [R1+0xca4], R29 ;  /* 0x000ca41d01007387 */ /* 0x000fe20000100800 */
[----:B------:R-:W-:-:S04]  /*45470*/  IADD3.X R30, R30, R4, RZ, P3, !PT ;  /* 0x000000041e1e7210 */ /* 0x000fc80001ffe4ff */
[----:B------:R-:W-:Y:S01]  /*45480*/  MOV R11, R30 ;  /* 0x0000001e000b7202 */ /* 0x000fe20000000f00 */
[----:B------:R-:W-:Y:S01]  /*45490*/  STL [R1+0xca0], R30 ;  /* 0x000ca01e01007387 */ /* 0x000fe20000100800 */
[----:B------:R-:W-:-:S03]  /*454a0*/  IMAD.X R25, R25, 0x1, R4, P4 ;  /* 0x0000000119197824 */ /* 0x000fc600020e0604 */
[----:B------:R-:W-:Y:S04]  /*454b0*/  STL [R1+0xcdc], R15 ;  /* 0x000cdc0f01007387 */ /* 0x000fe80000100800 */
[----:B------:R1:W-:Y:S01]  /*454c0*/  LDGSTS.E [R8+0x25900], desc[UR8][R10.64], P1 ;  /* 0x259000000a087fae */ /* 0x0003e20008921848 */
[----:B------:R-:W-:-:S03]  /*454d0*/  ISETP.NE.U32.AND P2, PT, R9, RZ, PT ;  /* 0x000000ff0900720c */ /* 0x000fc60003f45070 */
[----:B------:R1:W-:Y:S02]  /*454e0*/  STL [R1+0xcd8], R25 ;  /* 0x000cd81901007387 */ /* 0x0003e40000100800 */
[----:B-1----:R-:W-:Y:S02]  /*454f0*/  IMAD.MOV.U32 R11, RZ, RZ, R25 ;  /* 0x000000ffff0b7224 */ /* 0x002fe400078e0019 */
[----:B------:R-:W-:Y:S01]  /*45500*/  IMAD.MOV.U32 R10, RZ, RZ, R15 ;  /* 0x000000ffff0a7224 */ /* 0x000fe200078e000f */
[----:B------:R-:W3:Y:S04]  /*45510*/  LDL.LU R25, [R1+0xd60] ;  /* 0x000d600001197983 */ /* 0x000ee80000300800 */
[----:B------:R-:W3:Y:S01]  /*45520*/  LDL.LU R15, [R1+0xd64] ;  /* 0x000d6400010f7983 */ /* 0x000ee20000300800 */
[----:B------:R-:W-:-:S03]  /*45530*/  IADD3 R12, P3, R12, R5, RZ ;  /* 0x000000050c0c7210 */ /* 0x000fc60007f7e0ff */
[----:B------:R1:W-:Y:S01]  /*45540*/  LDGSTS.E [R8+0x26000], desc[UR8][R10.64], P2 ;  /* 0x260000000a087fae */ /* 0x0003e20009121848 */
[----:B------:R-:W-:Y:S02]  /*45550*/  IADD3 R20, P4, R20, R5, RZ ;  /* 0x0000000514147210 */ /* 0x000fe40007f9e0ff */
[----:B------:R-:W-:Y:S01]  /*45560*/  IADD3.X R22, R22, R4, RZ, P3, !PT ;  /* 0x0000000416167210 */ /* 0x000fe20001ffe4ff */
[----:B------:R-:W-:Y:S02]  /*45570*/  STL [R1+0xce4], R12 ;  /* 0x000ce40c01007387 */ /* 0x000fe40000100800 */
[----:B------:R-:W-:Y:S02]  /*45580*/  IMAD.X R24, R24, 0x1, R4, P4 ;  /* 0x0000000118187824 */ /* 0x000fe400020e0604 */
[----:B------:R1:W-:Y:S02]  /*45590*/  STL [R1+0xce0], R22 ;  /* 0x000ce01601007387 */ /* 0x0003e40000100800 */
[----:B-1----:R-:W-:Y:S01]  /*455a0*/  IMAD.MOV.U32 R10, RZ, RZ, R12 ;  /* 0x000000ffff0a7224 */ /* 0x002fe200078e000c */
[----:B------:R-:W-:Y:S01]  /*455b0*/  MOV R11, R22 ;  /* 0x00000016000b7202 */ /* 0x000fe20000000f00 */
[----:B------:R-:W-:Y:S04]  /*455c0*/  STL [R1+0xd1c], R20 ;  /* 0x000d1c1401007387 */ /* 0x000fe80000100800 */
[----:B------:R1:W-:Y:S04]  /*455d0*/  LDGSTS.E [R8+0x26100], desc[UR8][R10.64], P2 ;  /* 0x261000000a087fae */ /* 0x0003e80009121848 */
[----:B------:R-:W3:Y:S04]  /*455e0*/  LDL.LU R22, [R1+0xd9c] ;  /* 0x000d9c0001167983 */ /* 0x000ee80000300800 */
[----:B------:R1:W-:Y:S04]  /*455f0*/  STL [R1+0xd18], R24 ;  /* 0x000d181801007387 */ /* 0x0003e80000100800 */
[----:B------:R-:W3:Y:S01]  /*45600*/  LDL.LU R12, [R1+0xda4] ;  /* 0x000da400010c7983 */ /* 0x000ee20000300800 */
[----:B-1----:R-:W-:-:S02]  /*45610*/  IMAD.MOV.U32 R11, RZ, RZ, R24 ;  /* 0x000000ffff0b7224 */ /* 0x002fc400078e0018 */
[----:B------:R-:W-:Y:S01]  /*45620*/  IMAD.MOV.U32 R10, RZ, RZ, R20 ;  /* 0x000000ffff0a7224 */ /* 0x000fe200078e0014 */
[----:B------:R-:W3:Y:S04]  /*45630*/  LDL.LU R24, [R1+0xd98] ;  /* 0x000d980001187983 */ /* 0x000ee80000300800 */
[----:B------:R-:W3:Y:S01]  /*45640*/  LDL.LU R20, [R1+0xda0] ;  /* 0x000da00001147983 */ /* 0x000ee20000300800 */
        /* <DEDUP_REMOVED lines=9> */
[----:B----4-:R-:W-:-:S04]  /*456e0*/  IADD3 R27, P3, R27, R5, RZ ;  /* 0x000000051b1b7210 */ /* 0x010fc80007f7e0ff */
[----:B--2---:R-:W-:Y:S02]  /*456f0*/  IADD3.X R28, R28, R4, RZ, P3, !PT ;  /* 0x000000041c1c7210 */ /* 0x004fe40001ffe4ff */
[----:B---3--:R-:W-:Y:S01]  /*45700*/  IADD3 R21, P4, R21, R5, RZ ;  /* 0x0000000515157210 */ /* 0x008fe20007f9e0ff */
[----:B-1----:R-:W-:Y:S01]  /*45710*/  IMAD.MOV.U32 R10, RZ, RZ, R27 ;  /* 0x000000ffff0a7224 */ /* 0x002fe200078e001b */
[----:B------:R-:W-:Y:S01]  /*45720*/  MOV R11, R28 ;  /* 0x0000001c000b7202 */ /* 0x000fe20000000f00 */
[----:B------:R1:W-:Y:S02]  /*45730*/  STL [R1+0xd24], R27 ;  /* 0x000d241b01007387 */ /* 0x0003e40000100800 */
[----:B------:R-:W-:Y:S02]  /*45740*/  IMAD.X R26, R26, 0x1, R4, P4 ;  /* 0x000000011a1a7824 */ /* 0x000fe400020e0604 */
[----:B------:R-:W-:Y:S04]  /*45750*/  STL [R1+0xd20], R28 ;  /* 0x000d201c01007387 */ /* 0x000fe80000100800 */
[----:B------:R2:W-:Y:S04]  /*45760*/  STL [R1+0xd5c], R21 ;  /* 0x000d5c1501007387 */ /* 0x0005e80000100800 */
[----:B------:R3:W-:Y:S01]  /*45770*/  LDGSTS.E [R8+0x26900], desc[UR8][R10.64], P1 ;  /* 0x269000000a087fae */ /* 0x0007e20008921848 */
[----:B------:R-:W-:-:S03]  /*45780*/  ISETP.GT.AND P1, PT, R7, 0x3c, PT ;  /* 0x0000003c0700780c */ /* 0x000fc60003f24270 */
[----:B------:R4:W-:Y:S04]  /*45790*/  STL [R1+0xd58], R26 ;  /* 0x000d581a01007387 */ /* 0x0009e80000100800 */
[----:B-1----:R-:W4:Y:S01]  /*457a0*/  LDL.LU R27, [R1+0x9e8] ;  /* 0x0009e800011b7983 */ /* 0x002f220000300800 */
[----:B---3--:R-:W-:Y:S02]  /*457b0*/  IMAD.MOV.U32 R10, RZ, RZ, R21 ;  /* 0x000000ffff0a7224 */ /* 0x008fe400078e0015 */
[----:B------:R-:W-:Y:S01]  /*457c0*/  IMAD.MOV.U32 R11, RZ, RZ, R26 ;  /* 0x000000ffff0b7224 */ /* 0x000fe200078e001a */
[----:B--2---:R-:W2:Y:S01]  /*457d0*/  LDL.LU R21, [R1+0x9ec] ;  /* 0x0009ec0001157983 */ /* 0x004ea20000300800 */
[----:B------:R-:W-:-:S03]  /*457e0*/  SEL R9, RZ, 0x4, !P1 ;  /* 0x00000004ff097807 */ /* 0x000fc60004800000 */
[----:B------:R1:W-:Y:S01]  /*457f0*/  LDGSTS.E [R8+0x27000], desc[UR8][R10.64], P2 ;  /* 0x270000000a087fae */ /* 0x0003e20009121848 */
[----:B------:R-:W-:-:S04]  /*45800*/  IADD3 R15, P3, R15, R5, RZ ;  /* 0x000000050f0f7210 */ /* 0x000fc80007f7e0ff */
[----:B------:R-:W-:Y:S01]  /*45810*/  IADD3.X R25, R25, R4, RZ, P3, !PT ;  /* 0x0000000419197210 */ /* 0x000fe20001ffe4ff */
[----:B------:R3:W-:Y:S01]  /*45820*/  STL [R1+0xd64], R15 ;  /* 0x000d640f01007387 */ /* 0x0007e20000100800 */
[----:B-1----:R-:W-:-:S03]  /*45830*/  IMAD.MOV.U32 R10, RZ, RZ, R15 ;  /* 0x000000ffff0a7224 */ /* 0x002fc600078e000f */
[----:B------:R1:W-:Y:S01]  /*45840*/  STL [R1+0xd60], R25 ;  /* 0x000d601901007387 */ /* 0x0003e20000100800 */
[----:B------:R-:W-:-:S03]  /*45850*/  IMAD.MOV.U32 R11, RZ, RZ, R25 ;  /* 0x000000ffff0b7224 */ /* 0x000fc600078e0019 */
[----:B------:R-:W2:Y:S04]  /*45860*/  LDL.LU R28, [R1+0x9f0] ;  /* 0x0009f000011c7983 */ /* 0x000ea80000300800 */
[----:B----4-:R-:W4:Y:S01]  /*45870*/  LDL.LU R26, [R1+0x9f4] ;  /* 0x0009f400011a7983 */ /* 0x010f220000300800 */
[----:B------:R-:W-:-:S03]  /*45880*/  SEL R9, R9, RZ, !P0 ;  /* 0x000000ff09097207 */ /* 0x000fc60004000000 */
[----:B------:R-:W4:Y:S01]  /*45890*/  LDL.LU R29, [R1+0xa28] ;  /* 0x000a2800011d7983 */ /* 0x000f220000300800 */
[----:B------:R-:W-:-:S03]  /*458a0*/  ISETP.NE.U32.AND P1, PT, R9, RZ, PT ;  /* 0x000000ff0900720c */ /* 0x000fc60003f25070 */
[----:B---3--:R-:W3:Y:S04]  /*458b0*/  LDL.LU R15, [R1+0xa2c] ;  /* 0x000a2c00010f7983 */ /* 0x008ee80000300800 */
[----:B------:R1:W-:Y:S01]  /*458c0*/  LDGSTS.E [R8+0x27100], desc[UR8][R10.64], P2 ;  /* 0x271000000a087fae */ /* 0x0003e20009121848 */
[-C--:B------:R-:W-:Y:S02]  /*458d0*/  IADD3 R22, P2, R22, R5.reuse, RZ ;  /* 0x0000000516167210 */ /* 0x080fe40007f5e0ff */
[----:B------:R-:W-:-:S03]  /*458e0*/  IADD3 R12, P3, R12, R5, RZ ;  /* 0x000000050c0c7210 */ /* 0x000fc60007f7e0ff */
[----:B------:R-:W-:Y:S01]  /*458f0*/  STL [R1+0xd9c], R22 ;  /* 0x000d9c1601007387 */ /* 0x000fe20000100800 */
[----:B------:R-:W-:Y:S01]  /*45900*/  IADD3.X R24, R24, R4, RZ, P2, !PT ;  /* 0x0000000418187210 */ /* 0x000fe200017fe4ff */
[----:B------:R-:W-:-:S04]  /*45910*/  IMAD.X R20, R20, 0x1, R4, P3 ;  /* 0x0000000114147824 */ /* 0x000fc800018e0604 */
[----:B------:R1:W-:Y:S02]  /*45920*/  STL [R1+0xd98], R24 ;  /* 0x000d981801007387 */ /* 0x0003e40000100800 */
[----:B-1----:R-:W-:Y:S01]  /*45930*/  IMAD.MOV.U32 R10, RZ, RZ, R22 ;  /* 0x000000ffff0a7224 */ /* 0x002fe200078e0016 */
[----:B------:R-:W-:Y:S01]  /*45940*/  MOV R11, R24 ;  /* 0x00000018000b7202 */ /* 0x000fe20000000f00 */
[----:B------:R-:W-:Y:S04]  /*45950*/  STL [R1+0xda4], R12 ;  /* 0x000da40c01007387 */ /* 0x000fe80000100800 */
[----:B------:R1:W-:Y:S04]  /*45960*/  STL [R1+0xda0], R20 ;  /* 0x000da01401007387 */ /* 0x0003e80000100800 */
[----:B------:R-:W3:Y:S04]  /*45970*/  LDL.LU R25, [R1+0xa30] ;  /* 0x000a300001197983 */ /* 0x000ee80000300800 */
[----:B------:R-:W3:Y:S04]  /*45980*/  LDL.LU R24, [R1+0xa34] ;  /* 0x000a340001187983 */ /* 0x000ee80000300800 */
[----:B------:R1:W-:Y:S04]  /*45990*/  LDGSTS.E [R8+0x27800], desc[UR8][R10.64], P1 ;  /* 0x278000000a087fae */ /* 0x0003e80008921848 */
[----:B------:R-:W3:Y:S01]  /*459a0*/  LDL.LU R22, [R1+0xa68] ;  /* 0x000a680001167983 */ /* 0x000ee20000300800 */
[----:B-1----:R-:W-:-:S03]  /*459b0*/  IMAD.MOV.U32 R11, RZ, RZ, R20 ;  /* 0x000000ffff0b7224 */ /* 0x002fc600078e0014 */
[----:B------:R-:W3:Y:S01]  /*459c0*/  LDL.LU R20, [R1+0xa6c] ;  /* 0x000a6c0001147983 */ /* 0x000ee20000300800 */
[----:B------:R-:W-:-:S05]  /*459d0*/  IMAD.MOV.U32 R10, RZ, RZ, R12 ;  /* 0x000000ffff0a7224 */ /* 0x000fca00078e000c */
[----:B------:R1:W-:Y:S01]  /*459e0*/  LDGSTS.E [R8+0x27900], desc[UR8][R10.64], P1 ;  /* 0x279000000a087fae */ /* 0x0003e20008921848 */
[----:B------:R-:W-:-:S04]  /*459f0*/  ISETP.GT.AND P1, PT, R7, 0x1, PT ;  /* 0x000000010700780c */ /* 0x000fc80003f24270 */
[----:B-1----:R-:W-:-:S04]  /*45a00*/  SEL R8, RZ, 0x4, !P1 ;  /* 0x00000004ff087807 */ /* 0x002fc80004800000 */
[----:B------:R-:W-:-:S04]  /*45a10*/  SEL R8, R8, RZ, !P0 ;  /* 0x000000ff08087207 */ /* 0x000fc80004000000 */
[----:B------:R-:W-:Y:S02]  /*45a20*/  ISETP.NE.U32.AND P2, PT, R8, RZ, PT ;  /* 0x000000ff0800720c */ /* 0x000fe40003f45070 */
[----:B------:R-:W-:-:S05]  /*45a30*/  LOP3.LUT R12, R23, 0x20, RZ, 0x3c, !PT ;  /* 0x00000020170c7812 */ /* 0x000fca00078e3cff */
[----:B------:R-:W-:Y:S01]  /*45a40*/  VIADD R8, R12, UR7 ;  /* 0x000000070c087c36 */ /* 0x000fe20008000000 */
[----:B--2---:R-:W-:-:S04]  /*45a50*/  IADD3 R21, P1, R21, R5, RZ ;  /* 0x0000000515157210 */ /* 0x004fc80007f3e0ff */
[----:B------:R-:W-:Y:S01]  /*45a60*/  IADD3.X R27, R27, R4, RZ, P1, !PT ;  /* 0x000000041b1b7210 */ /* 0x000fe20000ffe4ff */
[----:B------:R-:W-:Y:S01]  /*45a70*/  STL [R1+0x9ec], R21 ;  /* 0x0009ec1501007387 */ /* 0x000fe20000100800 */
[----:B------:R-:W-:Y:S01]  /*45a80*/  ISETP.GT.AND P1, PT, R7, 0x5, PT ;  /* 0x000000050700780c */ /* 0x000fe20003f24270 */
[----:B------:R-:W-:Y:S01]  /*45a90*/  IMAD.MOV.U32 R10, RZ, RZ, R21 ;  /* 0x000000ffff0a7224 */ /* 0x000fe200078e0015 */
[----:B------:R-:W-:Y:S01]  /*45aa0*/  MOV R11, R27 ;  /* 0x0000001b000b7202 */ /* 0x000fe20000000f00 */
[----:B------:R1:W-:Y:S01]  /*45ab0*/  STL [R1+0x9e8], R27 ;  /* 0x0009e81b01007387 */ /* 0x0003e20000100800 */
[----:B------:R-:W-:-:S03]  /*45ac0*/  SEL R9, RZ, 0x4, !P1 ;  /* 0x00000004ff097807 */ /* 0x000fc60004800000 */
[----:B------:R2:W-:Y:S01]  /*45ad0*/  LDGSTS.E [R8+0x20200], desc[UR8][R10.64], P2 ;  /* 0x202000000a087fae */ /* 0x0005e20009121848 */
[----:B------:R-:W-:-:S03]  /*45ae0*/  SEL R9, R9, RZ, !P0 ;  /* 0x000000ff09097207 */ /* 0x000fc60004000000 */
[----:B-1----:R-:W2:Y:S04]  /*45af0*/  LDL.LU R27, [R1+0xa74] ;  /* 0x000a7400011b7983 */ /* 0x002ea80000300800 */
[----:B------:R-:W2:Y:S01]  /*45b00*/  LDL.LU R21, [R1+0xaac] ;  /* 0x000aac0001157983 */ /* 0x000ea20000300800 */
[----:B----4-:R-:W-:-:S05]  /*45b10*/  IADD3 R26, P3, R26, R5, RZ ;  /* 0x000000051a1a7210 */ /* 0x010fca0007f7e0ff */
[----:B------:R-:W-:Y:S01]  /*45b20*/  IMAD.X R28, R28, 0x1, R4, P3 ;  /* 0x000000011c1c7824 */ /* 0x000fe200018e0604 */
[----:B---3--:R-:W-:Y:S01]  /*45b30*/  IADD3 R15, P4, R15, R5, RZ ;  /* 0x000000050f0f7210 */ /* 0x008fe20007f9e0ff */
[----:B------:R-:W-:Y:S02]  /*45b40*/  STL [R1+0x9f4], R26 ;  /* 0x0009f41a01007387 */ /* 0x000fe40000100800 */
[----:B--2---:R-:W-:Y:S02]  /*45b50*/  IMAD.MOV.U32 R11, RZ, RZ, R28 ;  /* 0x000000ffff0b7224 */ /* 0x004fe400078e001c */
[----:B------:R1:W-:Y:S04]  /*45b60*/  STL [R1+0x9f0], R28 ;  /* 0x0009f01c01007387 */ /* 0x0003e80000100800 */
[----:B------:R2:W-:Y:S01]  /*45b70*/  STL [R1+0xa2c], R15 ;  /* 0x000a2c0f01007387 */ /* 0x0005e20000100800 */
[----:B------:R-:W-:Y:S01]  /*45b80*/  ISETP.NE.U32.AND P1, PT, R9, RZ, PT ;  /* 0x000000ff0900720c */ /* 0x000fe20003f25070 */
[----:B------:R-:W-:-:S02]  /*45b90*/  IMAD.X R29, R29, 0x1, R4, P4 ;  /* 0x000000011d1d7824 */ /* 0x000fc400020e0604 */
[----:B-1----:R-:W3:Y:S01]  /*45ba0*/  LDL.LU R28, [R1+0xa70] ;  /* 0x000a7000011c7983 */ /* 0x002ee20000300800 */
[----:B------:R-:W-:-:S03]  /*45bb0*/  MOV R10, R26 ;  /* 0x0000001a000a7202 */ /* 0x000fc60000000f00 */
[----:B------:R-:W-:Y:S04]  /*45bc0*/  STL [R1+0xa28], R29 ;  /* 0x000a281d01007387 */ /* 0x000fe80000100800 */
[----:B------:R-:W4:Y:S04]  /*45bd0*/  LDL.LU R26, [R1+0xaa8] ;  /* 0x000aa800011a7983 */ /* 0x000f280000300800 */
[----:B------:R1:W-:Y:S04]  /*45be0*/  LDGSTS.E [R8+0x20300], desc[UR8][R10.64], P2 ;  /* 0x203000000a087fae */ /* 0x0003e80009121848 */
[----:B------:R-:W4:Y:S01]  /*45bf0*/  LDL.LU R30, [R1+0xab4] ;  /* 0x000ab400011e7983 */ /* 0x000f220000300800 */
[----:B------:R-:W-:Y:S01]  /*45c00*/  IADD3 R24, P3, R24, R5, RZ ;  /* 0x0000000518187210 */ /* 0x000fe20007f7e0ff */
[----:B-1----:R-:W-:Y:S01]  /*45c10*/  IMAD.MOV.U32 R10, RZ, RZ, R15 ;  /* 0x000000ffff0a7224 */ /* 0x002fe200078e000f */
[----:B------:R-:W-:-:S03]  /*45c20*/  MOV R11, R29 ;  /* 0x0000001d000b7202 */ /* 0x000fc60000000f00 */
[----:B------:R-:W-:Y:S01]  /*45c30*/  IMAD.X R25, R25, 0x1, R4, P3 ;  /* 0x0000000119197824 */ /* 0x000fe200018e0604 */
[----:B--2---:R-:W2:Y:S04]  /*45c40*/  LDL.LU R15, [R1+0xaec] ;  /* 0x000aec00010f7983 */ /* 0x004ea80000300800 */
[----:B------:R1:W-:Y:S01]  /*45c50*/  LDGSTS.E [R8+0x20a00], desc[UR8][R10.64], P1 ;  /* 0x20a000000a087fae */ /* 0x0003e20008921848 */
[----:B------:R-:W-:-:S03]  /*45c60*/  IADD3 R20, P4, R20, R5, RZ ;  /* 0x0000000514147210 */ /* 0x000fc60007f9e0ff */
[----:B------:R1:W-:Y:S02]  /*45c70*/  STL [R1+0xa34], R24 ;  /* 0x000a341801007387 */ /* 0x0003e40000100800 */
[----:B-1----:R-:W-:Y:S01]  /*45c80*/  MOV R10, R24 ;  /* 0x00000018000a7202 */ /* 0x002fe20000000f00 */
[----:B------:R-:W-:Y:S01]  /*45c90*/  IMAD.X R22, R22, 0x1, R4, P4 ;  /* 0x0000000116167824 */ /* 0x000fe200020e0604 */
[----:B------:R1:W-:Y:S01]  /*45ca0*/  STL [R1+0xa30], R25 ;  /* 0x000a301901007387 */ /* 0x0003e20000100800 */
[----:B------:R-:W-:-:S03]  /*45cb0*/  IMAD.MOV.U32 R11, RZ, RZ, R25 ;  /* 0x000000ffff0b7224 */ /* 0x000fc600078e0019 */
[----:B------:R-:W-:Y:S04]  /*45cc0*/  STL [R1+0xa6c], R20 ;  /* 0x000a6c1401007387 */ /* 0x000fe80000100800 */
[----:B------:R-:W2:Y:S04]  /*45cd0*/  LDL.LU R31, [R1+0xab0] ;  /* 0x000ab000011f7983 */ /* 0x000ea80000300800 */
[----:B------:R1:W-:Y:S04]  /*45ce0*/  STL [R1+0xa68], R22 ;  /* 0x000a681601007387 */ /* 0x0003e80000100800 */
[----:B------:R-:W2:Y:S04]  /*45cf0*/  LDL.LU R24, [R1+0xae8] ;  /* 0x000ae80001187983 */ /* 0x000ea80000300800 */
[----:B------:R1:W-:Y:S04]  /*45d00*/  LDGSTS.E [R8+0x20b00], desc[UR8][R10.64], P1 ;  /* 0x20b000000a087fae */ /* 0x0003e80008921848 */
[----:B-1----:R-:W2:Y:S01]  /*45d10*/  LDL.LU R25, [R1+0xaf0] ;  /* 0x000af00001197983 */ /* 0x002ea20000300800 */
[----:B------:R-:W-:-:S03]  /*45d20*/  MOV R11, R22 ;  /* 0x00000016000b7202 */ /* 0x000fc60000000f00 */
[----:B------:R-:W2:Y:S01]  /*45d30*/  LDL.LU R22, [R1+0xaf4] ;  /* 0x000af40001167983 */ /* 0x000ea20000300800 */
[----:B------:R-:W-:-:S03]  /*45d40*/  IMAD.MOV.U32 R10, RZ, RZ, R20 ;  /* 0x000000ffff0a7224 */ /* 0x000fc600078e0014 */
[----:B------:R-:W2:Y:S04]  /*45d50*/  LDL.LU R29, [R1+0xb28] ;  /* 0x000b2800011d7983 */ /* 0x000ea80000300800 */
[----:B------:R-:W2:Y:S01]  /*45d60*/  LDL.LU R20, [R1+0xb2c] ;  /* 0x000b2c0001147983 */ /* 0x000ea20000300800 */
        /* <DEDUP_REMOVED lines=9> */
[----:B------:R-:W-:-:S04]  /*45e00*/  IADD3 R27, P3, R27, R5, RZ ;  /* 0x000000051b1b7210 */ /* 0x000fc80007f7e0ff */
[----:B-1----:R-:W-:Y:S02]  /*45e10*/  MOV R10, R27 ;  /* 0x0000001b000a7202 */ /* 0x002fe40000000f00 */
[----:B------:R-:W-:Y:S01]  /*45e20*/  IADD3 R21, P4, R21, R5, RZ ;  /* 0x0000000515157210 */ /* 0x000fe20007f9e0ff */
[----:B------:R-:W-:Y:S01]  /*45e30*/  STL [R1+0xa74], R27 ;  /* 0x000a741b01007387 */ /* 0x000fe20000100800 */
[----:B---3--:R-:W-:-:S04]  /*45e40*/  IMAD.X R28, R28, 0x1, R4, P3 ;  /* 0x000000011c1c7824 */ /* 0x008fc800018e0604 */
[----:B------:R-:W-:Y:S01]  /*45e50*/  IMAD.MOV.U32 R11, RZ, RZ, R28 ;  /* 0x000000ffff0b7224 */ /* 0x000fe200078e001c */
[----:B------:R1:W-:Y:S01]  /*45e60*/  STL [R1+0xa70], R28 ;  /* 0x000a701c01007387 */ /* 0x0003e20000100800 */
[----:B----4-:R-:W-:-:S03]  /*45e70*/  IMAD.X R26, R26, 0x1, R4, P4 ;  /* 0x000000011a1a7824 */ /* 0x010fc600020e0604 */
[----:B------:R3:W-:Y:S01]  /*45e80*/  LDGSTS.E [R8+0x21300], desc[UR8][R10.64], P2 ;  /* 0x213000000a087fae */ /* 0x0007e20009121848 */
[----:B------:R-:W-:-:S03]  /*45e90*/  ISETP.GT.AND P2, PT, R7, 0x11, PT ;  /* 0x000000110700780c */ /* 0x000fc60003f44270 */
[----:B------:R-:W-:Y:S01]  /*45ea0*/  STL [R1+0xaac], R21 ;  /* 0x000aac1501007387 */ /* 0x000fe20000100800 */
[----:B------:R-:W-:Y:S02]  /*45eb0*/  SEL R9, RZ, 0x4, !P2 ;  /* 0x00000004ff097807 */ /* 0x000fe40005000000 */
[----:B------:R-:W-:Y:S01]  /*45ec0*/  IADD3 R30, P3, R30, R5, RZ ;  /* 0x000000051e1e7210 */ /* 0x000fe20007f7e0ff */
[----:B------:R4:W-:Y:S01]  /*45ed0*/  STL [R1+0xaa8], R26 ;  /* 0x000aa81a01007387 */ /* 0x0009e20000100800 */
[----:B------:R-:W-:-:S03]  /*45ee0*/  SEL R9, R9, RZ, !P0 ;  /* 0x000000ff09097207 */ /* 0x000fc60004000000 */
[----:B-1----:R-:W4:Y:S01]  /*45ef0*/  LDL.LU R28, [R1+0xb30] ;  /* 0x000b3000011c7983 */ /* 0x002f220000300800 */
[----:B---3--:R-:W-:Y:S01]  /*45f00*/  IMAD.MOV.U32 R10, RZ, RZ, R21 ;  /* 0x000000ffff0a7224 */ /* 0x008fe200078e0015 */
[----:B------:R-:W-:Y:S02]  /*45f10*/  MOV R11, R26 ;  /* 0x0000001a000b7202 */ /* 0x000fe40000000f00 */
[----:B------:R-:W3:Y:S01]  /*45f20*/  LDL.LU R27, [R1+0xb34] ;  /* 0x000b3400011b7983 */ /* 0x000ee20000300800 */
[----:B--2---:R-:W-:-:S03]  /*45f30*/  IADD3 R15, P4, R15, R5, RZ ;  /* 0x000000050f0f7210 */ /* 0x004fc60007f9e0ff */
[----:B----4-:R-:W2:Y:S01]  /*45f40*/  LDL.LU R26, [R1+0xb68] ;  /* 0x000b6800011a7983 */ /* 0x010ea20000300800 */
[----:B------:R-:W-:-:S03]  /*45f50*/  ISETP.NE.U32.AND P2, PT, R9, RZ, PT ;  /* 0x000000ff0900720c */ /* 0x000fc60003f45070 */
[----:B------:R-:W4:Y:S04]  /*45f60*/  LDL.LU R21, [R1+0xb6c] ;  /* 0x000b6c0001157983 */ /* 0x000f280000300800 */
[----:B------:R1:W-:Y:S04]  /*45f70*/  LDGSTS.E [R8+0x21a00], desc[UR8][R10.64], P1 ;  /* 0x21a000000a087fae */ /* 0x0003e80008921848 */
[----:B------:R-:W-:Y:S01]  /*45f80*/  STL [R1+0xab4], R30 ;  /* 0x000ab41e01007387 */ /* 0x000fe20000100800 */
[----:B-1----:R-:W-:Y:S01]  /*45f90*/  MOV R10, R30 ;  /* 0x0000001e000a7202 */ /* 0x002fe20000000f00 */
[----:B------:R-:W-:-:S04]  /*45fa0*/  IMAD.X R31, R31, 0x1, R4, P3 ;  /* 0x000000011f1f7824 */ /* 0x000fc800018e0604 */
[----:B------:R-:W-:Y:S02]  /*45fb0*/  IMAD.MOV.U32 R11, RZ, RZ, R31 ;  /* 0x000000ffff0b7224 */ /* 0x000fe400078e001f */
[--C-:B------:R-:W-:Y:S01]  /*45fc0*/  IMAD.X R24, R24, 0x1, R4.reuse, P4 ;  /* 0x0000000118187824 */ /* 0x100fe200020e0604 */
[----:B------:R-:W-:Y:S04]  /*45fd0*/  STL [R1+0xab0], R31 ;  /* 0x000ab01f01007387 */ /* 0x000fe80000100800 */
[----:B------:R1:W-:Y:S04]  /*45fe0*/  LDGSTS.E [R8+0x21b00], desc[UR8][R10.64], P1 ;  /* 0x21b000000a087fae */ /* 0x0003e80008921848 */
[----:B------:R-:W-:Y:S01]  /*45ff0*/  STL [R1+0xaec], R15 ;  /* 0x000aec0f01007387 */ /* 0x000fe20000100800 */
[----:B------:R-:W-:Y:S01]  /*46000*/  IADD3 R22, P3, R22, R5, RZ ;  /* 0x0000000516167210 */ /* 0x000fe20007f7e0ff */
[----:B-1----:R-:W-:Y:S01]  /*46010*/  IMAD.MOV.U32 R10, RZ, RZ, R15 ;  /* 0x000000ffff0a7224 */ /* 0x002fe200078e000f */
[----:B------:R-:W-:Y:S01]  /*46020*/  MOV R11, R24 ;  /* 0x00000018000b7202 */ /* 0x000fe20000000f00 */
[----:B------:R1:W-:Y:S02]  /*46030*/  STL [R1+0xae8], R24 ;  /* 0x000ae81801007387 */ /* 0x0003e40000100800 */
[----:B------:R-:W-:-:S02]  /*46040*/  IMAD.X R25, R25, 0x1, R4, P3 ;  /* 0x0000000119197824 */ /* 0x000fc400018e0604 */
[----:B------:R1:W-:Y:S01]  /*46050*/  LDGSTS.E [R8+0x22200], desc[UR8][R10.64], P2 ;  /* 0x222000000a087fae */ /* 0x0003e20009121848 */
[----:B------:R-:W-:-:S03]  /*46060*/  IADD3 R20, P4, R20, R5, RZ ;  /* 0x0000000514147210 */ /* 0x000fc60007f9e0ff */
[----:B-1----:R-:W2:Y:S02]  /*46070*/  LDL.LU R24, [R1+0xb74] ;  /* 0x000b740001187983 */ /* 0x002ea40000300800 */
[----:B------:R-:W-:Y:S02]  /*46080*/  IMAD.X R29, R29, 0x1, R4, P4 ;  /* 0x000000011d1d7824 */ /* 0x000fe400020e0604 */
[----:B------:R-:W2:Y:S01]  /*46090*/  LDL.LU R15, [R1+0xbac] ;  /* 0x000bac00010f7983 */ /* 0x000ea20000300800 */
[----:B------:R-:W-:-:S03]  /*460a0*/  IMAD.MOV.U32 R11, RZ, RZ, R25 ;  /* 0x000000ffff0b7224 */ /* 0x000fc600078e0019 */
[----:B------:R-:W-:Y:S01]  /*460b0*/  STL [R1+0xaf4], R22 ;  /* 0x000af41601007387 */ /* 0x000fe20000100800 */
[----:B------:R-:W-:-:S03]  /*460c0*/  MOV R10, R22 ;  /* 0x00000016000a7202 */ /* 0x000fc60000000f00 */
[----:B------:R1:W-:Y:S04]  /*460d0*/  STL [R1+0xaf0], R25 ;  /* 0x000af01901007387 */ /* 0x0003e80000100800 */
[----:B------:R1:W-:Y:S01]  /*460e0*/  STL [R1+0xb2c], R20 ;  /* 0x000b2c1401007387 */ /* 0x0003e20000100800 */
[----:B------:R-:W-:-:S03]  /*460f0*/  ISETP.GT.AND P1, PT, R7, 0x15, PT ;  /* 0x000000150700780c */ /* 0x000fc60003f24270 */
[----:B------:R1:W-:Y:S04]  /*46100*/  LDGSTS.E [R8+0x22300], desc[UR8][R10.64], P2 ;  /* 0x223000000a087fae */ /* 0x0003e80009121848 */
[----:B-1----:R-:W2:Y:S04]  /*46110*/  LDL.LU R25, [R1+0xb70] ;  /* 0x000b700001197983 */ /* 0x002ea80000300800 */
[----:B------:R-:W-:Y:S04]  /*46120*/  STL [R1+0xb28], R29 ;  /* 0x000b281d01007387 */ /* 0x000fe80000100800 */
[----:B------:R-:W2:Y:S01]  /*46130*/  LDL.LU R22, [R1+0xba8] ;  /* 0x000ba80001167983 */ /* 0x000ea20000300800 */
[----:B------:R-:W-:-:S02]  /*46140*/  SEL R9, RZ, 0x4, !P1 ;  /* 0x00000004ff097807 */ /* 0x000fc40004800000 */
[----:B------:R-:W-:Y:S01]  /*46150*/  ISETP.GT.AND P2, PT, R7, 0x19, PT ;  /* 0x000000190700780c */ /* 0x000fe20003f44270 */
[----:B------:R-:W-:Y:S01]  /*46160*/  IMAD.MOV.U32 R10, RZ, RZ, R20 ;  /* 0x000000ffff0a7224 */ /* 0x000fe200078e0014 */
[----:B------:R-:W-:Y:S01]  /*46170*/  SEL R9, R9, RZ, !P0 ;  /* 0x000000ff09097207 */ /* 0x000fe20004000000 */
[----:B------:R-:W2:Y:S03]  /*46180*/  LDL.LU R30, [R1+0xbb4] ;  /* 0x000bb400011e7983 */ /* 0x000ea60000300800 */
[----:B------:R-:W-:Y:S01]  /*46190*/  ISETP.NE.U32.AND P1, PT, R9, RZ, PT ;  /* 0x000000ff0900720c */ /* 0x000fe20003f25070 */
[----:B------:R-:W2:Y:S01]  /*461a0*/  LDL.LU R20, [R1+0xbec] ;  /* 0x000bec0001147983 */ /* 0x000ea20000300800 */
[----:B------:R-:W-:Y:S02]  /*461b0*/  SEL R9, RZ, 0x4, !P2 ;  /* 0x00000004ff097807 */ /* 0x000fe40005000000 */
[----:B------:R-:W-:-:S02]  /*461c0*/  MOV R11, R29 ;  /* 0x0000001d000b7202 */ /* 0x000fc40000000f00 */
[----:B------:R-:W-:-:S04]  /*461d0*/  SEL R9, R9, RZ, !P0 ;  /* 0x000000ff09097207 */ /* 0x000fc80004000000 */
[----:B------:R-:W-:-:S03]  /*461e0*/  ISETP.NE.U32.AND P2, PT, R9, RZ, PT ;  /* 0x000000ff0900720c */ /* 0x000fc60003f45070 */
[----:B------:R1:W-:Y:S01]  /*461f0*/  LDGSTS.E [R8+0x22a00], desc[UR8][R10.64], P1 ;  /* 0x22a000000a087fae */ /* 0x0003e20008921848 */
[----:B---3--:R-:W-:-:S05]  /*46200*/  IADD3 R27, P3, R27, R5, RZ ;  /* 0x000000051b1b7210 */ /* 0x008fca0007f7e0ff */
[--C-:B------:R-:W-:Y:S01]  /*46210*/  IMAD.X R28, R28, 0x1, R4.reuse, P3 ;  /* 0x000000011c1c7824 */ /* 0x100fe200018e0604 */
[----:B----4-:R-:W-:Y:S01]  /*46220*/  IADD3 R21, P4, R21, R5, RZ ;  /* 0x0000000515157210 */ /* 0x010fe20007f9e0ff */
[----:B------:R-:W-:Y:S04]  /*46230*/  STL [R1+0xb34], R27 ;  /* 0x000b341b01007387 */ /* 0x000fe80000100800 */
[----:B--2---:R-:W-:Y:S01]  /*46240*/  IMAD.X R26, R26, 0x1, R4, P4 ;  /* 0x000000011a1a7824 */ /* 0x004fe200020e0604 */
[----:B------:R2:W-:Y:S01]  /*46250*/  STL [R1+0xb30], R28 ;  /* 0x000b301c01007387 */ /* 0x0005e20000100800 */
[----:B-1----:R-:W-:-:S03]  /*46260*/  IMAD.MOV.U32 R11, RZ, RZ, R28 ;  /* 0x000000ffff0b7224 */ /* 0x002fc600078e001c */
[----:B------:R-:W-:Y:S01]  /*46270*/  STL [R1+0xb6c], R21 ;  /* 0x000b6c1501007387 */ /* 0x000fe20000100800 */
[----:B------:R-:W-:-:S03]  /*46280*/  MOV R10, R27 ;  /* 0x0000001b000a7202 */ /* 0x000fc60000000f00 */
[----:B------:R-:W3:Y:S04]  /*46290*/  LDL.LU R31, [R1+0xbb0] ;  /* 0x000bb000011f7983 */ /* 0x000ee80000300800 */
[----:B------:R1:W-:Y:S04]  /*462a0*/  STL [R1+0xb68], R26 ;  /* 0x000b681a01007387 */ /* 0x0003e80000100800 */
[----:B--2---:R-:W2:Y:S04]  /*462b0*/  LDL.LU R28, [R1+0xbe8] ;  /* 0x000be800011c7983 */ /* 0x004ea80000300800 */
[----:B------:R-:W4:Y:S04]  /*462c0*/  LDL.LU R29, [R1+0xbf0] ;  /* 0x000bf000011d7983 */ /* 0x000f280000300800 */
[----:B------:R-:W4:Y:S04]  /*462d0*/  LDL.LU R27, [R1+0xbf4] ;  /* 0x000bf400011b7983 */ /* 0x000f280000300800 */
[----:B------:R1:W-:Y:S02]  /*462e0*/  LDGSTS.E [R8+0x22b00], desc[UR8][R10.64], P1 ;  /* 0x22b000000a087fae */ /* 0x0003e40008921848 */
[----:B-1----:R-:W-:Y:S01]  /*462f0*/  IMAD.MOV.U32 R10, RZ, RZ, R21 ;  /* 0x000000ffff0a7224 */ /* 0x002fe200078e0015 */
[----:B------:R-:W-:-:S02]  /*46300*/  MOV R11, R26 ;  /* 0x0000001a000b7202 */ /* 0x000fc40000000f00 */
[----:B------:R-:W4:Y:S04]  /*46310*/  LDL.LU R26, [R1+0xc28] ;  /* 0x000c2800011a7983 */ /* 0x000f280000300800 */
[----:B------:R-:W4:Y:S04]  /*46320*/  LDL.LU R21, [R1+0xc2c] ;  /* 0x000c2c0001157983 */ /* 0x000f280000300800 */
[----:B------:R1:W-:Y:S01]  /*46330*/  LDGSTS.E [R8+0x23200], desc[UR8][R10.64], P2 ;  /* 0x232000000a087fae */ /* 0x0003e20009121848 */
[-C--:B------:R-:W-:Y:S02]  /*46340*/  IADD3 R24, P3, R24, R5.reuse, RZ ;  /* 0x0000000518187210 */ /* 0x080fe40007f7e0ff */
[----:B------:R-:W-:-:S03]  /*46350*/  IADD3 R15, P4, R15, R5, RZ ;  /* 0x000000050f0f7210 */ /* 0x000fc60007f9e0ff */
[----:B------:R-:W-:Y:S01]  /*46360*/  STL [R1+0xb74], R24 ;  /* 0x000b741801007387 */ /* 0x000fe20000100800 */
[----:B-1----:R-:W-:Y:S01]  /*46370*/  MOV R10, R24 ;  /* 0x00000018000a7202 */ /* 0x002fe20000000f00 */
[----:B------:R-:W-:-:S05]  /*46380*/  IMAD.X R25, R25, 0x1, R4, P3 ;  /* 0x0000000119197824 */ /* 0x000fca00018e0604 */
[----:B------:R1:W-:Y:S01]  /*46390*/  STL [R1+0xb70], R25 ;  /* 0x000b701901007387 */ /* 0x0003e20000100800 */
[----:B------:R-:W-:-:S03]  /*463a0*/  IMAD.X R22, R22, 0x1, R4, P4 ;  /* 0x0000000116167824 */ /* 0x000fc600020e0604 */
[----:B------:R-:W-:Y:S01]  /*463b0*/  STL [R1+0xbac], R15 ;  /* 0x000bac0f01007387 */ /* 0x000fe20000100800 */
[----:B------:R-:W-:-:S03]  /*463c0*/  IMAD.MOV.U32 R11, RZ, RZ, R25 ;  /* 0x000000ffff0b7224 */ /* 0x000fc600078e0019 */
[----:B------:R1:W-:Y:S04]  /*463d0*/  STL [R1+0xba8], R22 ;  /* 0x000ba81601007387 */ /* 0x0003e80000100800 */
[----:B-1----:R-:W4:Y:S04]  /*463e0*/  LDL.LU R25, [R1+0xc30] ;  /* 0x000c300001197983 */ /* 0x002f280000300800 */
[----:B------:R-:W4:Y:S04]  /*463f0*/  LDL.LU R24, [R1+0xc34] ;  /* 0x000c340001187983 */ /* 0x000f280000300800 */
[----:B------:R1:W-:Y:S02]  /*46400*/  LDGSTS.E [R8+0x23300], desc[UR8][R10.64], P2 ;  /* 0x233000000a087fae */ /* 0x0003e40009121848 */
[----:B-1----:R-:W-:Y:S01]  /*46410*/  MOV R11, R22 ;  /* 0x00000016000b7202 */ /* 0x002fe20000000f00 */
        /* <DEDUP_REMOVED lines=15> */
[----:B-1----:R-:W-:Y:S01]  /*46510*/  MOV R10, R30 ;  /* 0x0000001e000a7202 */ /* 0x002fe20000000f00 */
[----:B---3--:R-:W-:-:S04]  /*46520*/  IMAD.X R31, R31, 0x1, R4, P3 ;  /* 0x000000011f1f7824 */ /* 0x008fc800018e0604 */
[----:B------:R-:W-:Y:S02]  /*46530*/  IMAD.MOV.U32 R11, RZ, RZ, R31 ;  /* 0x000000ffff0b7224 */ /* 0x000fe400078e001f */
[----:B--2---:R-:W-:Y:S01]  /*46540*/  IMAD.X R28, R28, 0x1, R4, P4 ;  /* 0x000000011c1c7824 */ /* 0x004fe200020e0604 */
[----:B------:R-:W-:Y:S04]  /*46550*/  STL [R1+0xbb0], R31 ;  /* 0x000bb01f01007387 */ /* 0x000fe80000100800 */
[----:B------:R1:W-:Y:S01]  /*46560*/  LDGSTS.E [R8+0x23b00], desc[UR8][R10.64], P1 ;  /* 0x23b000000a087fae */ /* 0x0003e20008921848 */
[----:B----4-:R-:W-:-:S03]  /*46570*/  IADD3 R27, P3, R27, R5, RZ ;  /* 0x000000051b1b7210 */ /* 0x010fc60007f7e0ff */
[----:B------:R-:W-:Y:S02]  /*46580*/  STL [R1+0xbec], R20 ;  /* 0x000bec1401007387 */ /* 0x000fe40000100800 */
[----:B------:R-:W-:Y:S02]  /*46590*/  IMAD.X R29, R29, 0x1, R4, P3 ;  /* 0x000000011d1d7824 */ /* 0x000fe400018e0604 */
[----:B------:R2:W-:Y:S01]  /*465a0*/  STL [R1+0xbe8], R28 ;  /* 0x000be81c01007387 */ /* 0x0005e20000100800 */
[----:B-1----:R-:W-:Y:S01]  /*465b0*/  IMAD.MOV.U32 R10, RZ, RZ, R20 ;  /* 0x000000ffff0a7224 */ /* 0x002fe200078e0014 */
[----:B------:R-:W-:Y:S02]  /*465c0*/  MOV R11, R28 ;  /* 0x0000001c000b7202 */ /* 0x000fe40000000f00 */
[----:B------:R-:W-:-:S03]  /*465d0*/  ISETP.GT.AND P1, PT, R7, 0x25, PT ;  /* 0x000000250700780c */ /* 0x000fc60003f24270 */
[----:B------:R1:W-:Y:S04]  /*465e0*/  LDGSTS.E [R8+0x24200], desc[UR8][R10.64], P2 ;  /* 0x242000000a087fae */ /* 0x0003e80009121848 */
[----:B--2---:R-:W2:Y:S01]  /*465f0*/  LDL.LU R28, [R1+0xc74] ;  /* 0x000c7400011c7983 */ /* 0x004ea20000300800 */
[----:B------:R-:W-:-:S03]  /*46600*/  IADD3 R21, P4, R21, R5, RZ ;  /* 0x0000000515157210 */ /* 0x000fc60007f9e0ff */
[----:B------:R-:W3:Y:S04]  /*46610*/  LDL.LU R20, [R1+0xcac] ;  /* 0x000cac0001147983 */ /* 0x000ee80000300800 */
[----:B------:R-:W-:Y:S01]  /*46620*/  STL [R1+0xbf4], R27 ;  /* 0x000bf41b01007387 */ /* 0x000fe20000100800 */
[----:B------:R-:W-:Y:S02]  /*46630*/  IMAD.X R26, R26, 0x1, R4, P4 ;  /* 0x000000011a1a7824 */ /* 0x000fe400020e0604 */
[----:B-1----:R-:W-:Y:S01]  /*46640*/  IMAD.MOV.U32 R11, RZ, RZ, R29 ;  /* 0x000000ffff0b7224 */ /* 0x002fe200078e001d */
[----:B------:R1:W-:Y:S01]  /*46650*/  STL [R1+0xbf0], R29 ;  /* 0x000bf01d01007387 */ /* 0x0003e20000100800 */
[----:B------:R-:W-:-:S03]  /*46660*/  SEL R9, RZ, 0x4, !P1 ;  /* 0x00000004ff097807 */ /* 0x000fc60004800000 */
[----:B------:R4:W-:Y:S01]  /*46670*/  STL [R1+0xc2c], R21 ;  /* 0x000c2c1501007387 */ /* 0x0009e20000100800 */
[----:B------:R-:W-:-:S03]  /*46680*/  MOV R10, R27 ;  /* 0x0000001b000a7202 */ /* 0x000fc60000000f00 */
[----:B-1----:R-:W3:Y:S01]  /*46690*/  LDL.LU R29, [R1+0xc70] ;  /* 0x000c7000011d7983 */ /* 0x002ee20000300800 */
[----:B------:R-:W-:-:S03]  /*466a0*/  SEL R9, R9, RZ, !P0 ;  /* 0x000000ff09097207 */ /* 0x000fc60004000000 */
[----:B------:R1:W-:Y:S04]  /*466b0*/  STL [R1+0xc28], R26 ;  /* 0x000c281a01007387 */ /* 0x0003e80000100800 */
[----:B------:R-:W3:Y:S01]  /*466c0*/  LDL.LU R27, [R1+0xca8] ;  /* 0x000ca800011b7983 */ /* 0x000ee20000300800 */
[----:B------:R-:W-:-:S03]  /*466d0*/  ISETP.NE.U32.AND P1, PT, R9, RZ, PT ;  /* 0x000000ff0900720c */ /* 0x000fc60003f25070 */
[----:B------:R1:W-:Y:S04]  /*466e0*/  LDGSTS.E [R8+0x24300], desc[UR8][R10.64], P2 ;  /* 0x243000000a087fae */ /* 0x0003e80009121848 */
[----:B------:R-:W3:Y:S01]  /*466f0*/  LDL.LU R30, [R1+0xcb4] ;  /* 0x000cb400011e7983 */ /* 0x000ee20000300800 */
[----:B-1----:R-:W-:-:S03]  /*46700*/  IMAD.MOV.U32 R10, RZ, RZ, R21 ;  /* 0x000000ffff0a7224 */ /* 0x002fc600078e0015 */
[----:B----4-:R-:W4:Y:S01]  /*46710*/  LDL.LU R21, [R1+0xcec] ;  /* 0x000cec0001157983 */ /* 0x010f220000300800 */
[----:B------:R-:W-:-:S05]  /*46720*/  IADD3 R24, P3, R24, R5, RZ ;  /* 0x0000000518187210 */ /* 0x000fca0007f7e0ff */
[----:B------:R-:W-:Y:S01]  /*46730*/  IMAD.X R25, R25, 0x1, R4, P3 ;  /* 0x0000000119197824 */ /* 0x000fe200018e0604 */
[----:B------:R1:W-:Y:S04]  /*46740*/  STL [R1+0xc34], R24 ;  /* 0x000c341801007387 */ /* 0x0003e80000100800 */
[----:B------:R-:W-:Y:S01]  /*46750*/  STL [R1+0xc30], R25 ;  /* 0x000c301901007387 */ /* 0x000fe20000100800 */
[----:B------:R-:W-:-:S05]  /*46760*/  MOV R11, R26 ;  /* 0x0000001a000b7202 */ /* 0x000fca0000000f00 */
[----:B------:R1:W-:Y:S01]  /*46770*/  LDGSTS.E [R8+0x24a00], desc[UR8][R10.64], P1 ;  /* 0x24a000000a087fae */ /* 0x0003e20008921848 */
[----:B------:R-:W-:-:S05]  /*46780*/  IADD3 R15, P4, R15, R5, RZ ;  /* 0x000000050f0f7210 */ /* 0x000fca0007f9e0ff */
[----:B------:R-:W-:Y:S01]  /*46790*/  IMAD.X R22, R22, 0x1, R4, P4 ;  /* 0x0000000116167824 */ /* 0x000fe200020e0604 */
[----:B------:R1:W-:Y:S04]  /*467a0*/  STL [R1+0xc6c], R15 ;  /* 0x000c6c0f01007387 */ /* 0x0003e80000100800 */
[----:B------:R-:W4:Y:S04]  /*467b0*/  LDL.LU R31, [R1+0xcb0] ;  /* 0x000cb000011f7983 */ /* 0x000f280000300800 */
[----:B------:R1:W-:Y:S04]  /*467c0*/  STL [R1+0xc68], R22 ;  /* 0x000c681601007387 */ /* 0x0003e80000100800 */
[----:B------:R-:W4:Y:S01]  /*467d0*/  LDL.LU R26, [R1+0xce8] ;  /* 0x000ce800011a7983 */ /* 0x000f220000300800 */
[----:B-1----:R-:W-:Y:S01]  /*467e0*/  MOV R10, R24 ;  /* 0x00000018000a7202 */ /* 0x002fe20000000f00 */
[----:B------:R-:W-:-:S02]  /*467f0*/  IMAD.MOV.U32 R11, RZ, RZ, R25 ;  /* 0x000000ffff0b7224 */ /* 0x000fc400078e0019 */
[----:B------:R-:W4:Y:S04]  /*46800*/  LDL.LU R24, [R1+0xcf0] ;  /* 0x000cf00001187983 */ /* 0x000f280000300800 */
[----:B------:R1:W-:Y:S02]  /*46810*/  LDGSTS.E [R8+0x24b00], desc[UR8][R10.64], P1 ;  /* 0x24b000000a087fae */ /* 0x0003e40008921848 */
[----:B-1----:R-:W-:Y:S02]  /*46820*/  IMAD.MOV.U32 R10, RZ, RZ, R15 ;  /* 0x000000ffff0a7224 */ /* 0x002fe400078e000f */
[----:B------:R-:W4:Y:S01]  /*46830*/  LDL.LU R15, [R1+0xcf4] ;  /* 0x000cf400010f7983 */ /* 0x000f220000300800 */
[----:B------:R-:W-:-:S03]  /*46840*/  MOV R11, R22 ;  /* 0x00000016000b7202 */ /* 0x000fc60000000f00 */
[----:B------:R-:W4:Y:S04]  /*46850*/  LDL.LU R25, [R1+0xd28] ;  /* 0x000d280001197983 */ /* 0x000f280000300800 */
[----:B------:R-:W4:Y:S01]  /*46860*/  LDL.LU R22, [R1+0xd2c] ;  /* 0x000d2c0001167983 */ /* 0x000f220000300800 */
        /* <DEDUP_REMOVED lines=9> */
[-C--:B--2---:R-:W-:Y:S02]  /*46900*/  IADD3 R28, P3, R28, R5.reuse, RZ ;  /* 0x000000051c1c7210 */ /* 0x084fe40007f7e0ff */
[----:B---3--:R-:W-:Y:S02]  /*46910*/  IADD3 R20, P4, R20, R5, RZ ;  /* 0x0000000514147210 */ /* 0x008fe40007f9e0ff */
[----:B-1----:R-:W-:Y:S01]  /*46920*/  MOV R10, R28 ;  /* 0x0000001c000a7202 */ /* 0x002fe20000000f00 */
[----:B------:R-:W-:Y:S01]  /*46930*/  STL [R1+0xc74], R28 ;  /* 0x000c741c01007387 */ /* 0x000fe20000100800 */
[----:B------:R-:W-:-:S04]  /*46940*/  IMAD.X R29, R29, 0x1, R4, P3 ;  /* 0x000000011d1d7824 */ /* 0x000fc800018e0604 */
[----:B------:R-:W-:Y:S02]  /*46950*/  IMAD.MOV.U32 R11, RZ, RZ, R29 ;  /* 0x000000ffff0b7224 */ /* 0x000fe400078e001d */
[----:B------:R-:W-:-:S03]  /*46960*/  IMAD.X R27, R27, 0x1, R4, P4 ;  /* 0x000000011b1b7824 */ /* 0x000fc600020e0604 */
[----:B------:R1:W-:Y:S04]  /*46970*/  LDGSTS.E [R8+0x25300], desc[UR8][R10.64], P2 ;  /* 0x253000000a087fae */ /* 0x0003e80009121848 */
[----:B------:R2:W-:Y:S01]  /*46980*/  STL [R1+0xc70], R29 ;  /* 0x000c701d01007387 */ /* 0x0005e20000100800 */
[----:B------:R-:W-:-:S03]  /*46990*/  IADD3 R30, P3, R30, R5, RZ ;  /* 0x000000051e1e7210 */ /* 0x000fc60007f7e0ff */
[----:B------:R-:W-:Y:S01]  /*469a0*/  STL [R1+0xcac], R20 ;  /* 0x000cac1401007387 */ /* 0x000fe20000100800 */
[----:B-1----:R-:W-:Y:S01]  /*469b0*/  IMAD.MOV.U32 R10, RZ, RZ, R20 ;  /* 0x000000ffff0a7224 */ /* 0x002fe200078e0014 */
[----:B------:R-:W-:Y:S02]  /*469c0*/  MOV R11, R27 ;  /* 0x0000001b000b7202 */ /* 0x000fe40000000f00 */
[----:B------:R1:W-:Y:S01]  /*469d0*/  STL [R1+0xca8], R27 ;  /* 0x000ca81b01007387 */ /* 0x0003e20000100800 */
[----:B------:R-:W-:Y:S02]  /*469e0*/  ISETP.GT.AND P2, PT, R7, 0x31, PT ;  /* 0x000000310700780c */ /* 0x000fe40003f44270 */
[----:B----4-:R-:W-:Y:S01]  /*469f0*/  IADD3 R21, P4, R21, R5, RZ ;  /* 0x0000000515157210 */ /* 0x010fe20007f9e0ff */
[----:B--2---:R-:W2:Y:S04]  /*46a00*/  LDL.LU R29, [R1+0xd30] ;  /* 0x000d3000011d7983 */ /* 0x004ea80000300800 */
[----:B------:R-:W3:Y:S01]  /*46a10*/  LDL.LU R28, [R1+0xd34] ;  /* 0x000d3400011c7983 */ /* 0x000ee20000300800 */
[----:B------:R-:W-:-:S03]  /*46a20*/  SEL R9, RZ, 0x4, !P2 ;  /* 0x00000004ff097807 */ /* 0x000fc60005000000 */
[----:B------:R4:W-:Y:S04]  /*46a30*/  LDGSTS.E [R8+0x25a00], desc[UR8][R10.64], P1 ;  /* 0x25a000000a087fae */ /* 0x0009e80008921848 */
[----:B-1----:R-:W2:Y:S04]  /*46a40*/  LDL.LU R27, [R1+0xd68] ;  /* 0x000d6800011b7983 */ /* 0x002ea80000300800 */
[----:B------:R-:W2:Y:S01]  /*46a50*/  LDL.LU R20, [R1+0xd6c] ;  /* 0x000d6c0001147983 */ /* 0x000ea20000300800 */
[----:B----4-:R-:W-:-:S03]  /*46a60*/  MOV R10, R30 ;  /* 0x0000001e000a7202 */ /* 0x010fc60000000f00 */
[----:B------:R-:W-:Y:S01]  /*46a70*/  STL [R1+0xcb4], R30 ;  /* 0x000cb41e01007387 */ /* 0x000fe20000100800 */
[----:B------:R-:W-:Y:S01]  /*46a80*/  SEL R9, R9, RZ, !P0 ;  /* 0x000000ff09097207 */ /* 0x000fe20004000000 */
[----:B------:R-:W-:-:S04]  /*46a90*/  IMAD.X R31, R31, 0x1, R4, P3 ;  /* 0x000000011f1f7824 */ /* 0x000fc800018e0604 */
[----:B------:R-:W-:Y:S01]  /*46aa0*/  IMAD.MOV.U32 R11, RZ, RZ, R31 ;  /* 0x000000ffff0b7224 */ /* 0x000fe200078e001f */
[----:B------:R-:W-:Y:S01]  /*46ab0*/  STL [R1+0xcb0], R31 ;  /* 0x000cb01f01007387 */ /* 0x000fe20000100800 */
[----:B------:R-:W-:-:S03]  /*46ac0*/  IMAD.X R26, R26, 0x1, R4, P4 ;  /* 0x000000011a1a7824 */ /* 0x000fc600020e0604 */
[----:B------:R-:W-:Y:S04]  /*46ad0*/  STL [R1+0xcec], R21 ;  /* 0x000cec1501007387 */ /* 0x000fe80000100800 */
[----:B------:R1:W-:Y:S04]  /*46ae0*/  LDGSTS.E [R8+0x25b00], desc[UR8][R10.64], P1 ;  /* 0x25b000000a087fae */ /* 0x0003e80008921848 */
[----:B------:R4:W-:Y:S01]  /*46af0*/  STL [R1+0xce8], R26 ;  /* 0x000ce81a01007387 */ /* 0x0009e20000100800 */
[----:B------:R-:W-:Y:S02]  /*46b00*/  ISETP.NE.U32.AND P2, PT, R9, RZ, PT ;  /* 0x000000ff0900720c */ /* 0x000fe40003f45070 */
[----:B-1----:R-:W-:Y:S01]  /*46b10*/  MOV R11, R26 ;  /* 0x0000001a000b7202 */ /* 0x002fe20000000f00 */
[----:B------:R-:W-:Y:S01]  /*46b20*/  IMAD.MOV.U32 R10, RZ, RZ, R21 ;  /* 0x000000ffff0a7224 */ /* 0x000fe200078e0015 */
[----:B----4-:R-:W4:Y:S04]  /*46b30*/  LDL.LU R26, [R1+0xd70] ;  /* 0x000d7000011a7983 */ /* 0x010f280000300800 */
[----:B------:R-:W4:Y:S01]  /*46b40*/  LDL.LU R21, [R1+0xd74] ;  /* 0x000d740001157983 */ /* 0x000f220000300800 */
[----:B------:R-:W-:-:S04]  /*46b50*/  IADD3 R15, P3, R15, R5, RZ ;  /* 0x000000050f0f7210 */ /* 0x000fc80007f7e0ff */
[----:B------:R1:W-:Y:S01]  /*46b60*/  LDGSTS.E [R8+0x26200], desc[UR8][R10.64], P2 ;  /* 0x262000000a087fae */ /* 0x0003e20009121848 */
[----:B------:R-:W-:Y:S01]  /*46b70*/  IADD3 R22, P4, R22, R5, RZ ;  /* 0x0000000516167210 */ /* 0x000fe20007f9e0ff */
[--C-:B------:R-:W-:Y:S02]  /*46b80*/  IMAD.X R24, R24, 0x1, R4.reuse, P3 ;  /* 0x0000000118187824 */ /* 0x100fe400018e0604 */
[----:B------:R-:W-:Y:S02]  /*46b90*/  STL [R1+0xcf4], R15 ;  /* 0x000cf40f01007387 */ /* 0x000fe40000100800 */
[----:B------:R-:W-:Y:S02]  /*46ba0*/  IMAD.X R25, R25, 0x1, R4, P4 ;  /* 0x0000000119197824 */ /* 0x000fe400020e0604 */
[----:B------:R1:W-:Y:S02]  /*46bb0*/  STL [R1+0xcf0], R24 ;  /* 0x000cf01801007387 */ /* 0x0003e40000100800 */
[----:B-1----:R-:W-:Y:S01]  /*46bc0*/  MOV R10, R15 ;  /* 0x0000000f000a7202 */ /* 0x002fe20000000f00 */
[----:B------:R-:W-:Y:S01]  /*46bd0*/  IMAD.MOV.U32 R11, RZ, RZ, R24 ;  /* 0x000000ffff0b7224 */ /* 0x000fe200078e0018 */
[----:B------:R-:W-:Y:S04]  /*46be0*/  STL [R1+0xd2c], R22 ;  /* 0x000d2c1601007387 */ /* 0x000fe80000100800 */
[----:B------:R1:W-:Y:S04]  /*46bf0*/  LDGSTS.E [R8+0x26300], desc[UR8][R10.64], P2 ;  /* 0x263000000a087fae */ /* 0x0003e80009121848 */
[----:B------:R-:W4:Y:S04]  /*46c00*/  LDL.LU R24, [R1+0xdac] ;  /* 0x000dac0001187983 */ /* 0x000f280000300800 */
[----:B------:R1:W-:Y:S04]  /*46c10*/  STL [R1+0xd28], R25 ;  /* 0x000d281901007387 */ /* 0x0003e80000100800 */
[----:B------:R-:W4:Y:S01]  /*46c20*/  LDL.LU R15, [R1+0xdb4] ;  /* 0x000db400010f7983 */ /* 0x000f220000300800 */
[----:B-1----:R-:W-:Y:S01]  /*46c30*/  MOV R11, R25 ;  /* 0x00000019000b7202 */ /* 0x002fe20000000f00 */
[----:B------:R-:W-:-:S02]  /*46c40*/  IMAD.MOV.U32 R10, RZ, RZ, R22 ;  /* 0x000000ffff0a7224 */ /* 0x000fc400078e0016 */
        /* <DEDUP_REMOVED lines=11> */
[----:B---3--:R-:W-:-:S05]  /*46d00*/  IADD3 R28, P3, R28, R5, RZ ;  /* 0x000000051c1c7210 */ /* 0x008fca0007f7e0ff */
[--C-:B--2---:R-:W-:Y:S01]  /*46d10*/  IMAD.X R29, R29, 0x1, R4.reuse, P3 ;  /* 0x000000011d1d7824 */ /* 0x104fe200018e0604 */
[----:B-1----:R-:W-:Y:S02]  /*46d20*/  MOV R10, R28 ;  /* 0x0000001c000a7202 */ /* 0x002fe40000000f00 */
[----:B------:R-:W-:Y:S01]  /*46d30*/  IADD3 R20, P4, R20, R5, RZ ;  /* 0x0000000514147210 */ /* 0x000fe20007f9e0ff */
[----:B------:R-:W-:Y:S01]  /*46d40*/  IMAD.MOV.U32 R11, RZ, RZ, R29 ;  /* 0x000000ffff0b7224 */ /* 0x000fe200078e001d */
[----:B------:R-:W-:Y:S03]  /*46d50*/  STL [R1+0xd34], R28 ;  /* 0x000d341c01007387 */ /* 0x000fe60000100800 */
[----:B------:R-:W-:Y:S01]  /*46d60*/  IMAD.X R27, R27, 0x1, R4, P4 ;  /* 0x000000011b1b7824 */ /* 0x000fe200020e0604 */
[----:B------:R-:W-:Y:S04]  /*46d70*/  STL [R1+0xd30], R29 ;  /* 0x000d301d01007387 */ /* 0x000fe80000100800 */
[----:B------:R1:W-:Y:S04]  /*46d80*/  LDGSTS.E [R8+0x26b00], desc[UR8][R10.64], P1 ;  /* 0x26b000000a087fae */ /* 0x0003e80008921848 */
[----:B------:R-:W-:Y:S01]  /*46d90*/  STL [R1+0xd6c], R20 ;  /* 0x000d6c1401007387 */ /* 0x000fe20000100800 */
[----:B------:R-:W-:-:S03]  /*46da0*/  ISETP.GT.AND P1, PT, R7, 0x3d, PT ;  /* 0x0000003d0700780c */ /* 0x000fc60003f24270 */
[----:B------:R2:W-:Y:S01]  /*46db0*/  STL [R1+0xd68], R27 ;  /* 0x000d681b01007387 */ /* 0x0005e20000100800 */
[----:B-1----:R-:W-:Y:S01]  /*46dc0*/  IMAD.MOV.U32 R10, RZ, RZ, R20 ;  /* 0x000000ffff0a7224 */ /* 0x002fe200078e0014 */
[----:B------:R-:W-:Y:S02]  /*46dd0*/  MOV R11, R27 ;  /* 0x0000001b000b7202 */ /* 0x000fe40000000f00 */
[----:B--2---:R-:W2:Y:S04]  /*46de0*/  LDL.LU R27, [R1+0x9f8] ;  /* 0x0009f800011b7983 */ /* 0x004ea80000300800 */
[----:B------:R-:W3:Y:S01]  /*46df0*/  LDL.LU R20, [R1+0x9fc] ;  /* 0x0009fc0001147983 */ /* 0x000ee20000300800 */
[----:B------:R-:W-:-:S03]  /*46e00*/  SEL R9, RZ, 0x4, !P1 ;  /* 0x00000004ff097807 */ /* 0x000fc60004800000 */
[----:B------:R1:W-:Y:S01]  /*46e10*/  LDGSTS.E [R8+0x27200], desc[UR8][R10.64], P2 ;  /* 0x272000000a087fae */ /* 0x0003e20009121848 */
[----:B----4-:R-:W-:-:S05]  /*46e20*/  IADD3 R21, P3, R21, R5, RZ ;  /* 0x0000000515157210 */ /* 0x010fca0007f7e0ff */
[----:B------:R-:W-:Y:S01]  /*46e30*/  IMAD.X R26, R26, 0x1, R4, P3 ;  /* 0x000000011a1a7824 */ /* 0x000fe200018e0604 */
[----:B------:R-:W-:Y:S01]  /*46e40*/  STL [R1+0xd74], R21 ;  /* 0x000d741501007387 */ /* 0x000fe20000100800 */
[----:B-1----:R-:W-:-:S03]  /*46e50*/  IMAD.MOV.U32 R10, RZ, RZ, R21 ;  /* 0x000000ffff0a7224 */ /* 0x002fc600078e0015 */
[----:B------:R1:W-:Y:S01]  /*46e60*/  STL [R1+0xd70], R26 ;  /* 0x000d701a01007387 */ /* 0x0003e20000100800 */
[----:B------:R-:W-:-:S03]  /*46e70*/  MOV R11, R26 ;  /* 0x0000001a000b7202 */ /* 0x000fc60000000f00 */
[----:B------:R-:W4:Y:S01]  /*46e80*/  LDL.LU R28, [R1+0xa00] ;  /* 0x000a0000011c7983 */ /* 0x000f220000300800 */
[----:B------:R-:W-:-:S03]  /*46e90*/  SEL R9, R9, RZ, !P0 ;  /* 0x000000ff09097207 */ /* 0x000fc60004000000 */
[----:B------:R1:W-:Y:S04]  /*46ea0*/  LDGSTS.E [R8+0x27300], desc[UR8][R10.64], P2 ;  /* 0x273000000a087fae */ /* 0x0003e80009121848 */
[----:B-1----:R-:W4:Y:S04]  /*46eb0*/  LDL.LU R26, [R1+0xa04] ;  /* 0x000a0400011a7983 */ /* 0x002f280000300800 */
[----:B------:R-:W4:Y:S01]  /*46ec0*/  LDL.LU R29, [R1+0xa38] ;  /* 0x000a3800011d7983 */ /* 0x000f220000300800 */
[----:B------:R-:W-:-:S03]  /*46ed0*/  IADD3 R24, P2, R24, R5, RZ ;  /* 0x0000000518187210 */ /* 0x000fc60007f5e0ff */
[----:B------:R-:W4:Y:S01]  /*46ee0*/  LDL.LU R21, [R1+0xa3c] ;  /* 0x000a3c0001157983 */ /* 0x000f220000300800 */
[----:B------:R-:W-:Y:S02]  /*46ef0*/  ISETP.NE.U32.AND P1, PT, R9, RZ, PT ;  /* 0x000000ff0900720c */ /* 0x000fe40003f25070 */
[----:B------:R-:W-:Y:S01]  /*46f00*/  IADD3 R15, P3, R15, R5, RZ ;  /* 0x000000050f0f7210 */ /* 0x000fe20007f7e0ff */
[----:B------:R-:W-:Y:S01]  /*46f10*/  STL [R1+0xdac], R24 ;  /* 0x000dac1801007387 */ /* 0x000fe20000100800 */
[----:B------:R-:W-:-:S03]  /*46f20*/  IMAD.X R25, R25, 0x1, R4, P2 ;  /* 0x0000000119197824 */ /* 0x000fc600010e0604 */
[----:B------:R-:W-:Y:S02]  /*46f30*/  IMAD.X R22, R22, 0x1, R4, P3 ;  /* 0x0000000116167824 */ /* 0x000fe400018e0604 */
[----:B------:R1:W-:Y:S01]  /*46f40*/  STL [R1+0xda8], R25 ;  /* 0x000da81901007387 */ /* 0x0003e20000100800 */
[----:B------:R-:W-:Y:S01]  /*46f50*/  MOV R10, R24 ;  /* 0x00000018000a7202 */ /* 0x000fe20000000f00 */
[----:B------:R-:W-:Y:S02]  /*46f60*/  IMAD.MOV.U32 R11, RZ, RZ, R25 ;  /* 0x000000ffff0b7224 */ /* 0x000fe400078e0019 */
[----:B------:R-:W-:Y:S04]  /*46f70*/  STL [R1+0xdb4], R15 ;  /* 0x000db40f01007387 */ /* 0x000fe80000100800 */
[----:B------:R1:W-:Y:S04]  /*46f80*/  STL [R1+0xdb0], R22 ;  /* 0x000db01601007387 */ /* 0x0003e80000100800 */
[----:B-1----:R-:W4:Y:S04]  /*46f90*/  LDL.LU R25, [R1+0xa40] ;  /* 0x000a400001197983 */ /* 0x002f280000300800 */
[----:B------:R-:W4:Y:S04]  /*46fa0*/  LDL.LU R24, [R1+0xa44] ;  /* 0x000a440001187983 */ /* 0x000f280000300800 */
[----:B------:R1:W-:Y:S02]  /*46fb0*/  LDGSTS.E [R8+0x27a00], desc[UR8][R10.64], P1 ;  /* 0x27a000000a087fae */ /* 0x0003e40008921848 */
[----:B-1----:R-:W-:Y:S01]  /*46fc0*/  MOV R11, R22 ;  /* 0x00000016000b7202 */ /* 0x002fe20000000f00 */
[----:B------:R-:W-:Y:S01]  /*46fd0*/  IMAD.MOV.U32 R10, RZ, RZ, R15 ;  /* 0x000000ffff0a7224 */ /* 0x000fe200078e000f */
[----:B------:R-:W4:Y:S04]  /*46fe0*/  LDL.LU R22, [R1+0xa78] ;  /* 0x000a780001167983 */ /* 0x000f280000300800 */
[----:B------:R-:W4:Y:S04]  /*46ff0*/  LDL.LU R15, [R1+0xa7c] ;  /* 0x000a7c00010f7983 */ /* 0x000f280000300800 */
[----:B------:R1:W-:Y:S01]  /*47000*/  LDGSTS.E [R8+0x27b00], desc[UR8][R10.64], P1 ;  /* 0x27b000000a087fae */ /* 0x0003e20008921848 */
[----:B------:R-:W-:-:S04]  /*47010*/  ISETP.GT.AND P1, PT, R7, 0x2, PT ;  /* 0x000000020700780c */ /* 0x000fc80003f24270 */
[----:B-1----:R-:W-:-:S04]  /*47020*/  SEL R8, RZ, 0x4, !P1 ;  /* 0x00000004ff087807 */ /* 0x002fc80004800000 */
[----:B------:R-:W-:-:S04]  /*47030*/  SEL R8, R8, RZ, !P0 ;  /* 0x000000ff08087207 */ /* 0x000fc80004000000 */
[----:B------:R-:W-:Y:S02]  /*47040*/  ISETP.NE.U32.AND P2, PT, R8, RZ, PT ;  /* 0x000000ff0800720c */ /* 0x000fe40003f45070 */
[----:B------:R-:W-:-:S05]  /*47050*/  LOP3.LUT R8, R23, 0x40, RZ, 0x3c, !PT ;  /* 0x0000004017087812 */ /* 0x000fca00078e3cff */
[----:B------:R-:W-:Y:S01]  /*47060*/  VIADD R8, R8, UR7 ;  /* 0x0000000708087c36 */ /* 0x000fe20008000000 */
[----:B---3--:R-:W-:-:S05]  /*47070*/  IADD3 R20, P1, R20, R5, RZ ;  /* 0x0000000514147210 */ /* 0x008fca0007f3e0ff */
[----:B--2---:R-:W-:Y:S01]  /*47080*/  IMAD.X R27, R27, 0x1, R4, P1 ;  /* 0x000000011b1b7824 */ /* 0x004fe200008e0604 */
[----:B------:R-:W-:Y:S01]  /*47090*/  ISETP.GT.AND P1, PT, R7, 0x6, PT ;  /* 0x000000060700780c */ /* 0x000fe20003f24270 */
[----:B------:R-:W-:Y:S01]  /*470a0*/  STL [R1+0x9fc], R20 ;  /* 0x0009fc1401007387 */ /* 0x000fe20000100800 */
[----:B------:R-:W-:Y:S01]  /*470b0*/  MOV R10, R20 ;  /* 0x00000014000a7202 */ /* 0x000fe20000000f00 */
[----:B------:R-:W-:Y:S02]  /*470c0*/  IMAD.MOV.U32 R11, RZ, RZ, R27 ;  /* 0x000000ffff0b7224 */ /* 0x000fe400078e001b */
[----:B------:R1:W-:Y:S01]  /*470d0*/  STL [R1+0x9f8], R27 ;  /* 0x0009f81b01007387 */ /* 0x0003e20000100800 */
[----:B------:R-:W-:-:S03]  /*470e0*/  SEL R9, RZ, 0x4, !P1 ;  /* 0x00000004ff097807 */ /* 0x000fc60004800000 */
[----:B------:R2:W-:Y:S01]  /*470f0*/  LDGSTS.E [R8+0x20400], desc[UR8][R10.64], P2 ;  /* 0x204000000a087fae */ /* 0x0005e20009121848 */
[----:B------:R-:W-:-:S03]  /*47100*/  SEL R9, R9, RZ, !P0 ;  /* 0x000000ff09097207 */ /* 0x000fc60004000000 */
[----:B-1----:R-:W3:Y:S04]  /*47110*/  LDL.LU R27, [R1+0xa84] ;  /* 0x000a8400011b7983 */ /* 0x002ee80000300800 */
[----:B------:R-:W3:Y:S01]  /*47120*/  LDL.LU R20, [R1+0xabc] ;  /* 0x000abc0001147983 */ /* 0x000ee20000300800 */
[----:B------:R-:W-:Y:S02]  /*47130*/  ISETP.NE.U32.AND P1, PT, R9, RZ, PT ;  /* 0x000000ff0900720c */ /* 0x000fe40003f25070 */
[----:B----4-:R-:W-:-:S05]  /*47140*/  IADD3 R26, P3, R26, R5, RZ ;  /* 0x000000051a1a7210 */ /* 0x010fca0007f7e0ff */
[----:B------:R-:W-:Y:S01]  /*47150*/  IMAD.X R28, R28, 0x1, R4, P3 ;  /* 0x000000011c1c7824 */ /* 0x000fe200018e0604 */
[----:B------:R-:W-:Y:S01]  /*47160*/  IADD3 R21, P4, R21, R5, RZ ;  /* 0x0000000515157210 */ /* 0x000fe20007f9e0ff */
[----:B------:R-:W-:Y:S02]  /*47170*/  STL [R1+0xa04], R26 ;  /* 0x000a041a01007387 */ /* 0x000fe40000100800 */
[----:B--2---:R-:W-:Y:S02]  /*47180*/  IMAD.MOV.U32 R11, RZ, RZ, R28 ;  /* 0x000000ffff0b7224 */ /* 0x004fe400078e001c */
[----:B------:R1:W-:Y:S04]  /*47190*/  STL [R1+0xa00], R28 ;  /* 0x000a001c01007387 */ /* 0x0003e80000100800 */
[----:B------:R2:W-:Y:S01]  /*471a0*/  STL [R1+0xa3c], R21 ;  /* 0x000a3c1501007387 */ /* 0x0005e20000100800 */
[----:B------:R-:W-:-:S03]  /*471b0*/  IADD3.X R29, R29, R4, RZ, P4, !PT ;  /* 0x000000041d1d7210 */ /* 0x000fc600027fe4ff */
[----:B-1----:R-:W4:Y:S01]  /*471c0*/  LDL.LU R28, [R1+0xa80] ;  /* 0x000a8000011c7983 */ /* 0x002f220000300800 */
[----:B------:R-:W-:-:S03]  /*471d0*/  IMAD.MOV.U32 R10, RZ, RZ, R26 ;  /* 0x000000ffff0a7224 */ /* 0x000fc600078e001a */
[----:B------:R-:W-:Y:S04]  /*471e0*/  STL [R1+0xa38], R29 ;  /* 0x000a381d01007387 */ /* 0x000fe80000100800 */
[----:B------:R-:W4:Y:S04]  /*471f0*/  LDL.LU R26, [R1+0xab8] ;  /* 0x000ab800011a7983 */ /* 0x000f280000300800 */
[----:B------:R1:W-:Y:S01]  /*47200*/  LDGSTS.E [R8+0x20500], desc[UR8][R10.64], P2 ;  /* 0x205000000a087fae */ /* 0x0003e20009121848 */
[----:B------:R-:W-:-:S03]  /*47210*/  IADD3 R24, P3, R24, R5, RZ ;  /* 0x0000000518187210 */ /* 0x000fc60007f7e0ff */
[----:B------:R-:W4:Y:S02]  /*47220*/  LDL.LU R30, [R1+0xac4] ;  /* 0x000ac400011e7983 */ /* 0x000f240000300800 */
[----:B------:R-:W-:Y:S01]  /*47230*/  IMAD.X R25, R25, 0x1, R4, P3 ;  /* 0x0000000119197824 */ /* 0x000fe200018e0604 */
[----:B-1----:R-:W-:Y:S01]  /*47240*/  MOV R10, R21 ;  /* 0x00000015000a7202 */ /* 0x002fe20000000f00 */
[----:B------:R-:W-:Y:S01]  /*47250*/  IMAD.MOV.U32 R11, RZ, RZ, R29 ;  /* 0x000000ffff0b7224 */ /* 0x000fe200078e001d */
[----:B--2---:R-:W2:Y:S04]  /*47260*/  LDL.LU R21, [R1+0xafc] ;  /* 0x000afc0001157983 */ /* 0x004ea80000300800 */
[----:B------:R1:W-:Y:S04]  /*47270*/  LDGSTS.E [R8+0x20c00], desc[UR8][R10.64], P1 ;  /* 0x20c000000a087fae */ /* 0x0003e80008921848 */
[----:B------:R1:W-:Y:S01]  /*47280*/  STL [R1+0xa44], R24 ;  /* 0x000a441801007387 */ /* 0x0003e20000100800 */
[----:B------:R-:W-:-:S03]  /*47290*/  IADD3 R15, P4, R15, R5, RZ ;  /* 0x000000050f0f7210 */ /* 0x000fc60007f9e0ff */
[----:B------:R1:W-:Y:S01]  /*472a0*/  STL [R1+0xa40], R25 ;  /* 0x000a401901007387 */ /* 0x0003e20000100800 */
[----:B------:R-:W-:Y:S01]  /*472b0*/  IADD3.X R22, R22, R4, RZ, P4, !PT ;  /* 0x0000000416167210 */ /* 0x000fe200027fe4ff */
[----:B-1----:R-:W-:Y:S02]  /*472c0*/  IMAD.MOV.U32 R10, RZ, RZ, R24 ;  /* 0x000000ffff0a7224 */ /* 0x002fe400078e0018 */
[----:B------:R-:W-:Y:S01]  /*472d0*/  STL [R1+0xa7c], R15 ;  /* 0x000a7c0f01007387 */ /* 0x000fe20000100800 */
[----:B------:R-:W-:-:S03]  /*472e0*/  IMAD.MOV.U32 R11, RZ, RZ, R25 ;  /* 0x000000ffff0b7224 */ /* 0x000fc600078e0019 */
[----:B------:R-:W2:Y:S04]  /*472f0*/  LDL.LU R31, [R1+0xac0] ;  /* 0x000ac000011f7983 */ /* 0x000ea80000300800 */
[----:B------:R1:W-:Y:S04]  /*47300*/  STL [R1+0xa78], R22 ;  /* 0x000a781601007387 */ /* 0x0003e80000100800 */
[----:B------:R-:W2:Y:S04]  /*47310*/  LDL.LU R24, [R1+0xaf8] ;  /* 0x000af80001187983 */ /* 0x000ea80000300800 */
[----:B------:R1:W-:Y:S04]  /*47320*/  LDGSTS.E [R8+0x20d00], desc[UR8][R10.64], P1 ;  /* 0x20d000000a087fae */ /* 0x0003e80008921848 */
[----:B------:R-:W2:Y:S01]  /*47330*/  LDL.LU R25, [R1+0xb00] ;  /* 0x000b000001197983 */ /* 0x000ea20000300800 */
[----:B-1----:R-:W-:-:S03]  /*47340*/  IMAD.MOV.U32 R11, RZ, RZ, R22 ;  /* 0x000000ffff0b7224 */ /* 0x002fc600078e0016 */
[----:B------:R-:W2:Y:S01]  /*47350*/  LDL.LU R22, [R1+0xb04] ;  /* 0x000b040001167983 */ /* 0x000ea20000300800 */
[----:B------:R-:W-:-:S03]  /*47360*/  MOV R10, R15 ;  /* 0x0000000f000a7202 */ /* 0x000fc60000000f00 */
        /* <DEDUP_REMOVED lines=11> */
[----:B---3--:R-:W-:-:S05]  /*47420*/  IADD3 R27, P3, R27, R5, RZ ;  /* 0x000000051b1b7210 */ /* 0x008fca0007f7e0ff */
[----:B-1----:R-:W-:Y:S01]  /*47430*/  IMAD.MOV.U32 R10, RZ, RZ, R27 ;  /* 0x000000ffff0a7224 */ /* 0x002fe200078e001b */
[----:B------:R-:W-:Y:S01]  /*47440*/  IADD3 R20, P4, R20, R5, RZ ;  /* 0x0000000514147210 */ /* 0x000fe20007f9e0ff */
[----:B------:R-:W-:Y:S01]  /*47450*/  STL [R1+0xa84], R27 ;  /* 0x000a841b01007387 */ /* 0x000fe20000100800 */
[----:B----4-:R-:W-:-:S04]  /*47460*/  IMAD.X R28, R28, 0x1, R4, P3 ;  /* 0x000000011c1c7824 */ /* 0x010fc800018e0604 */
[----:B------:R-:W-:Y:S01]  /*47470*/  IMAD.MOV.U32 R11, RZ, RZ, R28 ;  /* 0x000000ffff0b7224 */ /* 0x000fe200078e001c */
[----:B------:R1:W-:Y:S01]  /*47480*/  STL [R1+0xa80], R28 ;  /* 0x000a801c01007387 */ /* 0x0003e20000100800 */
[----:B------:R-:W-:-:S03]  /*47490*/  IADD3.X R26, R26, R4, RZ, P4, !PT ;  /* 0x000000041a1a7210 */ /* 0x000fc600027fe4ff */
[----:B------:R3:W-:Y:S01]  /*474a0*/  LDGSTS.E [R8+0x21500], desc[UR8][R10.64], P2 ;  /* 0x215000000a087fae */ /* 0x0007e20009121848 */
[----:B------:R-:W-:-:S03]  /*474b0*/  ISETP.GT.AND P2, PT, R7, 0x12, PT ;  /* 0x000000120700780c */ /* 0x000fc60003f44270 */
[----:B------:R-:W-:Y:S01]  /*474c0*/  STL [R1+0xabc], R20 ;  /* 0x000abc1401007387 */ /* 0x000fe20000100800 */
[----:B------:R-:W-:-:S03]  /*474d0*/  SEL R9, RZ, 0x4, !P2 ;  /* 0x00000004ff097807 */ /* 0x000fc60005000000 */
[----:B------:R4:W-:Y:S01]  /*474e0*/  STL [R1+0xab8], R26 ;  /* 0x000ab81a01007387 */ /* 0x0009e20000100800 */
[----:B------:R-:W-:-:S03]  /*474f0*/  IADD3 R30, P3, R30, R5, RZ ;  /* 0x000000051e1e7210 */ /* 0x000fc60007f7e0ff */
[----:B-1----:R-:W4:Y:S01]  /*47500*/  LDL.LU R28, [R1+0xb40] ;  /* 0x000b4000011c7983 */ /* 0x002f220000300800 */
[----:B---3--:R-:W-:Y:S01]  /*47510*/  MOV R10, R20 ;  /* 0x00000014000a7202 */ /* 0x008fe20000000f00 */
[----:B------:R-:W-:Y:S01]  /*47520*/  IMAD.MOV.U32 R11, RZ, RZ, R26 ;  /* 0x000000ffff0b7224 */ /* 0x000fe200078e001a */
[----:B------:R-:W-:Y:S01]  /*47530*/  SEL R9, R9, RZ, !P0 ;  /* 0x000000ff09097207 */ /* 0x000fe20004000000 */
[----:B------:R-:W3:Y:S01]  /*47540*/  LDL.LU R27, [R1+0xb44] ;  /* 0x000b4400011b7983 */ /* 0x000ee20000300800 */
[----:B--2---:R-:W-:Y:S02]  /*47550*/  IADD3 R21, P4, R21, R5, RZ ;  /* 0x0000000515157210 */ /* 0x004fe40007f9e0ff */
[----:B------:R-:W-:Y:S01]  /*47560*/  ISETP.NE.U32.AND P2, PT, R9, RZ, PT ;  /* 0x000000ff0900720c */ /* 0x000fe20003f45070 */
[----:B----4-:R-:W2:Y:S04]  /*47570*/  LDL.LU R26, [R1+0xb78] ;  /* 0x000b7800011a7983 */ /* 0x010ea80000300800 */
[----:B------:R-:W4:Y:S04]  /*47580*/  LDL.LU R20, [R1+0xb7c] ;  /* 0x000b7c0001147983 */ /* 0x000f280000300800 */
[----:B------:R1:W-:Y:S01]  /*47590*/  LDGSTS.E [R8+0x21c00], desc[UR8][R10.64], P1 ;  /* 0x21c000000a087fae */ /* 0x0003e20008921848 */
[----:B------:R-:W-:-:S02]  /*475a0*/  IMAD.X R31, R31, 0x1, R4, P3 ;  /* 0x000000011f1f7824 */ /* 0x000fc400018e0604 */
[----:B-1----:R-:W-:Y:S02]  /*475b0*/  IMAD.MOV.U32 R10, RZ, RZ, R30 ;  /* 0x000000ffff0a7224 */ /* 0x002fe400078e001e */
[----:B------:R-:W-:Y:S01]  /*475c0*/  IMAD.MOV.U32 R11, RZ, RZ, R31 ;  /* 0x000000ffff0b7224 */ /* 0x000fe200078e001f */
[----:B------:R-:W-:Y:S01]  /*475d0*/  STL [R1+0xac4], R30 ;  /* 0x000ac41e01007387 */ /* 0x000fe20000100800 */
[----:B------:R-:W-:-:S03]  /*475e0*/  IADD3.X R24, R24, R4, RZ, P4, !PT ;  /* 0x0000000418187210 */ /* 0x000fc600027fe4ff */
        /* <DEDUP_REMOVED lines=9> */
[----:B------:R-:W-:-:S04]  /*47680*/  IADD3 R15, P4, R15, R5, RZ ;  /* 0x000000050f0f7210 */ /* 0x000fc80007f9e0ff */
[----:B------:R-:W-:Y:S01]  /*47690*/  IADD3.X R29, R29, R4, RZ, P4, !PT ;  /* 0x000000041d1d7210 */ /* 0x000fe200027fe4ff */
[----:B-1----:R-:W2:Y:S04]  /*476a0*/  LDL.LU R24, [R1+0xb84] ;  /* 0x000b840001187983 */ /* 0x002ea80000300800 */
[----:B------:R-:W2:Y:S01]  /*476b0*/  LDL.LU R21, [R1+0xbbc] ;  /* 0x000bbc0001157983 */ /* 0x000ea20000300800 */
[----:B------:R-:W-:-:S03]  /*476c0*/  IMAD.MOV.U32 R11, RZ, RZ, R25 ;  /* 0x000000ffff0b7224 */ /* 0x000fc600078e0019 */
[----:B------:R-:W-:Y:S01]  /*476d0*/  STL [R1+0xb04], R22 ;  /* 0x000b041601007387 */ /* 0x000fe20000100800 */
[----:B------:R-:W-:-:S03]  /*476e0*/  IMAD.MOV.U32 R10, RZ, RZ, R22 ;  /* 0x000000ffff0a7224 */ /* 0x000fc600078e0016 */
        /* <DEDUP_REMOVED lines=9> */
[----:B------:R-:W2:Y:S01]  /*47780*/  LDL.LU R30, [R1+0xbc4] ;  /* 0x000bc400011e7983 */ /* 0x000ea20000300800 */
[----:B------:R-:W-:-:S04]  /*47790*/  SEL R9, R9, RZ, !P0 ;  /* 0x000000ff09097207 */ /* 0x000fc80004000000 */
[----:B------:R-:W-:Y:S02]  /*477a0*/  ISETP.NE.U32.AND P1, PT, R9, RZ, PT ;  /* 0x000000ff0900720c */ /* 0x000fe40003f25070 */
[----:B------:R-:W-:Y:S01]  /*477b0*/  SEL R9, RZ, 0x4, !P2 ;  /* 0x00000004ff097807 */ /* 0x000fe20005000000 */
[----:B------:R-:W-:Y:S01]  /*477c0*/  IMAD.MOV.U32 R11, RZ, RZ, R29 ;  /* 0x000000ffff0b7224 */ /* 0x000fe200078e001d */
[----:B------:R-:W-:Y:S02]  /*477d0*/  MOV R10, R15 ;  /* 0x0000000f000a7202 */ /* 0x000fe40000000f00 */
[----:B------:R-:W2:Y:S01]  /*477e0*/  LDL.LU R15, [R1+0xbfc] ;  /* 0x000bfc00010f7983 */ /* 0x000ea20000300800 */
[----:B------:R-:W-:-:S04]  /*477f0*/  SEL R9, R9, RZ, !P0 ;  /* 0x000000ff09097207 */ /* 0x000fc80004000000 */
[----:B------:R-:W-:Y:S02]  /*47800*/  ISETP.NE.U32.AND P2, PT, R9, RZ, PT ;  /* 0x000000ff0900720c */ /* 0x000fe40003f45070 */
[----:B------:R1:W-:Y:S01]  /*47810*/  LDGSTS.E [R8+0x22c00], desc[UR8][R10.64], P1 ;  /* 0x22c000000a087fae */ /* 0x0003e20008921848 */
[----:B---3--:R-:W-:-:S05]  /*47820*/  IADD3 R27, P3, R27, R5, RZ ;  /* 0x000000051b1b7210 */ /* 0x008fca0007f7e0ff */
[----:B------:R-:W-:Y:S01]  /*47830*/  IMAD.X R28, R28, 0x1, R4, P3 ;  /* 0x000000011c1c7824 */ /* 0x000fe200018e0604 */
[----:B----4-:R-:W-:Y:S01]  /*47840*/  IADD3 R20, P4, R20, R5, RZ ;  /* 0x0000000514147210 */ /* 0x010fe20007f9e0ff */
[----:B------:R-:W-:Y:S03]  /*47850*/  STL [R1+0xb44], R27 ;  /* 0x000b441b01007387 */ /* 0x000fe60000100800 */
[----:B--2---:R-:W-:Y:S01]  /*47860*/  IADD3.X R26, R26, R4, RZ, P4, !PT ;  /* 0x000000041a1a7210 */ /* 0x004fe200027fe4ff */
[----:B------:R2:W-:Y:S01]  /*47870*/  STL [R1+0xb40], R28 ;  /* 0x000b401c01007387 */ /* 0x0005e20000100800 */
[----:B-1----:R-:W-:-:S03]  /*47880*/  IMAD.MOV.U32 R11, RZ, RZ, R28 ;  /* 0x000000ffff0b7224 */ /* 0x002fc600078e001c */
[----:B------:R-:W-:Y:S01]  /*47890*/  STL [R1+0xb7c], R20 ;  /* 0x000b7c1401007387 */ /* 0x000fe20000100800 */
[----:B------:R-:W-:-:S03]  /*478a0*/  IMAD.MOV.U32 R10, RZ, RZ, R27 ;  /* 0x000000ffff0a7224 */ /* 0x000fc600078e001b */
[----:B------:R-:W3:Y:S04]  /*478b0*/  LDL.LU R31, [R1+0xbc0] ;  /* 0x000bc000011f7983 */ /* 0x000ee80000300800 */
[----:B------:R1:W-:Y:S04]  /*478c0*/  STL [R1+0xb78], R26 ;  /* 0x000b781a01007387 */ /* 0x0003e80000100800 */
[----:B--2---:R-:W2:Y:S04]  /*478d0*/  LDL.LU R28, [R1+0xbf8] ;  /* 0x000bf800011c7983 */ /* 0x004ea80000300800 */
[----:B------:R-:W4:Y:S04]  /*478e0*/  LDL.LU R29, [R1+0xc00] ;  /* 0x000c0000011d7983 */ /* 0x000f280000300800 */
[----:B------:R-:W4:Y:S04]  /*478f0*/  LDL.LU R27, [R1+0xc04] ;  /* 0x000c0400011b7983 */ /* 0x000f280000300800 */
[----:B------:R1:W-:Y:S02]  /*47900*/  LDGSTS.E [R8+0x22d00], desc[UR8][R10.64], P1 ;  /* 0x22d000000a087fae */ /* 0x0003e40008921848 */
[----:B-1----:R-:W-:Y:S01]  /*47910*/  MOV R10, R20 ;  /* 0x00000014000a7202 */ /* 0x002fe20000000f00 */
[----:B------:R-:W-:-:S02]  /*47920*/  IMAD.MOV.U32 R11, RZ, RZ, R26 ;  /* 0x000000ffff0b7224 */ /* 0x000fc400078e001a */
[----:B------:R-:W4:Y:S04]  /*47930*/  LDL.LU R26, [R1+0xc38] ;  /* 0x000c3800011a7983 */ /* 0x000f280000300800 */
[----:B------:R-:W4:Y:S01]  /*47940*/  LDL.LU R20, [R1+0xc3c] ;  /* 0x000c3c0001147983 */ /* 0x000f220000300800 */
[----:B------:R-:W-:-:S03]  /*47950*/  IADD3 R24, P3, R24, R5, RZ ;  /* 0x0000000518187210 */ /* 0x000fc60007f7e0ff */
[----:B------:R1:W-:Y:S01]  /*47960*/  LDGSTS.E [R8+0x23400], desc[UR8][R10.64], P2 ;  /* 0x234000000a087fae */ /* 0x0003e20009121848 */
[----:B------:R-:W-:-:S03]  /*47970*/  IADD3 R21, P4, R21, R5, RZ ;  /* 0x0000000515157210 */ /* 0x000fc60007f9e0ff */
[----:B------:R-:W-:Y:S01]  /*47980*/  STL [R1+0xb84], R24 ;  /* 0x000b841801007387 */ /* 0x000fe20000100800 */
[----:B-1----:R-:W-:Y:S02]  /*47990*/  IMAD.MOV.U32 R10, RZ, RZ, R24 ;  /* 0x000000ffff0a7224 */ /* 0x002fe400078e0018 */
[----:B------:R-:W-:-:S05]  /*479a0*/  IMAD.X R25, R25, 0x1, R4, P3 ;  /* 0x0000000119197824 */ /* 0x000fca00018e0604 */
[----:B------:R1:W-:Y:S01]  /*479b0*/  STL [R1+0xb80], R25 ;  /* 0x000b801901007387 */ /* 0x0003e20000100800 */
[----:B------:R-:W-:-:S03]  /*479c0*/  IADD3.X R22, R22, R4, RZ, P4, !PT ;  /* 0x0000000416167210 */ /* 0x000fc600027fe4ff */
[----:B------:R-:W-:Y:S01]  /*479d0*/  STL [R1+0xbbc], R21 ;  /* 0x000bbc1501007387 */ /* 0x000fe20000100800 */
[----:B------:R-:W-:-:S03]  /*479e0*/  IMAD.MOV.U32 R11, RZ, RZ, R25 ;  /* 0x000000ffff0b7224 */ /* 0x000fc600078e0019 */
[----:B------:R1:W-:Y:S04]  /*479f0*/  STL [R1+0xbb8], R22 ;  /* 0x000bb81601007387 */ /* 0x0003e80000100800 */
[----:B-1----:R-:W4:Y:S04]  /*47a00*/  LDL.LU R25, [R1+0xc40] ;  /* 0x000c400001197983 */ /* 0x002f280000300800 */
[----:B------:R-:W4:Y:S04]  /*47a10*/  LDL.LU R24, [R1+0xc44] ;  /* 0x000c440001187983 */ /* 0x000f280000300800 */
[----:B------:R1:W-:Y:S02]  /*47a20*/  LDGSTS.E [R8+0x23500], desc[UR8][R10.64], P2 ;  /* 0x235000000a087fae */ /* 0x0003e40009121848 */
[----:B-1----:R-:W-:Y:S01]  /*47a30*/  IMAD.MOV.U32 R11, RZ, RZ, R22 ;  /* 0x000000ffff0b7224 */ /* 0x002fe200078e0016 */
[----:B------:R-:W-:Y:S01]  /*47a40*/  MOV R10, R21 ;  /* 0x00000015000a7202 */ /* 0x000fe20000000f00 */
        /* <DEDUP_REMOVED lines=14> */
[----:B-1----:R-:W-:Y:S02]  /*47b30*/  IMAD.MOV.U32 R10, RZ, RZ, R30 ;  /* 0x000000ffff0a7224 */ /* 0x002fe400078e001e */
[----:B---3--:R-:W-:-:S04]  /*47b40*/  IMAD.X R31, R31, 0x1, R4, P3 ;  /* 0x000000011f1f7824 */ /* 0x008fc800018e0604 */
[----:B------:R-:W-:Y:S01]  /*47b50*/  IMAD.MOV.U32 R11, RZ, RZ, R31 ;  /* 0x000000ffff0b7224 */ /* 0x000fe200078e001f */
[----:B--2---:R-:W-:Y:S01]  /*47b60*/  IADD3.X R28, R28, R4, RZ, P4, !PT ;  /* 0x000000041c1c7210 */ /* 0x004fe200027fe4ff */
[----:B------:R-:W-:Y:S04]  /*47b70*/  STL [R1+0xbc0], R31 ;  /* 0x000bc01f01007387 */ /* 0x000fe80000100800 */
[----:B------:R1:W-:Y:S01]  /*47b80*/  LDGSTS.E [R8+0x23d00], desc[UR8][R10.64], P1 ;  /* 0x23d000000a087fae */ /* 0x0003e20008921848 */
[----:B----4-:R-:W-:-:S03]  /*47b90*/  IADD3 R27, P3, R27, R5, RZ ;  /* 0x000000051b1b7210 */ /* 0x010fc60007f7e0ff */
[----:B------:R-:W-:Y:S02]  /*47ba0*/  STL [R1+0xbfc], R15 ;  /* 0x000bfc0f01007387 */ /* 0x000fe40000100800 */
[----:B------:R-:W-:Y:S02]  /*47bb0*/  IMAD.X R29, R29, 0x1, R4, P3 ;  /* 0x000000011d1d7824 */ /* 0x000fe400018e0604 */
[----:B------:R2:W-:Y:S01]  /*47bc0*/  STL [R1+0xbf8], R28 ;  /* 0x000bf81c01007387 */ /* 0x0005e20000100800 */
[----:B-1----:R-:W-:Y:S01]  /*47bd0*/  MOV R10, R15 ;  /* 0x0000000f000a7202 */ /* 0x002fe20000000f00 */
[----:B------:R-:W-:-:S05]  /*47be0*/  IMAD.MOV.U32 R11, RZ, RZ, R28 ;  /* 0x000000ffff0b7224 */ /* 0x000fca00078e001c */
[----:B------:R1:W-:Y:S04]  /*47bf0*/  LDGSTS.E [R8+0x24400], desc[UR8][R10.64], P2 ;  /* 0x244000000a087fae */ /* 0x0003e80009121848 */
[----:B--2---:R-:W2:Y:S01]  /*47c00*/  LDL.LU R28, [R1+0xc84] ;  /* 0x000c8400011c7983 */ /* 0x004ea20000300800 */
[----:B------:R-:W-:-:S03]  /*47c10*/  IADD3 R20, P4, R20, R5, RZ ;  /* 0x0000000514147210 */ /* 0x000fc60007f9e0ff */
[----:B------:R-:W3:Y:S04]  /*47c20*/  LDL.LU R15, [R1+0xcbc] ;  /* 0x000cbc00010f7983 */ /* 0x000ee80000300800 */
[----:B------:R-:W-:Y:S01]  /*47c30*/  STL [R1+0xc04], R27 ;  /* 0x000c041b01007387 */ /* 0x000fe20000100800 */
[----:B------:R-:W-:Y:S01]  /*47c40*/  IADD3.X R26, R26, R4, RZ, P4, !PT ;  /* 0x000000041a1a7210 */ /* 0x000fe200027fe4ff */
[----:B-1----:R-:W-:Y:S02]  /*47c50*/  IMAD.MOV.U32 R11, RZ, RZ, R29 ;  /* 0x000000ffff0b7224 */ /* 0x002fe400078e001d */
[----:B------:R1:W-:Y:S01]  /*47c60*/  STL [R1+0xc00], R29 ;  /* 0x000c001d01007387 */ /* 0x0003e20000100800 */
[----:B------:R-:W-:-:S03]  /*47c70*/  IMAD.MOV.U32 R10, RZ, RZ, R27 ;  /* 0x000000ffff0a7224 */ /* 0x000fc600078e001b */
[----:B------:R4:W-:Y:S04]  /*47c80*/  STL [R1+0xc3c], R20 ;  /* 0x000c3c1401007387 */ /* 0x0009e80000100800 */
[----:B------:R4:W-:Y:S04]  /*47c90*/  LDGSTS.E [R8+0x24500], desc[UR8][R10.64], P2 ;  /* 0x245000000a087fae */ /* 0x0009e80009121848 */
[----:B-1----:R-:W3:Y:S04]  /*47ca0*/  LDL.LU R29, [R1+0xc80] ;  /* 0x000c8000011d7983 */ /* 0x002ee80000300800 */
[----:B------:R1:W-:Y:S04]  /*47cb0*/  STL [R1+0xc38], R26 ;  /* 0x000c381a01007387 */ /* 0x0003e80000100800 */
[----:B------:R-:W3:Y:S01]  /*47cc0*/  LDL.LU R27, [R1+0xcb8] ;  /* 0x000cb800011b7983 */ /* 0x000ee20000300800 */
[----:B----4-:R-:W-:-:S03]  /*47cd0*/  MOV R10, R20 ;  /* 0x00000014000a7202 */ /* 0x010fc60000000f00 */
[----:B------:R-:W4:Y:S04]  /*47ce0*/  LDL.LU R30, [R1+0xcc4] ;  /* 0x000cc400011e7983 */ /* 0x000f280000300800 */
[----:B------:R-:W4:Y:S01]  /*47cf0*/  LDL.LU R20, [R1+0xcfc] ;  /* 0x000cfc0001147983 */ /* 0x000f220000300800 */
[----:B------:R-:W-:-:S05]  /*47d00*/  IADD3 R24, P3, R24, R5, RZ ;  /* 0x0000000518187210 */ /* 0x000fca0007f7e0ff */
[----:B------:R-:W-:Y:S01]  /*47d10*/  IMAD.X R25, R25, 0x1, R4, P3 ;  /* 0x0000000119197824 */ /* 0x000fe200018e0604 */
[----:B------:R1:W-:Y:S04]  /*47d20*/  STL [R1+0xc44], R24 ;  /* 0x000c441801007387 */ /* 0x0003e80000100800 */
[----:B------:R-:W-:Y:S01]  /*47d30*/  STL [R1+0xc40], R25 ;  /* 0x000c401901007387 */ /* 0x000fe20000100800 */
[----:B------:R-:W-:Y:S01]  /*47d40*/  IMAD.MOV.U32 R11, RZ, RZ, R26 ;  /* 0x000000ffff0b7224 */ /* 0x000fe200078e001a */
[----:B------:R-:W-:-:S04]  /*47d50*/  IADD3 R21, P4, R21, R5, RZ ;  /* 0x0000000515157210 */ /* 0x000fc80007f9e0ff */
[----:B------:R-:W-:Y:S01]  /*47d60*/  IADD3.X R22, R22, R4, RZ, P4, !PT ;  /* 0x0000000416167210 */ /* 0x000fe200027fe4ff */
[----:B------:R1:W-:Y:S04]  /*47d70*/  STL [R1+0xc7c], R21 ;  /* 0x000c7c1501007387 */ /* 0x0003e80000100800 */
[----:B------:R-:W4:Y:S04]  /*47d80*/  LDL.LU R31, [R1+0xcc0] ;  /* 0x000cc000011f7983 */ /* 0x000f280000300800 */
[----:B------:R1:W-:Y:S04]  /*47d90*/  STL [R1+0xc78], R22 ;  /* 0x000c781601007387 */ /* 0x0003e80000100800 */
[----:B-1----:R-:W4:Y:S01]  /*47da0*/  LDL.LU R26, [R1+0xcf8] ;  /* 0x000cf800011a7983 */ /* 0x002f220000300800 */
[----:B------:R-:W-:-:S04]  /*47db0*/  ISETP.GT.AND P1, PT, R7, 0x26, PT ;  /* 0x000000260700780c */ /* 0x000fc80003f24270 */
[----:B------:R-:W-:-:S04]  /*47dc0*/  SEL R9, RZ, 0x4, !P1 ;  /* 0x00000004ff097807 */ /* 0x000fc80004800000 */
[----:B------:R-:W-:-:S04]  /*47dd0*/  SEL R9, R9, RZ, !P0 ;  /* 0x000000ff09097207 */ /* 0x000fc80004000000 */
[----:B------:R-:W-:-:S13]  /*47de0*/  ISETP.NE.U32.AND P1, PT, R9, RZ, PT ;  /* 0x000000ff0900720c */ /* 0x000fda0003f25070 */
[----:B------:R1:W-:Y:S01]  /*47df0*/  LDGSTS.E [R8+0x24c00], desc[UR8][R10.64], P1 ;  /* 0x24c000000a087fae */ /* 0x0003e20008921848 */
[----:B------:R-:W-:Y:S01]  /*47e00*/  ISETP.GT.AND P2, PT, R7, 0x2a, PT ;  /* 0x0000002a0700780c */ /* 0x000fe20003f44270 */
[----:B-1----:R-:W-:Y:S02]  /*47e10*/  IMAD.MOV.U32 R10, RZ, RZ, R24 ;  /* 0x000000ffff0a7224 */ /* 0x002fe400078e0018 */
[----:B------:R-:W-:Y:S01]  /*47e20*/  IMAD.MOV.U32 R11, RZ, RZ, R25 ;  /* 0x000000ffff0b7224 */ /* 0x000fe200078e0019 */
[----:B------:R-:W4:Y:S04]  /*47e30*/  LDL.LU R24, [R1+0xd00] ;  /* 0x000d000001187983 */ /* 0x000f280000300800 */
[----:B------:R1:W-:Y:S01]  /*47e40*/  LDGSTS.E [R8+0x24d00], desc[UR8][R10.64], P1 ;  /* 0x24d000000a087fae */ /* 0x0003e20008921848 */
[----:B------:R-:W-:-:S02]  /*47e50*/  SEL R9, RZ, 0x4, !P2 ;  /* 0x00000004ff097807 */ /* 0x000fc40005000000 */
[----:B-1----:R-:W-:Y:S02]  /*47e60*/  MOV R10, R21 ;  /* 0x00000015000a7202 */ /* 0x002fe40000000f00 */
[----:B------:R-:W4:Y:S01]  /*47e70*/  LDL.LU R21, [R1+0xd04] ;  /* 0x000d040001157983 */ /* 0x000f220000300800 */
[----:B------:R-:W-:-:S03]  /*47e80*/  IMAD.MOV.U32 R11, RZ, RZ, R22 ;  /* 0x000000ffff0b7224 */ /* 0x000fc600078e0016 */
[----:B------:R-:W4:Y:S04]  /*47e90*/  LDL.LU R25, [R1+0xd38] ;  /* 0x000d380001197983 */ /* 0x000f280000300800 */
[----:B------:R-:W4:Y:S01]  /*47ea0*/  LDL.LU R22, [R1+0xd3c] ;  /* 0x000d3c0001167983 */ /* 0x000f220000300800 */
        /* <DEDUP_REMOVED lines=8> */
[----:B---3--:R-:W-:-:S03]  /*47f30*/  IADD3 R15, P4, R15, R5, RZ ;  /* 0x000000050f0f7210 */ /* 0x008fc60007f9e0ff */
[----:B-1----:R-:W-:Y:S01]  /*47f40*/  IMAD.MOV.U32 R10, RZ, RZ, R28 ;  /* 0x000000ffff0a7224 */ /* 0x002fe200078e001c */
[----:B------:R-:W-:Y:S01]  /*47f50*/  STL [R1+0xc84], R28 ;  /* 0x000c841c01007387 */ /* 0x000fe20000100800 */
[----:B------:R-:W-:-:S04]  /*47f60*/  IMAD.X R29, R29, 0x1, R4, P3 ;  /* 0x000000011d1d7824 */ /* 0x000fc800018e0604 */
[----:B------:R-:W-:Y:S01]  /*47f70*/  IMAD.MOV.U32 R11, RZ, RZ, R29 ;  /* 0x000000ffff0b7224 */ /* 0x000fe200078e001d */
[----:B------:R-:W-:-:S04]  /*47f80*/  IADD3.X R27, R27, R4, RZ, P4, !PT ;  /* 0x000000041b1b7210 */ /* 0x000fc800027fe4ff */
[----:B------:R1:W-:Y:S01]  /*47f90*/  LDGSTS.E [R8+0x25500], desc[UR8][R10.64], P2 ;  /* 0x255000000a087fae */ /* 0x0003e20009121848 */
[----:B----4-:R-:W-:-:S03]  /*47fa0*/  IADD3 R30, P3, R30, R5, RZ ;  /* 0x000000051e1e7210 */ /* 0x010fc60007f7e0ff */
[----:B------:R2:W-:Y:S01]  /*47fb0*/  STL [R1+0xc80], R29 ;  /* 0x000c801d01007387 */ /* 0x0005e20000100800 */
[----:B------:R-:W-:-:S03]  /*47fc0*/  IADD3 R20, P4, R20, R5, RZ ;  /* 0x0000000514147210 */ /* 0x000fc60007f9e0ff */
[----:B------:R-:W-:Y:S01]  /*47fd0*/  STL [R1+0xcbc], R15 ;  /* 0x000cbc0f01007387 */ /* 0x000fe20000100800 */
[----:B-1----:R-:W-:Y:S01]  /*47fe0*/  MOV R10, R15 ;  /* 0x0000000f000a7202 */ /* 0x002fe20000000f00 */
[----:B------:R-:W-:Y:S02]  /*47ff0*/  IMAD.MOV.U32 R11, RZ, RZ, R27 ;  /* 0x000000ffff0b7224 */ /* 0x000fe400078e001b */
[----:B------:R1:W-:Y:S04]  /*48000*/  STL [R1+0xcb8], R27 ;  /* 0x000cb81b01007387 */ /* 0x0003e80000100800 */
[----:B--2---:R-:W2:Y:S04]  /*48010*/  LDL.LU R29, [R1+0xd40] ;  /* 0x000d4000011d7983 */ /* 0x004ea80000300800 */
[----:B------:R3:W-:Y:S04]  /*48020*/  LDGSTS.E [R8+0x25c00], desc[UR8][R10.64], P1 ;  /* 0x25c000000a087fae */ /* 0x0007e80008921848 */
[----:B------:R-:W4:Y:S04]  /*48030*/  LDL.LU R28, [R1+0xd44] ;  /* 0x000d4400011c7983 */ /* 0x000f280000300800 */
[----:B-1----:R-:W2:Y:S01]  /*48040*/  LDL.LU R27, [R1+0xd78] ;  /* 0x000d7800011b7983 */ /* 0x002ea20000300800 */
[----:B---3--:R-:W-:-:S03]  /*48050*/  IMAD.MOV.U32 R10, RZ, RZ, R30 ;  /* 0x000000ffff0a7224 */ /* 0x008fc600078e001e */
[----:B------:R-:W3:Y:S04]  /*48060*/  LDL.LU R15, [R1+0xd7c] ;  /* 0x000d7c00010f7983 */ /* 0x000ee80000300800 */
[----:B------:R-:W-:Y:S01]  /*48070*/  STL [R1+0xcc4], R30 ;  /* 0x000cc41e01007387 */ /* 0x000fe20000100800 */
[----:B------:R-:W-:-:S04]  /*48080*/  IMAD.X R31, R31, 0x1, R4, P3 ;  /* 0x000000011f1f7824 */ /* 0x000fc800018e0604 */
[----:B------:R-:W-:Y:S01]  /*48090*/  IMAD.MOV.U32 R11, RZ, RZ, R31 ;  /* 0x000000ffff0b7224 */ /* 0x000fe200078e001f */
[----:B------:R-:W-:Y:S01]  /*480a0*/  STL [R1+0xcc0], R31 ;  /* 0x000cc01f01007387 */ /* 0x000fe20000100800 */
[----:B------:R-:W-:-:S03]  /*480b0*/  IADD3.X R26, R26, R4, RZ, P4, !PT ;  /* 0x000000041a1a7210 */ /* 0x000fc600027fe4ff */
[----:B------:R-:W-:Y:S04]  /*480c0*/  STL [R1+0xcfc], R20 ;  /* 0x000cfc1401007387 */ /* 0x000fe80000100800 */
[----:B------:R1:W-:Y:S04]  /*480d0*/  LDGSTS.E [R8+0x25d00], desc[UR8][R10.64], P1 ;  /* 0x25d000000a087fae */ /* 0x0003e80008921848 */
[----:B------:R1:W-:Y:S02]  /*480e0*/  STL [R1+0xcf8], R26 ;  /* 0x000cf81a01007387 */ /* 0x0003e40000100800 */
[----:B-1----:R-:W-:Y:S01]  /*480f0*/  IMAD.MOV.U32 R11, RZ, RZ, R26 ;  /* 0x000000ffff0b7224 */ /* 0x002fe200078e001a */
[----:B------:R-:W-:Y:S01]  /*48100*/  MOV R10, R20 ;  /* 0x00000014000a7202 */ /* 0x000fe20000000f00 */
[----:B------:R-:W3:Y:S04]  /*48110*/  LDL.LU R26, [R1+0xd80] ;  /* 0x000d8000011a7983 */ /* 0x000ee80000300800 */
[----:B------:R-:W3:Y:S01]  /*48120*/  LDL.LU R20, [R1+0xd84] ;  /* 0x000d840001147983 */ /* 0x000ee20000300800 */
[----:B------:R-:W-:-:S04]  /*48130*/  ISETP.GT.AND P2, PT, R7, 0x32, PT ;  /* 0x000000320700780c */ /* 0x000fc80003f44270 */
[----:B------:R-:W-:-:S04]  /*48140*/  SEL R9, RZ, 0x4, !P2 ;  /* 0x00000004ff097807 */ /* 0x000fc80005000000 */
[----:B------:R-:W-:-:S04]  /*48150*/  SEL R9, R9, RZ, !P0 ;  /* 0x000000ff09097207 */ /* 0x000fc80004000000 */
[----:B------:R-:W-:-:S13]  /*48160*/  ISETP.NE.U32.AND P2, PT, R9, RZ, PT ;  /* 0x000000ff0900720c */ /* 0x000fda0003f45070 */
[----:B------:R1:W-:Y:S01]  /*48170*/  LDGSTS.E [R8+0x26400], desc[UR8][R10.64], P2 ;  /* 0x264000000a087fae */ /* 0x0003e20009121848 */
[----:B------:R-:W-:-:S05]  /*48180*/  IADD3 R21, P3, R21, R5, RZ ;  /* 0x0000000515157210 */ /* 0x000fca0007f7e0ff */
[----:B------:R-:W-:Y:S01]  /*48190*/  IMAD.X R24, R24, 0x1, R4, P3 ;  /* 0x0000000118187824 */ /* 0x000fe200018e0604 */
[----:B------:R-:W-:Y:S01]  /*481a0*/  IADD3 R22, P4, R22, R5, RZ ;  /* 0x0000000516167210 */ /* 0x000fe20007f9e0ff */
[----:B------:R-:W-:Y:S01]  /*481b0*/  STL [R1+0xd04], R21 ;  /* 0x000d041501007387 */ /* 0x000fe20000100800 */
[----:B-1----:R-:W-:Y:S02]  /*481c0*/  IMAD.MOV.U32 R10, RZ, RZ, R21 ;  /* 0x000000ffff0a7224 */ /* 0x002fe400078e0015 */
[----:B------:R-:W-:Y:S01]  /*481d0*/  IADD3.X R25, R25, R4, RZ, P4, !PT ;  /* 0x0000000419197210 */ /* 0x000fe200027fe4ff */
[----:B------:R1:W-:Y:S01]  /*481e0*/  STL [R1+0xd00], R24 ;  /* 0x000d001801007387 */ /* 0x0003e20000100800 */
[----:B------:R-:W-:-:S03]  /*481f0*/  IMAD.MOV.U32 R11, RZ, RZ, R24 ;  /* 0x000000ffff0b7224 */ /* 0x000fc600078e0018 */
[----:B------:R-:W-:Y:S04]  /*48200*/  STL [R1+0xd3c], R22 ;  /* 0x000d3c1601007387 */ /* 0x000fe80000100800 */
[----:B------:R1:W-:Y:S04]  /*48210*/  LDGSTS.E [R8+0x26500], desc[UR8][R10.64], P2 ;  /* 0x265000000a087fae */ /* 0x0003e80009121848 */
[----:B-1----:R-:W3:Y:S04]  /*48220*/  LDL.LU R24, [R1+0xdbc] ;  /* 0x000dbc0001187983 */ /* 0x002ee80000300800 */
[----:B------:R1:W-:Y:S04]  /*48230*/  STL [R1+0xd38], R25 ;  /* 0x000d381901007387 */ /* 0x0003e80000100800 */
[----:B------:R-:W3:Y:S01]  /*48240*/  LDL.LU R21, [R1+0xdc4] ;  /* 0x000dc40001157983 */ /* 0x000ee20000300800 */
[----:B------:R-:W-:Y:S01]  /*48250*/  IMAD.MOV.U32 R11, RZ, RZ, R25 ;  /* 0x000000ffff0b7224 */ /* 0x000fe200078e0019 */
[----:B------:R-:W-:-:S02]  /*48260*/  MOV R10, R22 ;  /* 0x00000016000a7202 */ /* 0x000fc40000000f00 */
[----:B-1----:R-:W3:Y:S04]  /*48270*/  LDL.LU R25, [R1+0xdb8] ;  /* 0x000db80001197983 */ /* 0x002ee80000300800 */
        /* <DEDUP_REMOVED lines=10> */
[----:B----4-:R-:W-:-:S05]  /*48320*/  IADD3 R28, P3, R28, R5, RZ ;  /* 0x000000051c1c7210 */ /* 0x010fca0007f7e0ff */
[----:B--2---:R-:W-:Y:S01]  /*48330*/  IMAD.X R29, R29, 0x1, R4, P3 ;  /* 0x000000011d1d7824 */ /* 0x004fe200018e0604 */
[----:B---3--:R-:W-:Y:S01]  /*48340*/  IADD3 R15, P4, R15, R5, RZ ;  /* 0x000000050f0f7210 */ /* 0x008fe20007f9e0ff */
[----:B-1----:R-:W-:Y:S02]  /*48350*/  IMAD.MOV.U32 R10, RZ, RZ, R28 ;  /* 0x000000ffff0a7224 */ /* 0x002fe400078e001c */
[----:B------:R-:W-:Y:S01]  /*48360*/  IMAD.MOV.U32 R11, RZ, RZ, R29 ;  /* 0x000000ffff0b7224 */ /* 0x000fe200078e001d */
[----:B------:R-:W-:Y:S01]  /*48370*/  IADD3.X R27, R27, R4, RZ, P4, !PT ;  /* 0x000000041b1b7210 */ /* 0x000fe200027fe4ff */
[----:B------:R1:W-:Y:S04]  /*48380*/  STL [R1+0xd44], R28 ;  /* 0x000d441c01007387 */ /* 0x0003e80000100800 */
[----:B------:R-:W-:Y:S04]  /*48390*/  STL [R1+0xd40], R29 ;  /* 0x000d401d01007387 */ /* 0x000fe80000100800 */
[----:B------:R2:W-:Y:S04]  /*483a0*/  STL [R1+0xd7c], R15 ;  /* 0x000d7c0f01007387 */ /* 0x0005e80000100800 */
[----:B------:R3:W-:Y:S04]  /*483b0*/  LDGSTS.E [R8+0x26d00], desc[UR8][R10.64], P1 ;  /* 0x26d000000a087fae */ /* 0x0007e80008921848 */
[----:B------:R4:W-:Y:S04]  /*483c0*/  STL [R1+0xd78], R27 ;  /* 0x000d781b01007387 */ /* 0x0009e80000100800 */
[----:B-1----:R-:W4:Y:S01]  /*483d0*/  LDL.LU R28, [R1+0xa08] ;  /* 0x000a0800011c7983 */ /* 0x002f220000300800 */
[----:B---3--:R-:W-:Y:S01]  /*483e0*/  MOV R10, R15 ;  /* 0x0000000f000a7202 */ /* 0x008fe20000000f00 */
[----:B------:R-:W-:-:S02]  /*483f0*/  IMAD.MOV.U32 R11, RZ, RZ, R27 ;  /* 0x000000ffff0b7224 */ /* 0x000fc400078e001b */
[----:B--2---:R-:W2:Y:S04]  /*48400*/  LDL.LU R15, [R1+0xa0c] ;  /* 0x000a0c00010f7983 */ /* 0x004ea80000300800 */
[----:B------:R1:W-:Y:S01]  /*48410*/  LDGSTS.E [R8+0x27400], desc[UR8][R10.64], P2 ;  /* 0x274000000a087fae */ /* 0x0003e20009121848 */
[----:B------:R-:W-:-:S05]  /*48420*/  IADD3 R20, P3, R20, R5, RZ ;  /* 0x0000000514147210 */ /* 0x000fca0007f7e0ff */
[----:B------:R-:W-:Y:S01]  /*48430*/  IMAD.X R26, R26, 0x1, R4, P3 ;  /* 0x000000011a1a7824 */ /* 0x000fe200018e0604 */
[----:B------:R3:W-:Y:S04]  /*48440*/  STL [R1+0xd84], R20 ;  /* 0x000d841401007387 */ /* 0x0007e80000100800 */
[----:B------:R3:W-:Y:S01]  /*48450*/  STL [R1+0xd80], R26 ;  /* 0x000d801a01007387 */ /* 0x0007e20000100800 */
[----:B-1----:R-:W-:-:S03]  /*48460*/  MOV R10, R20 ;  /* 0x00000014000a7202 */ /* 0x002fc60000000f00 */
[----:B------:R-:W2:Y:S04]  /*48470*/  LDL.LU R29, [R1+0xa10] ;  /* 0x000a1000011d7983 */ /* 0x000ea80000300800 */
[----:B----4-:R-:W4:Y:S04]  /*48480*/  LDL.LU R27, [R1+0xa14] ;  /* 0x000a1400011b7983 */ /* 0x010f280000300800 */
[----:B------:R-:W4:Y:S04]  /*48490*/  LDL.LU R30, [R1+0xa48] ;  /* 0x000a4800011e7983 */ /* 0x000f280000300800 */
[----:B---3--:R-:W3:Y:S01]  /*484a0*/  LDL.LU R20, [R1+0xa4c] ;  /* 0x000a4c0001147983 */ /* 0x008ee20000300800 */
[----:B------:R-:W-:Y:S01]  /*484b0*/  ISETP.GT.AND P1, PT, R7, 0x3e, PT ;  /* 0x0000003e0700780c */ /* 0x000fe20003f24270 */
[----:B------:R-:W-:-:S03]  /*484c0*/  IMAD.MOV.U32 R11, RZ, RZ, R26 ;  /* 0x000000ffff0b7224 */ /* 0x000fc600078e001a */
[----:B------:R-:W-:Y:S02]  /*484d0*/  SEL R9, RZ, 0x4, !P1 ;  /* 0x00000004ff097807 */ /* 0x000fe40004800000 */
[----:B------:R1:W-:Y:S02]  /*484e0*/  LDGSTS.E [R8+0x27500], desc[UR8][R10.64], P2 ;  /* 0x275000000a087fae */ /* 0x0003e40009121848 */
[----:B------:R-:W-:-:S04]  /*484f0*/  SEL R9, R9, RZ, !P0 ;  /* 0x000000ff09097207 */ /* 0x000fc80004000000 */
[----:B------:R-:W-:Y:S02]  /*48500*/  ISETP.NE.U32.AND P1, PT, R9, RZ, PT ;  /* 0x000000ff0900720c */ /* 0x000fe40003f25070 */
[-C--:B------:R-:W-:Y:S02]  /*48510*/  IADD3 R24, P2, R24, R5.reuse, RZ ;  /* 0x0000000518187210 */ /* 0x080fe40007f5e0ff */
[----:B------:R-:W-:-:S03]  /*48520*/  IADD3 R21, P3, R21, R5, RZ ;  /* 0x0000000515157210 */ /* 0x000fc60007f7e0ff */
[----:B-1----:R-:W-:Y:S02]  /*48530*/  IMAD.MOV.U32 R10, RZ, RZ, R24 ;  /* 0x000000ffff0a7224 */ /* 0x002fe400078e0018 */
[----:B------:R-:W-:Y:S01]  /*48540*/  IMAD.X R25, R25, 0x1, R4, P2 ;  /* 0x0000000119197824 */ /* 0x000fe200010e0604 */
[----:B------:R-:W-:Y:S01]  /*48550*/  STL [R1+0xdbc], R24 ;  /* 0x000dbc1801007387 */ /* 0x000fe20000100800 */
[----:B------:R-:W-:Y:S02]  /*48560*/  IADD3.X R22, R22, R4, RZ, P3, !PT ;  /* 0x0000000416167210 */ /* 0x000fe40001ffe4ff */
[----:B------:R-:W-:Y:S01]  /*48570*/  IMAD.MOV.U32 R11, RZ, RZ, R25 ;  /* 0x000000ffff0b7224 */ /* 0x000fe200078e0019 */
[----:B------:R-:W-:Y:S04]  /*48580*/  STL [R1+0xdb8], R25 ;  /* 0x000db81901007387 */ /* 0x000fe80000100800 */
[----:B------:R-:W-:Y:S04]  /*48590*/  STL [R1+0xdc4], R21 ;  /* 0x000dc41501007387 */ /* 0x000fe80000100800 */
[----:B------:R1:W-:Y:S04]  /*485a0*/  LDGSTS.E [R8+0x27c00], desc[UR8][R10.64], P1 ;  /* 0x27c000000a087fae */ /* 0x0003e80008921848 */
[----:B------:R1:W-:Y:S04]  /*485b0*/  STL [R1+0xdc0], R22 ;  /* 0x000dc01601007387 */ /* 0x0003e80000100800 */
[----:B------:R-:W3:Y:S01]  /*485c0*/  LDL.LU R26, [R1+0xa50] ;  /* 0x000a5000011a7983 */ /* 0x000ee20000300800 */
[----:B-1----:R-:W-:-:S03]  /*485d0*/  IMAD.MOV.U32 R11, RZ, RZ, R22 ;  /* 0x000000ffff0b7224 */ /* 0x002fc600078e0016 */
[----:B------:R-:W3:Y:S01]  /*485e0*/  LDL.LU R22, [R1+0xa54] ;  /* 0x000a540001167983 */ /* 0x000ee20000300800 */
[----:B------:R-:W-:-:S03]  /*485f0*/  MOV R10, R21 ;  /* 0x00000015000a7202 */ /* 0x000fc60000000f00 */
[----:B------:R-:W3:Y:S04]  /*48600*/  LDL.LU R24, [R1+0xa88] ;  /* 0x000a880001187983 */ /* 0x000ee80000300800 */
[----:B------:R-:W3:Y:S04]  /*48610*/  LDL.LU R21, [R1+0xa8c] ;  /* 0x000a8c0001157983 */ /* 0x000ee80000300800 */
[----:B------:R1:W-:Y:S01]  /*48620*/  LDGSTS.E [R8+0x27d00], desc[UR8][R10.64], P1 ;  /* 0x27d000000a087fae */ /* 0x0003e20008921848 */
[----:B------:R-:W-:Y:S01]  /*48630*/  ISETP.GT.AND P1, PT, R7, 0x3, PT ;  /* 0x000000030700780c */ /* 0x000fe20003f24270 */
[----:B------:R-:W-:-:S03]  /*48640*/  IMAD.SHL.U32 R45, R45, 0x4, RZ ;  /* 0x000000042d2d7824 */ /* 0x000fc600078e00ff */
        /* <DEDUP_REMOVED lines=8> */
[----:B------:R-:W-:Y:S02]  /*486d0*/  IMAD.MOV.U32 R10, RZ, RZ, R15 ;  /* 0x000000ffff0a7224 */ /* 0x000fe400078e000f */
[----:B------:R-:W-:Y:S01]  /*486e0*/  MOV R11, R28 ;  /* 0x0000001c000b7202 */ /* 0x000fe20000000f00 */
[----:B------:R1:W-:Y:S04]  /*486f0*/  STL [R1+0xa08], R28 ;  /* 0x000a081c01007387 */ /* 0x0003e80000100800 */
[----:B------:R2:W-:Y:S04]  /*48700*/  LDGSTS.E [R8+0x20600], desc[UR8][R10.64], P2 ;  /* 0x206000000a087fae */ /* 0x0005e80009121848 */
[----:B-1----:R-:W2:Y:S04]  /*48710*/  LDL.LU R28, [R1+0xa94] ;  /* 0x000a9400011c7983 */ /* 0x002ea80000300800 */
[----:B------:R-:W2:Y:S01]  /*48720*/  LDL.LU R15, [R1+0xacc] ;  /* 0x000acc00010f7983 */ /* 0x000ea20000300800 */
[----:B----4-:R-:W-:-:S05]  /*48730*/  IADD3 R27, P3, R27, R5, RZ ;  /* 0x000000051b1b7210 */ /* 0x010fca0007f7e0ff */
[--C-:B------:R-:W-:Y:S01]  /*48740*/  IMAD.X R29, R29, 0x1, R4.reuse, P3 ;  /* 0x000000011d1d7824 */ /* 0x100fe200018e0604 */
[----:B---3--:R-:W-:Y:S01]  /*48750*/  IADD3 R20, P4, R20, R5, RZ ;  /* 0x0000000514147210 */ /* 0x008fe20007f9e0ff */
[----:B------:R-:W-:Y:S02]  /*48760*/  STL [R1+0xa14], R27 ;  /* 0x000a141b01007387 */ /* 0x000fe40000100800 */
[----:B--2---:R-:W-:Y:S02]  /*48770*/  IMAD.MOV.U32 R11, RZ, RZ, R29 ;  /* 0x000000ffff0b7224 */ /* 0x004fe400078e001d */
[----:B------:R-:W-:Y:S01]  /*48780*/  IMAD.X R30, R30, 0x1, R4, P4 ;  /* 0x000000011e1e7824 */ /* 0x000fe200020e0604 */
[----:B------:R1:W-:Y:S01]  /*48790*/  STL [R1+0xa10], R29 ;  /* 0x000a101d01007387 */ /* 0x0003e20000100800 */
[----:B------:R-:W-:-:S03]  /*487a0*/  MOV R10, R27 ;  /* 0x0000001b000a7202 */ /* 0x000fc60000000f00 */
[----:B------:R2:W-:Y:S01]  /*487b0*/  STL [R1+0xa4c], R20 ;  /* 0x000a4c1401007387 */ /* 0x0005e20000100800 */
[----:B------:R-:W-:-:S03]  /*487c0*/  ISETP.GT.AND P1, PT, R7, 0x7, PT ;  /* 0x000000070700780c */ /* 0x000fc60003f24270 */
[----:B------:R3:W-:Y:S04]  /*487d0*/  LDGSTS.E [R8+0x20700], desc[UR8][R10.64], P2 ;  /* 0x207000000a087fae */ /* 0x0007e80009121848 */
[----:B-1----:R-:W4:Y:S04]  /*487e0*/  LDL.LU R29, [R1+0xa90] ;  /* 0x000a9000011d7983 */ /* 0x002f280000300800 */
[----:B------:R-:W-:Y:S04]  /*487f0*/  STL [R1+0xa48], R30 ;  /* 0x000a481e01007387 */ /* 0x000fe80000100800 */
[----:B------:R-:W4:Y:S01]  /*48800*/  LDL.LU R27, [R1+0xac8] ;  /* 0x000ac800011b7983 */ /* 0x000f220000300800 */
[----:B------:R-:W-:Y:S01]  /*48810*/  SEL R9, RZ, 0x4, !P1 ;  /* 0x00000004ff097807 */ /* 0x000fe20004800000 */
[----:B---3--:R-:W-:Y:S01]  /*48820*/  IMAD.MOV.U32 R10, RZ, RZ, R20 ;  /* 0x000000ffff0a7224 */ /* 0x008fe200078e0014 */
[----:B------:R-:W-:Y:S01]  /*48830*/  MOV R11, R30 ;  /* 0x0000001e000b7202 */ /* 0x000fe20000000f00 */
[----:B------:R-:W3:Y:S01]  /*48840*/  LDL.LU R31, [R1+0xad4] ;  /* 0x000ad400011f7983 */ /* 0x000ee20000300800 */
[----:B------:R-:W-:-:S03]  /*48850*/  SEL R9, R9, RZ, !P0 ;  /* 0x000000ff09097207 */ /* 0x000fc60004000000 */
[----:B--2---:R-:W2:Y:S01]  /*48860*/  LDL.LU R20, [R1+0xb0c] ;  /* 0x000b0c0001147983 */ /* 0x004ea20000300800 */
[----:B------:R-:W-:Y:S02]  /*48870*/  ISETP.NE.U32.AND P1, PT, R9, RZ, PT ;  /* 0x000000ff0900720c */ /* 0x000fe40003f25070 */
[----:B------:R-:W-:-:S11]  /*48880*/  MOV R75, R32 ;  /* 0x00000020004b7202 */ /* 0x000fd60000000f00 */
[----:B------:R1:W-:Y:S01]  /*48890*/  LDGSTS.E [R8+0x20e00], desc[UR8][R10.64], P1 ;  /* 0x20e000000a087fae */ /* 0x0003e20008921848 */
[----:B------:R-:W-:Y:S02]  /*488a0*/  ISETP.GT.AND P2, PT, R7, 0xb, PT ;  /* 0x0000000b0700780c */ /* 0x000fe40003f44270 */
[----:B------:R-:W-:-:S05]  /*488b0*/  IADD3 R22, P3, R22, R5, RZ ;  /* 0x0000000516167210 */ /* 0x000fca0007f7e0ff */
[----:B------:R-:W-:Y:S01]  /*488c0*/  IMAD.X R26, R26, 0x1, R4, P3 ;  /* 0x000000011a1a7824 */ /* 0x000fe200018e0604 */
[----:B------:R-:W-:Y:S01]  /*488d0*/  IADD3 R21, P4, R21, R5, RZ ;  /* 0x0000000515157210 */ /* 0x000fe20007f9e0ff */
[----:B------:R1:W-:Y:S02]  /*488e0*/  STL [R1+0xa54], R22 ;  /* 0x000a541601007387 */ /* 0x0003e40000100800 */
[----:B-1----:R-:W-:Y:S01]  /*488f0*/  MOV R10, R22 ;  /* 0x00000016000a7202 */ /* 0x002fe20000000f00 */
[----:B------:R-:W-:Y:S02]  /*48900*/  IMAD.MOV.U32 R11, RZ, RZ, R26 ;  /* 0x000000ffff0b7224 */ /* 0x000fe400078e001a */
[----:B------:R-:W-:Y:S01]  /*48910*/  IMAD.X R24, R24, 0x1, R4, P4 ;  /* 0x0000000118187824 */ /* 0x000fe200020e0604 */
[----:B------:R1:W-:Y:S04]  /*48920*/  STL [R1+0xa50], R26 ;  /* 0x000a501a01007387 */ /* 0x0003e80000100800 */
[----:B------:R1:W-:Y:S04]  /*48930*/  STL [R1+0xa8c], R21 ;  /* 0x000a8c1501007387 */ /* 0x0003e80000100800 */
[----:B------:R-:W2:Y:S04]  /*48940*/  LDL.LU R32, [R1+0xad0] ;  /* 0x000ad00001207983 */ /* 0x000ea80000300800 */
[----:B------:R1:W-:Y:S04]  /*48950*/  STL [R1+0xa88], R24 ;  /* 0x000a881801007387 */ /* 0x0003e80000100800 */
[----:B------:R-:W2:Y:S04]  /*48960*/  LDL.LU R22, [R1+0xb08] ;  /* 0x000b080001167983 */ /* 0x000ea80000300800 */
[----:B------:R1:W-:Y:S04]  /*48970*/  LDGSTS.E [R8+0x20f00], desc[UR8][R10.64], P1 ;  /* 0x20f000000a087fae */ /* 0x0003e80008921848 */
[----:B-1----:R-:W2:Y:S01]  /*48980*/  LDL.LU R26, [R1+0xb10] ;  /* 0x000b1000011a7983 */ /* 0x002ea20000300800 */
[----:B------:R-:W-:-:S03]  /*48990*/  IMAD.MOV.U32 R10, RZ, RZ, R21 ;  /* 0x000000ffff0a7224 */ /* 0x000fc600078e0015 */
[----:B------:R-:W2:Y:S01]  /*489a0*/  LDL.LU R21, [R1+0xb14] ;  /* 0x000b140001157983 */ /* 0x000ea20000300800 */
[----:B------:R-:W-:-:S03]  /*489b0*/  MOV R11, R24 ;  /* 0x00000018000b7202 */ /* 0x000fc60000000f00 */
[----:B------:R-:W2:Y:S04]  /*489c0*/  LDL.LU R30, [R1+0xb48] ;  /* 0x000b4800011e7983 */ /* 0x000ea80000300800 */
[----:B------:R-:W2:Y:S01]  /*489d0*/  LDL.LU R24, [R1+0xb4c] ;  /* 0x000b4c0001187983 */ /* 0x000ea20000300800 */
[----:B------:R-:W-:-:S04]  /*489e0*/  SEL R9, RZ, 0x4, !P2 ;  /* 0x00000004ff097807 */ /* 0x000fc80005000000 */
[----:B------:R-:W-:-:S04]  /*489f0*/  SEL R9, R9, RZ, !P0 ;  /* 0x000000ff09097207 */ /* 0x000fc80004000000 */
[----:B------:R-:W-:-:S13]  /*48a00*/  ISETP.NE.U32.AND P2, PT, R9, RZ, PT ;  /* 0x000000ff0900720c */ /* 0x000fda0003f45070 */
[----:B------:R1:W-:Y:S01]  /*48a10*/  LDGSTS.E [R8+0x21600], desc[UR8][R10.64], P2 ;  /* 0x216000000a087fae */ /* 0x0003e20009121848 */
[-C--:B------:R-:W-:Y:S02]  /*48a20*/  IADD3 R28, P3, R28, R5.reuse, RZ ;  /* 0x000000051c1c7210 */ /* 0x080fe40007f7e0ff */
[----:B------:R-:W-:-:S03]  /*48a30*/  IADD3 R15, P4, R15, R5, RZ ;  /* 0x000000050f0f7210 */ /* 0x000fc60007f9e0ff */
[----:B------:R-:W-:Y:S01]  /*48a40*/  STL [R1+0xa94], R28 ;  /* 0x000a941c01007387 */ /* 0x000fe20000100800 */
[----:B-1----:R-:W-:Y:S01]  /*48a50*/  MOV R10, R28 ;  /* 0x0000001c000a7202 */ /* 0x002fe20000000f00 */
[----:B----4-:R-:W-:-:S04]  /*48a60*/  IMAD.X R29, R29, 0x1, R4, P3 ;  /* 0x000000011d1d7824 */ /* 0x010fc800018e0604 */
[----:B------:R-:W-:Y:S01]  /*48a70*/  IMAD.MOV.U32 R11, RZ, RZ, R29 ;  /* 0x000000ffff0b7224 */ /* 0x000fe200078e001d */
[----:B------:R1:W-:Y:S01]  /*48a80*/  STL [R1+0xa90], R29 ;  /* 0x000a901d01007387 */ /* 0x0003e20000100800 */
[----:B------:R-:W-:-:S03]  /*48a90*/  IMAD.X R27, R27, 0x1, R4, P4 ;  /* 0x000000011b1b7824 */ /* 0x000fc600020e0604 */
[----:B------:R-:W-:Y:S04]  /*48aa0*/  STL [R1+0xacc], R15 ;  /* 0x000acc0f01007387 */ /* 0x000fe80000100800 */
[----:B------:R4:W-:Y:S04]  /*48ab0*/  STL [R1+0xac8], R27 ;  /* 0x000ac81b01007387 */ /* 0x0009e80000100800 */
[----:B-1----:R-:W2:Y:S04]  /*48ac0*/  LDL.LU R29, [R1+0xb50] ;  /* 0x000b5000011d7983 */ /* 0x002ea80000300800 */
[----:B------:R-:W2:Y:S04]  /*48ad0*/  LDL.LU R28, [R1+0xb54] ;  /* 0x000b5400011c7983 */ /* 0x000ea80000300800 */
[----:B------:R1:W-:Y:S02]  /*48ae0*/  LDGSTS.E [R8+0x21700], desc[UR8][R10.64], P2 ;  /* 0x217000000a087fae */ /* 0x0003e40009121848 */
[----:B-1----:R-:W-:Y:S01]  /*48af0*/  MOV R11, R27 ;  /* 0x0000001b000b7202 */ /* 0x002fe20000000f00 */
[----:B------:R-:W-:Y:S01]  /*48b00*/  IMAD.MOV.U32 R10, RZ, RZ, R15 ;  /* 0x000000ffff0a7224 */ /* 0x000fe200078e000f */
[----:B----4-:R-:W4:Y:S04]  /*48b10*/  LDL.LU R27, [R1+0xb88] ;  /* 0x000b8800011b7983 */ /* 0x010f280000300800 */
[----:B------:R-:W4:Y:S01]  /*48b20*/  LDL.LU R15, [R1+0xb8c] ;  /* 0x000b8c00010f7983 */ /* 0x000f220000300800 */
[----:B------:R-:W-:-:S04]  /*48b30*/  ISETP.GT.AND P1, PT, R7, 0xf, PT ;  /* 0x0000000f0700780c */ /* 0x000fc80003f24270 */
[----:B------:R-:W-:-:S04]  /*48b40*/  SEL R9, RZ, 0x4, !P1 ;  /* 0x00000004ff097807 */ /* 0x000fc80004800000 */
[----:B------:R-:W-:Y:S02]  /*48b50*/  SEL R9, R9, RZ, !P0 ;  /* 0x000000ff09097207 */ /* 0x000fe40004000000 */
[----:B------:R-:W-:Y:S02]  /*48b60*/  ISETP.GT.AND P2, PT, R7, 0x13, PT ;  /* 0x000000130700780c */ /* 0x000fe40003f44270 */
[----:B------:R-:W-:Y:S02]  /*48b70*/  ISETP.NE.U32.AND P1, PT, R9, RZ, PT ;  /* 0x000000ff0900720c */ /* 0x000fe40003f25070 */
[----:B------:R-:W-:Y:S02]  /*48b80*/  SEL R9, RZ, 0x4, !P2 ;  /* 0x00000004ff097807 */ /* 0x000fe40005000000 */
[----:B---3--:R-:W-:Y:S02]  /*48b90*/  IADD3 R31, P3, R31, R5, RZ ;  /* 0x000000051f1f7210 */ /* 0x008fe40007f7e0ff */
[----:B------:R-:W-:-:S02]  /*48ba0*/  SEL R9, R9, RZ, !P0 ;  /* 0x000000ff09097207 */ /* 0x000fc40004000000 */
[----:B--2---:R-:W-:Y:S02]  /*48bb0*/  IADD3 R20, P4, R20, R5, RZ ;  /* 0x0000000514147210 */ /* 0x004fe40007f9e0ff */
[----:B------:R-:W-:-:S03]  /*48bc0*/  ISETP.NE.U32.AND P2, PT, R9, RZ, PT ;  /* 0x000000ff0900720c */ /* 0x000fc60003f45070 */
[----:B------:R1:W-:Y:S04]  /*48bd0*/  LDGSTS.E [R8+0x21e00], desc[UR8][R10.64], P1 ;  /* 0x21e000000a087fae */ /* 0x0003e80008921848 */
[----:B------:R-:W-:Y:S01]  /*48be0*/  STL [R1+0xad4], R31 ;  /* 0x000ad41f01007387 */ /* 0x000fe20000100800 */
[----:B------:R-:W-:Y:S01]  /*48bf0*/  IMAD.X R32, R32, 0x1, R4, P3 ;  /* 0x0000000120207824 */ /* 0x000fe200018e0604 */
[----:B-1----:R-:W-:-:S03]  /*48c00*/  MOV R10, R31 ;  /* 0x0000001f000a7202 */ /* 0x002fc60000000f00 */
[----:B------:R-:W-:Y:S02]  /*48c10*/  IMAD.MOV.U32 R11, RZ, RZ, R32 ;  /* 0x000000ffff0b7224 */ /* 0x000fe400078e0020 */
[----:B------:R-:W-:Y:S01]  /*48c20*/  IMAD.X R22, R22, 0x1, R4, P4 ;  /* 0x0000000116167824 */ /* 0x000fe200020e0604 */
        /* <DEDUP_REMOVED lines=10> */
[----:B-1----:R-:W3:Y:S02]  /*48cd0*/  LDL.LU R22, [R1+0xb94] ;  /* 0x000b940001167983 */ /* 0x002ee40000300800 */
[----:B------:R-:W-:Y:S02]  /*48ce0*/  IMAD.X R30, R30, 0x1, R4, P4 ;  /* 0x000000011e1e7824 */ /* 0x000fe400020e0604 */
[----:B------:R-:W3:Y:S01]  /*48cf0*/  LDL.LU R20, [R1+0xbcc] ;  /* 0x000bcc0001147983 */ /* 0x000ee20000300800 */
[----:B--2---:R-:W-:-:S03]  /*48d00*/  IMAD.MOV.U32 R11, RZ, RZ, R26 ;  /* 0x000000ffff0b7224 */ /* 0x004fc600078e001a */
[----:B------:R-:W-:Y:S01]  /*48d10*/  STL [R1+0xb14], R21 ;  /* 0x000b141501007387 */ /* 0x000fe20000100800 */
[----:B------:R-:W-:-:S03]  /*48d20*/  MOV R10, R21 ;  /* 0x00000015000a7202 */ /* 0x000fc60000000f00 */
[----:B------:R1:W-:Y:S04]  /*48d30*/  STL [R1+0xb10], R26 ;  /* 0x000b101a01007387 */ /* 0x0003e80000100800 */
[----:B------:R2:W-:Y:S01]  /*48d40*/  STL [R1+0xb4c], R24 ;  /* 0x000b4c1801007387 */ /* 0x0005e20000100800 */
[----:B------:R-:W-:-:S03]  /*48d50*/  ISETP.GT.AND P1, PT, R7, 0x17, PT ;  /* 0x000000170700780c */ /* 0x000fc60003f24270 */
[----:B------:R2:W-:Y:S04]  /*48d60*/  LDGSTS.E [R8+0x22700], desc[UR8][R10.64], P2 ;  /* 0x227000000a087fae */ /* 0x0005e80009121848 */
[----:B-1----:R-:W3:Y:S04]  /*48d70*/  LDL.LU R26, [R1+0xb90] ;  /* 0x000b9000011a7983 */ /* 0x002ee80000300800 */
[----:B------:R-:W-:Y:S04]  /*48d80*/  STL [R1+0xb48], R30 ;  /* 0x000b481e01007387 */ /* 0x000fe80000100800 */
[----:B------:R-:W3:Y:S01]  /*48d90*/  LDL.LU R21, [R1+0xbc8] ;  /* 0x000bc80001157983 */ /* 0x000ee20000300800 */
[----:B------:R-:W-:Y:S01]  /*48da0*/  SEL R9, RZ, 0x4, !P1 ;  /* 0x00000004ff097807 */ /* 0x000fe20004800000 */
[----:B--2---:R-:W-:Y:S01]  /*48db0*/  IMAD.MOV.U32 R10, RZ, RZ, R24 ;  /* 0x000000ffff0a7224 */ /* 0x004fe200078e0018 */
[----:B------:R-:W-:Y:S01]  /*48dc0*/  MOV R11, R30 ;  /* 0x0000001e000b7202 */ /* 0x000fe20000000f00 */
[----:B------:R-:W2:Y:S01]  /*48dd0*/  LDL.LU R31, [R1+0xbd4] ;  /* 0x000bd400011f7983 */ /* 0x000ea20000300800 */
[----:B------:R-:W-:-:S03]  /*48de0*/  SEL R9, R9, RZ, !P0 ;  /* 0x000000ff09097207 */ /* 0x000fc60004000000 */
[----:B------:R-:W2:Y:S01]  /*48df0*/  LDL.LU R24, [R1+0xc0c] ;  /* 0x000c0c0001187983 */ /* 0x000ea20000300800 */
[----:B------:R-:W-:-:S13]  /*48e00*/  ISETP.NE.U32.AND P1, PT, R9, RZ, PT ;  /* 0x000000ff0900720c */ /* 0x000fda0003f25070 */
[----:B------:R1:W-:Y:S01]  /*48e10*/  LDGSTS.E [R8+0x22e00], desc[UR8][R10.64], P1 ;  /* 0x22e000000a087fae */ /* 0x0003e20008921848 */
[----:B------:R-:W-:-:S05]  /*48e20*/  IADD3 R28, P3, R28, R5, RZ ;  /* 0x000000051c1c7210 */ /* 0x000fca0007f7e0ff */
[----:B------:R-:W-:Y:S01]  /*48e30*/  IMAD.X R29, R29, 0x1, R4, P3 ;  /* 0x000000011d1d7824 */ /* 0x000fe200018e0604 */
[----:B------:R-:W-:Y:S01]  /*48e40*/  STL [R1+0xb54], R28 ;  /* 0x000b541c01007387 */ /* 0x000fe20000100800 */
[----:B-1----:R-:W-:Y:S02]  /*48e50*/  MOV R10, R28 ;  /* 0x0000001c000a7202 */ /* 0x002fe40000000f00 */
[----:B------:R-:W-:Y:S01]  /*48e60*/  IMAD.MOV.U32 R11, RZ, RZ, R29 ;  /* 0x000000ffff0b7224 */ /* 0x000fe200078e001d */
[----:B------:R1:W-:Y:S04]  /*48e70*/  STL [R1+0xb50], R29 ;  /* 0x000b501d01007387 */ /* 0x0003e80000100800 */
[----:B------:R1:W-:Y:S01]  /*48e80*/  LDGSTS.E [R8+0x22f00], desc[UR8][R10.64], P1 ;  /* 0x22f000000a087fae */ /* 0x0003e20008921848 */
[----:B----4-:R-:W-:-:S05]  /*48e90*/  IADD3 R15, P4, R15, R5, RZ ;  /* 0x000000050f0f7210 */ /* 0x010fca0007f9e0ff */
[----:B------:R-:W-:Y:S01]  /*48ea0*/  IMAD.X R27, R27, 0x1, R4, P4 ;  /* 0x000000011b1b7824 */ /* 0x000fe200020e0604 */
[----:B------:R-:W-:Y:S04]  /*48eb0*/  STL [R1+0xb8c], R15 ;  /* 0x000b8c0f01007387 */ /* 0x000fe80000100800 */
[----:B------:R-:W4:Y:S01]  /*48ec0*/  LDL.LU R32, [R1+0xbd0] ;  /* 0x000bd00001207983 */ /* 0x000f220000300800 */
[----:B-1----:R-:W-:-:S03]  /*48ed0*/  MOV R11, R27 ;  /* 0x0000001b000b7202 */ /* 0x002fc60000000f00 */
[----:B------:R1:W-:Y:S04]  /*48ee0*/  STL [R1+0xb88], R27 ;  /* 0x000b881b01007387 */ /* 0x0003e80000100800 */
[----:B------:R-:W4:Y:S01]  /*48ef0*/  LDL.LU R29, [R1+0xc08] ;  /* 0x000c0800011d7983 */ /* 0x000f220000300800 */
[----:B------:R-:W-:-:S03]  /*48f00*/  IMAD.MOV.U32 R10, RZ, RZ, R15 ;  /* 0x000000ffff0a7224 */ /* 0x000fc600078e000f */
[----:B------:R-:W4:Y:S04]  /*48f10*/  LDL.LU R30, [R1+0xc10] ;  /* 0x000c1000011e7983 */ /* 0x000f280000300800 */
[----:B-1----:R-:W4:Y:S04]  /*48f20*/  LDL.LU R27, [R1+0xc14] ;  /* 0x000c1400011b7983 */ /* 0x002f280000300800 */
[----:B------:R-:W4:Y:S04]  /*48f30*/  LDL.LU R28, [R1+0xc48] ;  /* 0x000c4800011c7983 */ /* 0x000f280000300800 */
[----:B------:R-:W4:Y:S01]  /*48f40*/  LDL.LU R15, [R1+0xc4c] ;  /* 0x000c4c00010f7983 */ /* 0x000f220000300800 */
[----:B------:R-:W-:-:S04]  /*48f50*/  ISETP.GT.AND P2, PT, R7, 0x1b, PT ;  /* 0x0000001b0700780c */ /* 0x000fc80003f44270 */
[----:B------:R-:W-:-:S04]  /*48f60*/  SEL R9, RZ, 0x4, !P2 ;  /* 0x00000004ff097807 */ /* 0x000fc80005000000 */
[----:B------:R-:W-:-:S04]  /*48f70*/  SEL R9, R9, RZ, !P0 ;  /* 0x000000ff09097207 */ /* 0x000fc80004000000 */
[----:B------:R-:W-:Y:S02]  /*48f80*/  ISETP.NE.U32.AND P2, PT, R9, RZ, PT ;  /* 0x000000ff0900720c */ /* 0x000fe40003f45070 */
[----:B------:R-:W-:-:S11]  /*48f90*/  ISETP.GT.AND P1, PT, R7, 0x1f, PT ;  /* 0x0000001f0700780c */ /* 0x000fd60003f24270 */
[----:B------:R1:W-:Y:S01]  /*48fa0*/  LDGSTS.E [R8+0x23600], desc[UR8][R10.64], P2 ;  /* 0x236000000a087fae */ /* 0x0003e20009121848 */
[-C--:B---3--:R-:W-:Y:S02]  /*48fb0*/  IADD3 R22, P3, R22, R5.reuse, RZ ;  /* 0x0000000516167210 */ /* 0x088fe40007f7e0ff */
        /* <DEDUP_REMOVED lines=11> */
[----:B------:R1:W-:Y:S01]  /*49070*/  LDGSTS.E [R8+0x23700], desc[UR8][R10.64], P2 ;  /* 0x237000000a087fae */ /* 0x0003e20009121848 */
[----:B------:R-:W-:-:S02]  /*49080*/  SEL R9, RZ, 0x4, !P1 ;  /* 0x00000004ff097807 */ /* 0x000fc40004800000 */
[----:B-1----:R-:W-:Y:S01]  /*49090*/  MOV R11, R21 ;  /* 0x00000015000b7202 */ /* 0x002fe20000000f00 */
[----:B------:R-:W-:Y:S01]  /*490a0*/  IMAD.MOV.U32 R10, RZ, RZ, R20 ;  /* 0x000000ffff0a7224 */ /* 0x000fe200078e0014 */
[----:B---3--:R-:W3:Y:S04]  /*490b0*/  LDL.LU R21, [R1+0xc88] ;  /* 0x000c880001157983 */ /* 0x008ee80000300800 */
[----:B------:R-:W3:Y:S01]  /*490c0*/  LDL.LU R20, [R1+0xc8c] ;  /* 0x000c8c0001147983 */ /* 0x000ee20000300800 */
[----:B------:R-:W-:Y:S02]  /*490d0*/  SEL R9, R9, RZ, !P0 ;  /* 0x000000ff09097207 */ /* 0x000fe40004000000 */
[----:B------:R-:W-:Y:S02]  /*490e0*/  ISETP.GT.AND P2, PT, R7, 0x23, PT ;  /* 0x000000230700780c */ /* 0x000fe40003f44270 */
[----:B------:R-:W-:-:S02]  /*490f0*/  ISETP.NE.U32.AND P1, PT, R9, RZ, PT ;  /* 0x000000ff0900720c */ /* 0x000fc40003f25070 */
[----:B------:R-:W-:Y:S02]  /*49100*/  SEL R9, RZ, 0x4, !P2 ;  /* 0x00000004ff097807 */ /* 0x000fe40005000000 */
[-C--:B--2---:R-:W-:Y:S02]  /*49110*/  IADD3 R31, P3, R31, R5.reuse, RZ ;  /* 0x000000051f1f7210 */ /* 0x084fe40007f7e0ff */
[----:B------:R-:W-:Y:S02]  /*49120*/  SEL R9, R9, RZ, !P0 ;  /* 0x000000ff09097207 */ /* 0x000fe40004000000 */
[----:B------:R-:W-:Y:S02]  /*49130*/  IADD3 R24, P4, R24, R5, RZ ;  /* 0x0000000518187210 */ /* 0x000fe40007f9e0ff */
[----:B------:R-:W-:-:S03]  /*49140*/  ISETP.NE.U32.AND P2, PT, R9, RZ, PT ;  /* 0x000000ff0900720c */ /* 0x000fc60003f45070 */
[----:B------:R1:W-:Y:S04]  /*49150*/  LDGSTS.E [R8+0x23e00], desc[UR8][R10.64], P1 ;  /* 0x23e000000a087fae */ /* 0x0003e80008921848 */
[----:B------:R-:W-:Y:S01]  /*49160*/  STL [R1+0xbd4], R31 ;  /* 0x000bd41f01007387 */ /* 0x000fe20000100800 */
[----:B-1----:R-:W-:Y:S01]  /*49170*/  MOV R10, R31 ;  /* 0x0000001f000a7202 */ /* 0x002fe20000000f00 */
[----:B----4-:R-:W-:-:S04]  /*49180*/  IMAD.X R32, R32, 0x1, R4, P3 ;  /* 0x0000000120207824 */ /* 0x010fc800018e0604 */
[----:B------:R-:W-:Y:S02]  /*49190*/  IMAD.MOV.U32 R11, RZ, RZ, R32 ;  /* 0x000000ffff0b7224 */ /* 0x000fe400078e0020 */
[----:B------:R-:W-:Y:S01]  /*491a0*/  IMAD.X R29, R29, 0x1, R4, P4 ;  /* 0x000000011d1d7824 */ /* 0x000fe200020e0604 */
[----:B------:R-:W-:Y:S04]  /*491b0*/  STL [R1+0xbd0], R32 ;  /* 0x000bd02001007387 */ /* 0x000fe80000100800 */
[----:B------:R1:W-:Y:S01]  /*491c0*/  LDGSTS.E [R8+0x23f00], desc[UR8][R10.64], P1 ;  /* 0x23f000000a087fae */ /* 0x0003e20008921848 */
[----:B------:R-:W-:-:S03]  /*491d0*/  IADD3 R27, P3, R27, R5, RZ ;  /* 0x000000051b1b7210 */ /* 0x000fc60007f7e0ff */
[----:B------:R-:W-:Y:S02]  /*491e0*/  STL [R1+0xc0c], R24 ;  /* 0x000c0c1801007387 */ /* 0x000fe40000100800 */
[----:B------:R-:W-:Y:S01]  /*491f0*/  IMAD.X R30, R30, 0x1, R4, P3 ;  /* 0x000000011e1e7824 */ /* 0x000fe200018e0604 */
[----:B------:R-:W-:Y:S01]  /*49200*/  IADD3 R15, P4, R15, R5, RZ ;  /* 0x000000050f0f7210 */ /* 0x000fe20007f9e0ff */
[----:B-1----:R-:W-:Y:S01]  /*49210*/  IMAD.MOV.U32 R10, RZ, RZ, R24 ;  /* 0x000000ffff0a7224 */ /* 0x002fe200078e0018 */
[----:B------:R-:W-:Y:S01]  /*49220*/  MOV R11, R29 ;  /* 0x0000001d000b7202 */ /* 0x000fe20000000f00 */
[----:B------:R1:W-:Y:S02]  /*49230*/  STL [R1+0xc08], R29 ;  /* 0x000c081d01007387 */ /* 0x0003e40000100800 */
[----:B------:R-:W-:Y:S02]  /*49240*/  IMAD.X R28, R28, 0x1, R4, P4 ;  /* 0x000000011c1c7824 */ /* 0x000fe400020e0604 */
[----:B------:R2:W-:Y:S04]  /*49250*/  LDGSTS.E [R8+0x24600], desc[UR8][R10.64], P2 ;  /* 0x246000000a087fae */ /* 0x0005e80009121848 */
[----:B-1----:R-:W4:Y:S04]  /*49260*/  LDL.LU R29, [R1+0xc94] ;  /* 0x000c9400011d7983 */ /* 0x002f280000300800 */
[----:B------:R-:W4:Y:S01]  /*49270*/  LDL.LU R24, [R1+0xccc] ;  /* 0x000ccc0001187983 */ /* 0x000f220000300800 */
[----:B--2---:R-:W-:-:S03]  /*49280*/  IMAD.MOV.U32 R11, RZ, RZ, R30 ;  /* 0x000000ffff0b7224 */ /* 0x004fc600078e001e */
[----:B------:R-:W-:Y:S01]  /*49290*/  STL [R1+0xc14], R27 ;  /* 0x000c141b01007387 */ /* 0x000fe20000100800 */
[----:B------:R-:W-:-:S03]  /*492a0*/  MOV R10, R27 ;  /* 0x0000001b000a7202 */ /* 0x000fc60000000f00 */
[----:B------:R1:W-:Y:S04]  /*492b0*/  STL [R1+0xc10], R30 ;  /* 0x000c101e01007387 */ /* 0x0003e80000100800 */
[----:B------:R2:W-:Y:S01]  /*492c0*/  STL [R1+0xc4c], R15 ;  /* 0x000c4c0f01007387 */ /* 0x0005e20000100800 */
[----:B------:R-:W-:-:S03]  /*492d0*/  ISETP.GT.AND P1, PT, R7, 0x27, PT ;  /* 0x000000270700780c */ /* 0x000fc60003f24270 */
[----:B------:R2:W-:Y:S04]  /*492e0*/  LDGSTS.E [R8+0x24700], desc[UR8][R10.64], P2 ;  /* 0x247000000a087fae */ /* 0x0005e80009121848 */
[----:B-1----:R-:W4:Y:S04]  /*492f0*/  LDL.LU R30, [R1+0xc90] ;  /* 0x000c9000011e7983 */ /* 0x002f280000300800 */
[----:B------:R1:W-:Y:S04]  /*49300*/  STL [R1+0xc48], R28 ;  /* 0x000c481c01007387 */ /* 0x0003e80000100800 */
[----:B------:R-:W4:Y:S01]  /*49310*/  LDL.LU R27, [R1+0xcc8] ;  /* 0x000cc800011b7983 */ /* 0x000f220000300800 */
[----:B------:R-:W-:Y:S01]  /*49320*/  SEL R9, RZ, 0x4, !P1 ;  /* 0x00000004ff097807 */ /* 0x000fe20004800000 */
[----:B--2---:R-:W-:-:S02]  /*49330*/  IMAD.MOV.U32 R10, RZ, RZ, R15 ;  /* 0x000000ffff0a7224 */ /* 0x004fc400078e000f */
[----:B------:R-:W2:Y:S01]  /*49340*/  LDL.LU R31, [R1+0xcd4] ;  /* 0x000cd400011f7983 */ /* 0x000ea20000300800 */
[----:B------:R-:W-:-:S03]  /*49350*/  SEL R9, R9, RZ, !P0 ;  /* 0x000000ff09097207 */ /* 0x000fc60004000000 */
[----:B------:R-:W2:Y:S01]  /*49360*/  LDL.LU R15, [R1+0xd0c] ;  /* 0x000d0c00010f7983 */ /* 0x000ea20000300800 */
[----:B------:R-:W-:Y:S02]  /*49370*/  ISETP.NE.U32.AND P1, PT, R9, RZ, PT ;  /* 0x000000ff0900720c */ /* 0x000fe40003f25070 */
[----:B------:R-:W-:Y:S02]  /*49380*/  MOV R11, R28 ;  /* 0x0000001c000b7202 */ /* 0x000fe40000000f00 */
[----:B------:R-:W-:-:S09]  /*49390*/  ISETP.GT.AND P2, PT, R7, 0x2b, PT ;  /* 0x0000002b0700780c */ /* 0x000fd20003f44270 */
[----:B------:R1:W-:Y:S01]  /*493a0*/  LDGSTS.E [R8+0x24e00], desc[UR8][R10.64], P1 ;  /* 0x24e000000a087fae */ /* 0x0003e20008921848 */
[----:B------:R-:W-:-:S05]  /*493b0*/  IADD3 R22, P3, R22, R5, RZ ;  /* 0x0000000516167210 */ /* 0x000fca0007f7e0ff */
[----:B------:R-:W-:Y:S01]  /*493c0*/  IMAD.X R26, R26, 0x1, R4, P3 ;  /* 0x000000011a1a7824 */ /* 0x000fe200018e0604 */
[----:B------:R-:W-:Y:S04]  /*493d0*/  STL [R1+0xc54], R22 ;  /* 0x000c541601007387 */ /* 0x000fe80000100800 */
[----:B------:R-:W-:Y:S01]  /*493e0*/  STL [R1+0xc50], R26 ;  /* 0x000c501a01007387 */ /* 0x000fe20000100800 */
[----:B---3--:R-:W-:-:S05]  /*493f0*/  IADD3 R20, P4, R20, R5, RZ ;  /* 0x0000000514147210 */ /* 0x008fca0007f9e0ff */
[----:B------:R-:W-:Y:S01]  /*49400*/  IMAD.X R21, R21, 0x1, R4, P4 ;  /* 0x0000000115157824 */ /* 0x000fe200020e0604 */
[----:B------:R-:W-:Y:S04]  /*49410*/  STL [R1+0xc8c], R20 ;  /* 0x000c8c1401007387 */ /* 0x000fe80000100800 */
[----:B------:R-:W3:Y:S04]  /*49420*/  LDL.LU R32, [R1+0xcd0] ;  /* 0x000cd00001207983 */ /* 0x000ee80000300800 */
[----:B------:R1:W-:Y:S02]  /*49430*/  STL [R1+0xc88], R21 ;  /* 0x000c881501007387 */ /* 0x0003e40000100800 */
[----:B-1----:R-:W-:-:S02]  /*49440*/  MOV R10, R22 ;  /* 0x00000016000a7202 */ /* 0x002fc40000000f00 */
[----:B------:R-:W3:Y:S01]  /*49450*/  LDL.LU R28, [R1+0xd08] ;  /* 0x000d0800011c7983 */ /* 0x000ee20000300800 */
[----:B------:R-:W-:-:S05]  /*49460*/  IMAD.MOV.U32 R11, RZ, RZ, R26 ;  /* 0x000000ffff0b7224 */ /* 0x000fca00078e001a */
[----:B------:R1:W-:Y:S01]  /*49470*/  LDGSTS.E [R8+0x24f00], desc[UR8][R10.64], P1 ;  /* 0x24f000000a087fae */ /* 0x0003e20008921848 */
[----:B------:R-:W-:Y:S02]  /*49480*/  SEL R9, RZ, 0x4, !P2 ;  /* 0x00000004ff097807 */ /* 0x000fe40005000000 */
[----:B-1----:R-:W-:Y:S01]  /*49490*/  MOV R11, R21 ;  /* 0x00000015000b7202 */ /* 0x002fe20000000f00 */
[----:B------:R-:W-:Y:S01]  /*494a0*/  IMAD.MOV.U32 R10, RZ, RZ, R20 ;  /* 0x000000ffff0a7224 */ /* 0x000fe200078e0014 */
[----:B------:R-:W3:Y:S04]  /*494b0*/  LDL.LU R21, [R1+0xd10] ;  /* 0x000d100001157983 */ /* 0x000ee80000300800 */
[----:B------:R-:W3:Y:S01]  /*494c0*/  LDL.LU R20, [R1+0xd14] ;  /* 0x000d140001147983 */ /* 0x000ee20000300800 */
[----:B------:R-:W-:-:S03]  /*494d0*/  SEL R9, R9, RZ, !P0 ;  /* 0x000000ff09097207 */ /* 0x000fc60004000000 */
[----:B------:R-:W3:Y:S04]  /*494e0*/  LDL.LU R26, [R1+0xd48] ;  /* 0x000d4800011a7983 */ /* 0x000ee80000300800 */
[----:B------:R-:W3:Y:S01]  /*494f0*/  LDL.LU R22, [R1+0xd4c] ;  /* 0x000d4c0001167983 */ /* 0x000ee20000300800 */
[----:B------:R-:W-:-:S13]  /*49500*/  ISETP.NE.U32.AND P2, PT, R9, RZ, PT ;  /* 0x000000ff0900720c */ /* 0x000fda0003f45070 */
[----:B------:R1:W-:Y:S01]  /*49510*/  LDGSTS.E [R8+0x25600], desc[UR8][R10.64], P2 ;  /* 0x256000000a087fae */ /* 0x0003e20009121848 */
[-C--:B----4-:R-:W-:Y:S02]  /*49520*/  IADD3 R29, P3, R29, R5.reuse, RZ ;  /* 0x000000051d1d7210 */ /* 0x090fe40007f7e0ff */
[----:B------:R-:W-:-:S03]  /*49530*/  IADD3 R24, P4, R24, R5, RZ ;  /* 0x0000000518187210 */ /* 0x000fc60007f9e0ff */
[----:B------:R-:W-:Y:S01]  /*49540*/  STL [R1+0xc94], R29 ;  /* 0x000c941d01007387 */ /* 0x000fe20000100800 */
[----:B-1----:R-:W-:Y:S01]  /*49550*/  MOV R10, R29 ;  /* 0x0000001d000a7202 */ /* 0x002fe20000000f00 */
[----:B------:R-:W-:-:S04]  /*49560*/  IMAD.X R30, R30, 0x1, R4, P3 ;  /* 0x000000011e1e7824 */ /* 0x000fc800018e0604 */
[----:B------:R-:W-:Y:S01]  /*49570*/  IMAD.MOV.U32 R11, RZ, RZ, R30 ;  /* 0x000000ffff0b7224 */ /* 0x000fe200078e001e */
[----:B------:R1:W-:Y:S01]  /*49580*/  STL [R1+0xc90], R30 ;  /* 0x000c901e01007387 */ /* 0x0003e20000100800 */
[----:B------:R-:W-:-:S03]  /*49590*/  IMAD.X R27, R27, 0x1, R4, P4 ;  /* 0x000000011b1b7824 */ /* 0x000fc600020e0604 */
[----:B------:R-:W-:Y:S04]  /*495a0*/  STL [R1+0xccc], R24 ;  /* 0x000ccc1801007387 */ /* 0x000fe80000100800 */
[----:B------:R4:W-:Y:S04]  /*495b0*/  STL [R1+0xcc8], R27 ;  /* 0x000cc81b01007387 */ /* 0x0009e80000100800 */
[----:B-1----:R-:W3:Y:S04]  /*495c0*/  LDL.LU R30, [R1+0xd50] ;  /* 0x000d5000011e7983 */ /* 0x002ee80000300800 */
[----:B------:R-:W3:Y:S04]  /*495d0*/  LDL.LU R29, [R1+0xd54] ;  /* 0x000d5400011d7983 */ /* 0x000ee80000300800 */
[----:B------:R1:W-:Y:S02]  /*495e0*/  LDGSTS.E [R8+0x25700], desc[UR8][R10.64], P2 ;  /* 0x257000000a087fae */ /* 0x0003e40009121848 */
[----:B-1----:R-:W-:Y:S01]  /*495f0*/  MOV R11, R27 ;  /* 0x0000001b000b7202 */ /* 0x002fe20000000f00 */
[----:B------:R-:W-:Y:S01]  /*49600*/  IMAD.MOV.U32 R10, RZ, RZ, R24 ;  /* 0x000000ffff0a7224 */ /* 0x000fe200078e0018 */
[----:B----4-:R-:W4:Y:S04]  /*49610*/  LDL.LU R27, [R1+0xd88] ;  /* 0x000d8800011b7983 */ /* 0x010f280000300800 */
[----:B------:R-:W4:Y:S01]  /*49620*/  LDL.LU R24, [R1+0xd8c] ;  /* 0x000d8c0001187983 */ /* 0x000f220000300800 */
[----:B------:R-:W-:-:S04]  /*49630*/  ISETP.GT.AND P1, PT, R7, 0x2f, PT ;  /* 0x0000002f0700780c */ /* 0x000fc80003f24270 */
[----:B------:R-:W-:-:S04]  /*49640*/  SEL R9, RZ, 0x4, !P1 ;  /* 0x00000004ff097807 */ /* 0x000fc80004800000 */
[----:B------:R-:W-:-:S04]  /*49650*/  SEL R9, R9, RZ, !P0 ;  /* 0x000000ff09097207 */ /* 0x000fc80004000000 */
[----:B------:R-:W-:Y:S02]  /*49660*/  ISETP.NE.U32.AND P1, PT, R9, RZ, PT ;  /* 0x000000ff0900720c */ /* 0x000fe40003f25070 */
[-C--:B--2---:R-:W-:Y:S02]  /*49670*/  IADD3 R31, P3, R31, R5.reuse, RZ ;  /* 0x000000051f1f7210 */ /* 0x084fe40007f7e0ff */
[----:B------:R-:W-:Y:S02]  /*49680*/  ISETP.GT.AND P2, PT, R7, 0x33, PT ;  /* 0x000000330700780c */ /* 0x000fe40003f44270 */
[----:B------:R-:W-:Y:S02]  /*49690*/  IADD3 R15, P4, R15, R5, RZ ;  /* 0x000000050f0f7210 */ /* 0x000fe40007f9e0ff */
[----:B------:R-:W-:Y:S01]  /*496a0*/  SEL R9, RZ, 0x4, !P2 ;  /* 0x00000004ff097807 */ /* 0x000fe20005000000 */
[----:B------:R-:W-:Y:S04]  /*496b0*/  STL [R1+0xcd4], R31 ;  /* 0x000cd41f01007387 */ /* 0x000fe80000100800 */
[----:B------:R1:W-:Y:S01]  /*496c0*/  LDGSTS.E [R8+0x25e00], desc[UR8][R10.64], P1 ;  /* 0x25e000000a087fae */ /* 0x0003e20008921848 */
[----:B------:R-:W-:Y:S01]  /*496d0*/  SEL R9, R9, RZ, !P0 ;  /* 0x000000ff09097207 */ /* 0x000fe20004000000 */
[----:B---3--:R-:W-:Y:S01]  /*496e0*/  IMAD.X R32, R32, 0x1, R4, P3 ;  /* 0x0000000120207824 */ /* 0x008fe200018e0604 */
[----:B-1----:R-:W-:-:S03]  /*496f0*/  MOV R10, R31 ;  /* 0x0000001f000a7202 */ /* 0x002fc60000000f00 */
[----:B------:R-:W-:Y:S01]  /*49700*/  IMAD.MOV.U32 R11, RZ, RZ, R32 ;  /* 0x000000ffff0b7224 */ /* 0x000fe200078e0020 */
[----:B------:R-:W-:Y:S01]  /*49710*/  STL [R1+0xcd0], R32 ;  /* 0x000cd02001007387 */ /* 0x000fe20000100800 */
[----:B------:R-:W-:-:S03]  /*49720*/  IMAD.X R28, R28, 0x1, R4, P4 ;  /* 0x000000011c1c7824 */ /* 0x000fc600020e0604 */
[----:B------:R-:W-:Y:S01]  /*49730*/  STL [R1+0xd0c], R15 ;  /* 0x000d0c0f01007387 */ /* 0x000fe20000100800 */
[----:B------:R-:W-:-:S03]  /*49740*/  ISETP.NE.U32.AND P2, PT, R9, RZ, PT ;  /* 0x000000ff0900720c */ /* 0x000fc60003f45070 */
[----:B------:R1:W-:Y:S04]  /*49750*/  LDGSTS.E [R8+0x25f00], desc[UR8][R10.64], P1 ;  /* 0x25f000000a087fae */ /* 0x0003e80008921848 */
[----:B------:R2:W-:Y:S01]  /*49760*/  STL [R1+0xd08], R28 ;  /* 0x000d081c01007387 */ /* 0x0005e20000100800 */
[----:B-1----:R-:W-:Y:S01]  /*49770*/  MOV R11, R28 ;  /* 0x0000001c000b7202 */ /* 0x002fe20000000f00 */
[----:B------:R-:W-:Y:S02]  /*49780*/  IMAD.MOV.U32 R10, RZ, RZ, R15 ;  /* 0x000000ffff0a7224 */ /* 0x000fe400078e000f */
[----:B--2---:R-:W2:Y:S04]  /*49790*/  LDL.LU R28, [R1+0xd90] ;  /* 0x000d9000011c7983 */ /* 0x004ea80000300800 */
[----:B------:R-:W3:Y:S01]  /*497a0*/  LDL.LU R15, [R1+0xd94] ;  /* 0x000d9400010f7983 */ /* 0x000ee20000300800 */
[----:B------:R-:W-:-:S02]  /*497b0*/  IADD3 R20, P3, R20, R5, RZ ;  /* 0x0000000514147210 */ /* 0x000fc40007f7e0ff */
[----:B------:R-:W-:Y:S01]  /*497c0*/  ISETP.GT.AND P1, PT, R7, 0x37, PT ;  /* 0x000000370700780c */ /* 0x000fe20003f24270 */
[----:B------:R1:W-:Y:S02]  /*497d0*/  LDGSTS.E [R8+0x26600], desc[UR8][R10.64], P2 ;  /* 0x266000000a087fae */ /* 0x0003e40009121848 */
[--C-:B------:R-:W-:Y:S01]  /*497e0*/  IMAD.X R21, R21, 0x1, R4.reuse, P3 ;  /* 0x0000000115157824 */ /* 0x100fe200018e0604 */
[----:B------:R-:W-:Y:S01]  /*497f0*/  IADD3 R22, P4, R22, R5, RZ ;  /* 0x0000000516167210 */ /* 0x000fe20007f9e0ff */
[----:B------:R1:W-:Y:S04]  /*49800*/  STL [R1+0xd14], R20 ;  /* 0x000d141401007387 */ /* 0x0003e80000100800 */
[----:B------:R-:W-:Y:S01]  /*49810*/  IMAD.X R26, R26, 0x1, R4, P4 ;  /* 0x000000011a1a7824 */ /* 0x000fe200020e0604 */
[----:B------:R1:W-:Y:S02]  /*49820*/  STL [R1+0xd10], R21 ;  /* 0x000d101501007387 */ /* 0x0003e40000100800 */
[----:B-1----:R-:W-:Y:S01]  /*49830*/  MOV R10, R20 ;  /* 0x00000014000a7202 */ /* 0x002fe20000000f00 */
[----:B------:R-:W-:Y:S01]  /*49840*/  IMAD.MOV.U32 R11, RZ, RZ, R21 ;  /* 0x000000ffff0b7224 */ /* 0x000fe200078e0015 */
[----:B------:R-:W-:Y:S01]  /*49850*/  STL [R1+0xd4c], R22 ;  /* 0x000d4c1601007387 */ /* 0x000fe20000100800 */
[----:B------:R-:W-:-:S03]  /*49860*/  SEL R9, RZ, 0x4, !P1 ;  /* 0x00000004ff097807 */ /* 0x000fc60004800000 */
[----:B------:R-:W2:Y:S01]  /*49870*/  LDL.LU R20, [R1+0xdcc] ;  /* 0x000dcc0001147983 */ /* 0x000ea20000300800 */
[----:B------:R-:W-:-:S03]  /*49880*/  SEL R9, R9, RZ, !P0 ;  /* 0x000000ff09097207 */ /* 0x000fc60004000000 */
[----:B------:R1:W-:Y:S04]  /*49890*/  STL [R1+0xd48], R26 ;  /* 0x000d481a01007387 */ /* 0x0003e80000100800 */
[----:B------:R1:W-:Y:S04]  /*498a0*/  LDGSTS.E [R8+0x26700], desc[UR8][R10.64], P2 ;  /* 0x267000000a087fae */ /* 0x0003e80009121848 */
[----:B------:R-:W2:Y:S01]  /*498b0*/  LDL.LU R21, [R1+0xdd4] ;  /* 0x000dd40001157983 */ /* 0x000ea20000300800 */
[----:B------:R-:W-:Y:S02]  /*498c0*/  ISETP.NE.U32.AND P1, PT, R9, RZ, PT ;  /* 0x000000ff0900720c */ /* 0x000fe40003f25070 */
[----:B-1----:R-:W-:-:S02]  /*498d0*/  MOV R11, R26 ;  /* 0x0000001a000b7202 */ /* 0x002fc40000000f00 */
[----:B------:R-:W2:Y:S01]  /*498e0*/  LDL.LU R26, [R1+0xdc8] ;  /* 0x000dc800011a7983 */ /* 0x000ea20000300800 */
[----:B------:R-:W-:-:S03]  /*498f0*/  IMAD.MOV.U32 R10, RZ, RZ, R22 ;  /* 0x000000ffff0a7224 */ /* 0x000fc600078e0016 */
[----:B------:R-:W2:Y:S05]  /*49900*/  LDL.LU R22, [R1+0xdd0] ;  /* 0x000dd00001167983 */ /* 0x000eaa0000300800 */
[----:B------:R1:W-:Y:S01]  /*49910*/  LDGSTS.E [R8+0x26e00], desc[UR8][R10.64], P1 ;  /* 0x26e000000a087fae */ /* 0x0003e20008921848 */
[----:B------:R-:W-:Y:S01]  /*49920*/  IMAD.MOV.U32 R74, RZ, RZ, R33 ;  /* 0x000000ffff4a7224 */ /* 0x000fe200078e0021 */
[----:B------:R-:W-:-:S05]  /*49930*/  IADD3 R29, P3, R29, R5, RZ ;  /* 0x000000051d1d7210 */ /* 0x000fca0007f7e0ff */
[----:B------:R-:W-:Y:S01]  /*49940*/  IMAD.X R30, R30, 0x1, R4, P3 ;  /* 0x000000011e1e7824 */ /* 0x000fe200018e0604 */
[----:B-1----:R-:W-:-:S03]  /*49950*/  MOV R10, R29 ;  /* 0x0000001d000a7202 */ /* 0x002fc60000000f00 */
[----:B------:R-:W-:Y:S01]  /*49960*/  IMAD.MOV.U32 R11, RZ, RZ, R30 ;  /* 0x000000ffff0b7224 */ /* 0x000fe200078e001e */
[----:B------:R-:W-:Y:S04]  /*49970*/  STL [R1+0xd54], R29 ;  /* 0x000d541d01007387 */ /* 0x000fe80000100800 */
[----:B------:R-:W-:Y:S04]  /*49980*/  STL [R1+0xd50], R30 ;  /* 0x000d501e01007387 */ /* 0x000fe80000100800 */
[----:B------:R1:W-:Y:S01]  /*49990*/  LDGSTS.E [R8+0x26f00], desc[UR8][R10.64], P1 ;  /* 0x26f000000a087fae */ /* 0x0003e20008921848 */
[----:B----4-:R-:W-:-:S05]  /*499a0*/  IADD3 R24, P4, R24, R5, RZ ;  /* 0x0000000518187210 */ /* 0x010fca0007f9e0ff */
[----:B------:R-:W-:Y:S01]  /*499b0*/  IMAD.X R27, R27, 0x1, R4, P4 ;  /* 0x000000011b1b7824 */ /* 0x000fe200020e0604 */
[----:B------:R-:W-:Y:S01]  /*499c0*/  STL [R1+0xd8c], R24 ;  /* 0x000d8c1801007387 */ /* 0x000fe20000100800 */
[----:B-1----:R-:W-:-:S03]  /*499d0*/  IMAD.MOV.U32 R10, RZ, RZ, R24 ;  /* 0x000000ffff0a7224 */ /* 0x002fc600078e0018 */
[----:B------:R1:W-:Y:S01]  /*499e0*/  STL [R1+0xd88], R27 ;  /* 0x000d881b01007387 */ /* 0x0003e20000100800 */
[----:B------:R-:W-:-:S03]  /*499f0*/  MOV R11, R27 ;  /* 0x0000001b000b7202 */ /* 0x000fc60000000f00 */
[----:B-1----:R-:W4:Y:S04]  /*49a00*/  LDL.LU R27, [R1+0xdd8] ;  /* 0x000dd800011b7983 */ /* 0x002f280000300800 */
[----:B------:R-:W4:Y:S04]  /*49a10*/  LDL.LU R24, [R1+0xddc] ;  /* 0x000ddc0001187983 */ /* 0x000f280000300800 */
[----:B------:R-:W4:Y:S04]  /*49a20*/  LDL.LU R33, [R1+0xe18] ;  /* 0x000e180001217983 */ /* 0x000f280000300800 */
[----:B------:R-:W4:Y:S01]  /*49a30*/  LDL.LU R32, [R1+0xe1c] ;  /* 0x000e1c0001207983 */ /* 0x000f220000300800 */
[----:B------:R-:W-:-:S04]  /*49a40*/  ISETP.GT.AND P2, PT, R7, 0x3b, PT ;  /* 0x0000003b0700780c */ /* 0x000fc80003f44270 */
[----:B------:R-:W-:-:S04]  /*49a50*/  SEL R9, RZ, 0x4, !P2 ;  /* 0x00000004ff097807 */ /* 0x000fc80005000000 */
[----:B------:R-:W-:-:S04]  /*49a60*/  SEL R9, R9, RZ, !P0 ;  /* 0x000000ff09097207 */ /* 0x000fc80004000000 */
[----:B------:R-:W-:Y:S01]  /*49a70*/  ISETP.NE.U32.AND P2, PT, R9, RZ, PT ;  /* 0x000000ff0900720c */ /* 0x000fe20003f45070 */
[----:B------:R-:W1:Y:S01]  /*49a80*/  S2R R45, SR_TID.X ;  /* 0x00000000002d7919 */ /* 0x000e620000002100 */
[----:B------:R-:W-:-:S04]  /*49a90*/  ISETP.GT.AND P1, PT, R7, 0x3f, PT ;  /* 0x0000003f0700780c */ /* 0x000fc80003f24270 */
[----:B------:R-:W-:-:S07]  /*49aa0*/  SEL R9, RZ, 0x4, !P1 ;  /* 0x00000004ff097807 */ /* 0x000fce0004800000 */
[----:B------:R2:W-:Y:S01]  /*49ab0*/  LDGSTS.E [R8+0x27600], desc[UR8][R10.64], P2 ;  /* 0x276000000a087fae */ /* 0x0005e20009121848 */
[----:B---3--:R-:W-:-:S05]  /*49ac0*/  IADD3 R15, P3, R15, R5, RZ ;  /* 0x000000050f0f7210 */ /* 0x008fca0007f7e0ff */
[----:B--2---:R-:W-:Y:S02]  /*49ad0*/  IMAD.X R28, R28, 0x1, R4, P3 ;  /* 0x000000011c1c7824 */ /* 0x004fe400018e0604 */
[----:B------:R-:W-:-:S03]  /*49ae0*/  IMAD.MOV.U32 R10, RZ, RZ, R15 ;  /* 0x000000ffff0a7224 */ /* 0x000fc600078e000f */
[----:B------:R-:W-:Y:S02]  /*49af0*/  MOV R11, R28 ;  /* 0x0000001c000b7202 */ /* 0x000fe40000000f00 */
[----:B------:R-:W-:-:S03]  /*49b00*/  SEL R9, R9, RZ, !P0 ;  /* 0x000000ff09097207 */ /* 0x000fc60004000000 */
[----:B------:R2:W-:Y:S01]  /*49b10*/  LDGSTS.E [R8+0x27700], desc[UR8][R10.64], P2 ;  /* 0x277000000a087fae */ /* 0x0005e20009121848 */
[----:B------:R-:W-:Y:S02]  /*49b20*/  ISETP.NE.U32.AND P1, PT, R9, RZ, PT ;  /* 0x000000ff0900720c */ /* 0x000fe40003f25070 */
[-C--:B------:R-:W-:Y:S01]  /*49b30*/  IADD3 R20, P2, R20, R5.reuse, RZ ;  /* 0x0000000514147210 */ /* 0x080fe20007f5e0ff */
[----:B------:R3:W-:Y:S04]  /*49b40*/  STL [R1+0xd94], R15 ;  /* 0x000d940f01007387 */ /* 0x0007e80000100800 */
[----:B------:R-:W-:Y:S04]  /*49b50*/  STL [R1+0xd90], R28 ;  /* 0x000d901c01007387 */ /* 0x000fe80000100800 */
[----:B------:R-:W4:Y:S01]  /*49b60*/  LDL.LU R29, [R1+0xe5c] ;  /* 0x000e5c00011d7983 */ /* 0x000f220000300800 */
[----:B------:R-:W-:-:S03]  /*49b70*/  IADD3 R21, P3, R21, R5, RZ ;  /* 0x0000000515157210 */ /* 0x000fc60007f7e0ff */
[----:B---3--:R-:W3:Y:S04]  /*49b80*/  LDL.LU R15, [R1+0xe9c] ;  /* 0x000e9c00010f7983 */ /* 0x008ee80000300800 */
[----:B------:R1:W-:Y:S01]  /*49b90*/  STL [R1+0xdcc], R20 ;  /* 0x000dcc1401007387 */ /* 0x0003e20000100800 */
[--C-:B------:R-:W-:Y:S01]  /*49ba0*/  IMAD.X R26, R26, 0x1, R4.reuse, P2 ;  /* 0x000000011a1a7824 */ /* 0x100fe200010e0604 */
[----:B--2---:R-:W-:Y:S01]  /*49bb0*/  MOV R10, R20 ;  /* 0x00000014000a7202 */ /* 0x004fe20000000f00 */
[----:B------:R-:W-:-:S03]  /*49bc0*/  IMAD.X R22, R22, 0x1, R4, P3 ;  /* 0x0000000116167824 */ /* 0x000fc600018e0604 */
[----:B------:R-:W-:Y:S01]  /*49bd0*/  STL [R1+0xdc8], R26 ;  /* 0x000dc81a01007387 */ /* 0x000fe20000100800 */
[----:B------:R-:W-:-:S03]  /*49be0*/  IMAD.MOV.U32 R11, RZ, RZ, R26 ;  /* 0x000000ffff0b7224 */ /* 0x000fc600078e001a */
[----:B------:R2:W-:Y:S04]  /*49bf0*/  STL [R1+0xdd4], R21 ;  /* 0x000dd41501007387 */ /* 0x0005e80000100800 */
[----:B------:R-:W3:Y:S04]  /*49c00*/  LDL.LU R31, [R1+0xe58] ;  /* 0x000e5800011f7983 */ /* 0x000ee80000300800 */
[----:B------:R2:W-:Y:S04]  /*49c10*/  STL [R1+0xdd0], R22 ;  /* 0x000dd01601007387 */ /* 0x0005e80000100800 */
[----:B------:R-:W3:Y:S01]  /*49c20*/  LDL.LU R30, [R1+0xe98] ;  /* 0x000e9800011e7983 */ /* 0x000ee20000300800 */
[----:B-1----:R-:W-:-:S03]  /*49c30*/  LOP3.LUT R20, R45, 0x3f, RZ, 0xc0, !PT ;  /* 0x0000003f2d147812 */ /* 0x002fc600078ec0ff */
[----:B------:R1:W-:Y:S02]  /*49c40*/  LDGSTS.E [R8+0x27e00], desc[UR8][R10.64], P1 ;  /* 0x27e000000a087fae */ /* 0x0003e40008921848 */
[----:B-1----:R-:W-:Y:S01]  /*49c50*/  IMAD.MOV.U32 R10, RZ, RZ, R21 ;  /* 0x000000ffff0a7224 */ /* 0x002fe200078e0015 */
[----:B------:R-:W-:Y:S01]  /*49c60*/  MOV R11, R22 ;  /* 0x00000016000b7202 */ /* 0x000fe20000000f00 */
[----:B--2---:R-:W2:Y:S04]  /*49c70*/  LDL.LU R21, [R1+0xed8] ;  /* 0x000ed80001157983 */ /* 0x004ea80000300800 */
[----:B------:R1:W-:Y:S01]  /*49c80*/  LDGSTS.E [R8+0x27f00], desc[UR8][R10.64], P1 ;  /* 0x27f000000a087fae */ /* 0x0003e20008921848 */
[----:B------:R-:W-:-:S03]  /*49c90*/  ISETP.GE.AND P1, PT, R20, R7, PT ;  /* 0x000000071400720c */ /* 0x000fc60003f26270 */
[----:B------:R-:W2:Y:S01]  /*49ca0*/  LDL.LU R20, [R1+0xedc] ;  /* 0x000edc0001147983 */ /* 0x000ea20000300800 */
[----:B------:R-:W-:-:S03]  /*49cb0*/  SEL R7, RZ, 0x4, P1 ;  /* 0x00000004ff077807 */ /* 0x000fc60000800000 */
[----:B------:R-:W2:Y:S04]  /*49cc0*/  LDL.LU R28, [R1+0xf18] ;  /* 0x000f1800011c7983 */ /* 0x000ea80000300800 */
[----:B------:R-:W2:Y:S04]  /*49cd0*/  LDL.LU R22, [R1+0xf1c] ;  /* 0x000f1c0001167983 */ /* 0x000ea80000300800 */
[----:B------:R-:W2:Y:S04]  /*49ce0*/  LDL.LU R26, [R1+0xf5c] ;  /* 0x000f5c00011a7983 */ /* 0x000ea80000300800 */
[----:B------:R-:W2:Y:S01]  /*49cf0*/  LDL.LU R11, [R1+0xf9c] ;  /* 0x000f9c00010b7983 */ /* 0x000ea20000300800 */
[----:B------:R-:W-:-:S03]  /*49d00*/  ULEA UR7, UR5, UR4, 0x10 ;  /* 0x0000000405077291 */ /* 0x000fc6000f8e803f */
[----:B------:R-:W0:Y:S01]  /*49d10*/  LDGDEPBAR ;  /* 0x00000000000079af */ /* 0x000e220000000000 */
[----:B----4-:R-:W-:-:S05]  /*49d20*/  IADD3 R24, P1, R24, R0, RZ ;  /* 0x0000000018187210 */ /* 0x010fca0007f3e0ff */
[--C-:B------:R-:W-:Y:S01]  /*49d30*/  IMAD.X R27, R27, 0x1, R2.reuse, P1 ;  /* 0x000000011b1b7824 */ /* 0x100fe200008e0602 */
[----:B------:R-:W-:Y:S01]  /*49d40*/  IADD3 R32, P2, R32, R0, RZ ;  /* 0x0000000020207210 */ /* 0x000fe20007f5e0ff */
[----:B------:R-:W-:Y:S04]  /*49d50*/  STL [R1+0xddc], R24 ;  /* 0x000ddc1801007387 */ /* 0x000fe80000100800 */
[----:B------:R-:W-:Y:S01]  /*49d60*/  IMAD.X R33, R33, 0x1, R2, P2 ;  /* 0x0000000121217824 */ /* 0x000fe200010e0602 */
[----:B------:R4:W-:Y:S01]  /*49d70*/  STL [R1+0xdd8], R27 ;  /* 0x000dd81b01007387 */ /* 0x0009e20000100800 */
[----:B------:R-:W-:-:S03]  /*49d80*/  IMAD.MOV.U32 R9, RZ, RZ, R27 ;  /* 0x000000ffff097224 */ /* 0x000fc600078e001b */
[----:B------:R-:W-:Y:S04]  /*49d90*/  STL [R1+0xe1c], R32 ;  /* 0x000e1c2001007387 */ /* 0x000fe80000100800 */
[----:B------:R-:W-:Y:S04]  /*49da0*/  STL [R1+0xe18], R33 ;  /* 0x000e182101007387 */ /* 0x000fe80000100800 */
[----:B----4-:R-:W4:Y:S01]  /*49db0*/  LDL.LU R27, [R1+0xf58] ;  /* 0x000f5800011b7983 */ /* 0x010f220000300800 */
[----:B-1----:R-:W-:-:S03]  /*49dc0*/  IMAD.MOV.U32 R8, RZ, RZ, R24 ;  /* 0x000000ffff087224 */ /* 0x002fc600078e0018 */
[----:B------:R-:W4:Y:S01]  /*49dd0*/  LDL.LU R24, [R1+0xf98] ;  /* 0x000f980001187983 */ /* 0x000f220000300800 */
[----:B------:R-:W-:-:S04]  /*49de0*/  SEL R7, R7, RZ, !P0 ;  /* 0x000000ff07077207 */ /* 0x000fc80004000000 */
[----:B------:R-:W-:Y:S02]  /*49df0*/  ISETP.NE.U32.AND P0, PT, R7, RZ, PT ;  /* 0x000000ff0700720c */ /* 0x000fe40003f05070 */
[----:B------:R-:W-:-:S11]  /*49e00*/  IADD3 R7, R23, UR7, RZ ;  /* 0x0000000717077c10 */ /* 0x000fd6000fffe0ff */
[----:B------:R1:W-:Y:S02]  /*49e10*/  LDGSTS.E [R7], desc[UR8][R8.64], P0 ;  /* 0x0000000008077fae */ /* 0x0003e40008121848 */
[----:B-1----:R-:W-:Y:S01]  /*49e20*/  MOV R8, R32 ;  /* 0x0000002000087202 */ /* 0x002fe20000000f00 */
[----:B------:R-:W-:-:S05]  /*49e30*/  IMAD.MOV.U32 R9, RZ, RZ, R33 ;  /* 0x000000ffff097224 */ /* 0x000fca00078e0021 */
[----:B------:R1:W-:Y:S01]  /*49e40*/  LDGSTS.E [R7+0x800], desc[UR8][R8.64], P0 ;  /* 0x0080000008077fae */ /* 0x0003e20008121848 */
[-C--:B------:R-:W-:Y:S02]  /*49e50*/  IADD3 R29, P1, R29, R0.reuse, RZ ;  /* 0x000000001d1d7210 */ /* 0x080fe40007f3e0ff */
[----:B---3--:R-:W-:-:S03]  /*49e60*/  IADD3 R15, P2, R15, R0, RZ ;  /* 0x000000000f0f7210 */ /* 0x008fc60007f5e0ff */
[----:B------:R3:W-:Y:S01]  /*49e70*/  STL [R1+0xe5c], R29 ;  /* 0x000e5c1d01007387 */ /* 0x0007e20000100800 */
[----:B-1----:R-:W-:Y:S02]  /*49e80*/  IMAD.MOV.U32 R8, RZ, RZ, R29 ;  /* 0x000000ffff087224 */ /* 0x002fe400078e001d */
[----:B------:R-:W-:-:S04]  /*49e90*/  IMAD.X R31, R31, 0x1, R2, P1 ;  /* 0x000000011f1f7824 */ /* 0x000fc800008e0602 */
[----:B------:R-:W-:Y:S01]  /*49ea0*/  IMAD.MOV.U32 R9, RZ, RZ, R31 ;  /* 0x000000ffff097224 */ /* 0x000fe200078e001f */
[----:B------:R-:W-:Y:S01]  /*49eb0*/  STL [R1+0xe58], R31 ;  /* 0x000e581f01007387 */ /* 0x000fe20000100800 */
[----:B------:R-:W-:-:S03]  /*49ec0*/  IADD3.X R30, R30, R2, RZ, P2, !PT ;  /* 0x000000021e1e7210 */ /* 0x000fc600017fe4ff */
[----:B------:R-:W-:Y:S04]  /*49ed0*/  STL [R1+0xe9c], R15 ;  /* 0x000e9c0f01007387 */ /* 0x000fe80000100800 */
[----:B---3--:R-:W3:Y:S04]  /*49ee0*/  LDL.LU R29, [R1+0xfdc] ;  /* 0x000fdc00011d7983 */ /* 0x008ee80000300800 */
[----:B------:R1:W-:Y:S04]  /*49ef0*/  STL [R1+0xe98], R30 ;  /* 0x000e981e01007387 */ /* 0x0003e80000100800 */
[----:B------:R1:W-:Y:S04]  /*49f00*/  LDGSTS.E [R7+0x1000], desc[UR8][R8.64], P0 ;  /* 0x0100000008077fae */ /* 0x0003e80008121848 */
[----:B------:R-:W3:Y:S01]  /*49f10*/  LDL.LU R10, [R1+0x101c] ;  /* 0x00101c00010a7983 */ /* 0x000ee20000300800 */
[----:B-1----:R-:W-:-:S03]  /*49f20*/  IMAD.MOV.U32 R9, RZ, RZ, R30 ;  /* 0x000000ffff097224 */ /* 0x002fc600078e001e */
[----:B------:R-:W3:Y:S01]  /*49f30*/  LDL.LU R30, [R1+0xfd8] ;  /* 0x000fd800011e7983 */ /* 0x000ee20000300800 */
[-C--:B--2---:R-:W-:Y:S02]  /*49f40*/  IADD3 R20, P1, R20, R0.reuse, RZ ;  /* 0x0000000014147210 */ /* 0x084fe40007f3e0ff */
[----:B------:R-:W-:Y:S02]  /*49f50*/  MOV R8, R15 ;  /* 0x0000000f00087202 */ /* 0x000fe40000000f00 */
[----:B------:R-:W2:Y:S01]  /*49f60*/  LDL.LU R15, [R1+0x1018] ;  /* 0x00101800010f7983 */ /* 0x000ea20000300800 */
[----:B------:R-:W-:Y:S01]  /*49f70*/  IMAD.X R21, R21, 0x1, R2, P1 ;  /* 0x0000000115157824 */ /* 0x000fe200008e0602 */
[----:B------:R-:W-:Y:S02]  /*49f80*/  IADD3 R22, P2, R22, R0, RZ ;  /* 0x0000000016167210 */ /* 0x000fe40007f5e0ff */
[----:B------:R1:W-:Y:S02]  /*49f90*/  LDGSTS.E [R7+0x1800], desc[UR8][R8.64], P0 ;  /* 0x0180000008077fae */ /* 0x0003e40008121848 */
[----:B------:R-:W-:-:S02]  /*49fa0*/  IADD3.X R28, R28, R2, RZ, P2, !PT ;  /* 0x000000021c1c7210 */ /* 0x000fc400017fe4ff */
[----:B------:R1:W-:Y:S01]  /*49fb0*/  STL [R1+0xedc], R20 ;  /* 0x000edc1401007387 */ /* 0x0003e20000100800 */
[----:B------:R-:W-:-:S03]  /*49fc0*/  IADD3 R26, P1, R26, R0, RZ ;  /* 0x000000001a1a7210 */ /* 0x000fc60007f3e0ff */
[----:B------:R1:W-:Y:S02]  /*49fd0*/  STL [R1+0xed8], R21 ;  /* 0x000ed81501007387 */ /* 0x0003e40000100800 */
[----:B-1----:R-:W-:Y:S02]  /*49fe0*/  IMAD.MOV.U32 R8, RZ, RZ, R20 ;  /* 0x000000ffff087224 */ /* 0x002fe400078e0014 */
[----:B------:R-:W-:Y:S01]  /*49ff0*/  STL [R1+0xf1c], R22 ;  /* 0x000f1c1601007387 */ /* 0x000fe20000100800 */
[----:B------:R-:W-:-:S03]  /*4a000*/  IMAD.MOV.U32 R9, RZ, RZ, R21 ;  /* 0x000000ffff097224 */ /* 0x000fc600078e0015 */
[----:B------:R-:W2:Y:S04]  /*4a010*/  LDL.LU R20, [R1+0x105c] ;  /* 0x00105c0001147983 */ /* 0x000ea80000300800 */
[----:B------:R1:W-:Y:S04]  /*4a020*/  STL [R1+0xf18], R28 ;  /* 0x000f181c01007387 */ /* 0x0003e80000100800 */
[----:B------:R1:W-:Y:S01]  /*4a030*/  LDGSTS.E [R7+0x2000], desc[UR8][R8.64], P0 ;  /* 0x0200000008077fae */ /* 0x0003e20008121848 */
[----:B------:R-:W-:-:S03]  /*4a040*/  IADD3 R11, P2, R11, R0, RZ ;  /* 0x000000000b0b7210 */ /* 0x000fc60007f5e0ff */
[----:B------:R-:W2:Y:S01]  /*4a050*/  LDL.LU R21, [R1+0x109c] ;  /* 0x00109c0001157983 */ /* 0x000ea20000300800 */
[----:B-1----:R-:W-:Y:S01]  /*4a060*/  IMAD.MOV.U32 R9, RZ, RZ, R28 ;  /* 0x000000ffff097224 */ /* 0x002fe200078e001c */
[----:B------:R-:W-:Y:S02]  /*4a070*/  MOV R8, R22 ;  /* 0x0000001600087202 */ /* 0x000fe40000000f00 */
[----:B------:R-:W2:Y:S04]  /*4a080*/  LDL.LU R28, [R1+0x1058] ;  /* 0x00105800011c7983 */ /* 0x000ea80000300800 */
[----:B------:R-:W2:Y:S04]  /*4a090*/  LDL.LU R22, [R1+0x1098] ;  /* 0x0010980001167983 */ /* 0x000ea80000300800 */
[----:B------:R1:W-:Y:S04]  /*4a0a0*/  STL [R1+0xf5c], R26 ;  /* 0x000f5c1a01007387 */ /* 0x0003e80000100800 */
[----:B------:R1:W-:Y:S02]  /*4a0b0*/  LDGSTS.E [R7+0x2800], desc[UR8][R8.64], P0 ;  /* 0x0280000008077fae */ /* 0x0003e40008121848 */
[----:B-1----:R-:W-:-:S02]  /*4a0c0*/  IMAD.MOV.U32 R8, RZ, RZ, R26 ;  /* 0x000000ffff087224 */ /* 0x002fc400078e001a */
[----:B----4-:R-:W-:Y:S01]  /*4a0d0*/  IMAD.X R27, R27, 0x1, R2, P1 ;  /* 0x000000011b1b7824 */ /* 0x010fe200008e0602 */
[----:B------:R-:W-:-:S04]  /*4a0e0*/  IADD3.X R24, R24, R2, RZ, P2, !PT ;  /* 0x0000000218187210 */ /* 0x000fc800017fe4ff */
[----:B------:R1:W-:Y:S04]  /*4a0f0*/  STL [R1+0xf58], R27 ;  /* 0x000f581b01007387 */ /* 0x0003e80000100800 */
[----:B------:R4:W-:Y:S04]  /*4a100*/  STL [R1+0xf9c], R11 ;  /* 0x000f9c0b01007387 */ /* 0x0009e80000100800 */
[----:B------:R-:W2:Y:S01]  /*4a110*/  LDL.LU R26, [R1+0x10dc] ;  /* 0x0010dc00011a7983 */ /* 0x000ea20000300800 */
[----:B------:R-:W-:-:S03]  /*4a120*/  IMAD.MOV.U32 R9, RZ, RZ, R27 ;  /* 0x000000ffff097224 */ /* 0x000fc600078e001b */
[----:B------:R4:W-:Y:S04]  /*4a130*/  STL [R1+0xf98], R24 ;  /* 0x000f981801007387 */ /* 0x0009e80000100800 */
[----:B------:R-:W2:Y:S04]  /*4a140*/  LDL.LU R31, [R1+0x111c] ;  /* 0x00111c00011f7983 */ /* 0x000ea80000300800 */
[----:B-1----:R-:W2:Y:S04]  /*4a150*/  LDL.LU R27, [R1+0x10d8] ;  /* 0x0010d800011b7983 */ /* 0x002ea80000300800 */
[----:B------:R-:W2:Y:S04]  /*4a160*/  LDL.LU R32, [R1+0x1118] ;  /* 0x0011180001207983 */ /* 0x000ea80000300800 */
[----:B------:R1:W-:Y:S02]  /*4a170*/  LDGSTS.E [R7+0x3000], desc[UR8][R8.64], P0 ;  /* 0x0300000008077fae */ /* 0x0003e40008121848 */
[----:B-1----:R-:W-:Y:S01]  /*4a180*/  MOV R8, R11 ;  /* 0x0000000b00087202 */ /* 0x002fe20000000f00 */
[----:B------:R-:W-:Y:S01]  /*4a190*/  IMAD.MOV.U32 R9, RZ, RZ, R24 ;  /* 0x000000ffff097224 */ /* 0x000fe200078e0018 */
[----:B----4-:R-:W4:Y:S04]  /*4a1a0*/  LDL.LU R11, [R1+0x115c] ;  /* 0x00115c00010b7983 */ /* 0x010f280000300800 */
[----:B------:R-:W4:Y:S04]  /*4a1b0*/  LDL.LU R24, [R1+0x119c] ;  /* 0x00119c0001187983 */ /* 0x000f280000300800 */
[----:B------:R1:W-:Y:S01]  /*4a1c0*/  LDGSTS.E [R7+0x3800], desc[UR8][R8.64], P0 ;  /* 0x0380000008077fae */ /* 0x0003e20008121848 */
[----:B---3--:R-:W-:-:S05]  /*4a1d0*/  IADD3 R29, P1, R29, R0, RZ ;  /* 0x000000001d1d7210 */ /* 0x008fca0007f3e0ff */
[----:B------:R3:W-:Y:S01]  /*4a1e0*/  STL [R1+0xfdc], R29 ;  /* 0x000fdc1d01007387 */ /* 0x0007e20000100800 */
[----:B-1----:R-:W-:Y:S01]  /*4a1f0*/  IMAD.MOV.U32 R8, RZ, RZ, R29 ;  /* 0x000000ffff087224 */ /* 0x002fe200078e001d */
[----:B------:R-:W-:Y:S01]  /*4a200*/  IADD3 R10, P2, R10, R0, RZ ;  /* 0x000000000a0a7210 */ /* 0x000fe20007f5e0ff */
[----:B------:R-:W-:-:S05]  /*4a210*/  IMAD.X R30, R30, 0x1, R2, P1 ;  /* 0x000000011e1e7824 */ /* 0x000fca00008e0602 */
[----:B------:R1:W-:Y:S01]  /*4a220*/  STL [R1+0xfd8], R30 ;  /* 0x000fd81e01007387 */ /* 0x0003e20000100800 */
[----:B--2---:R-:W-:-:S03]  /*4a230*/  IADD3.X R15, R15, R2, RZ, P2, !PT ;  /* 0x000000020f0f7210 */ /* 0x004fc600017fe4ff */
[----:B------:R2:W-:Y:S04]  /*4a240*/  STL [R1+0x101c], R10 ;  /* 0x00101c0a01007387 */ /* 0x0005e80000100800 */
[----:B---3--:R-:W3:Y:S01]  /*4a250*/  LDL.LU R29, [R1+0x1158] ;  /* 0x00115800011d7983 */ /* 0x008ee20000300800 */
[----:B------:R-:W-:-:S03]  /*4a260*/  IMAD.MOV.U32 R9, RZ, RZ, R30 ;  /* 0x000000ffff097224 */ /* 0x000fc600078e001e */
[----:B------:R2:W-:Y:S04]  /*4a270*/  STL [R1+0x1018], R15 ;  /* 0x0010180f01007387 */ /* 0x0005e80000100800 */
[----:B-1----:R-:W3:Y:S04]  /*4a280*/  LDL.LU R30, [R1+0x1198] ;  /* 0x00119800011e7983 */ /* 0x002ee80000300800 */
[----:B------:R1:W-:Y:S01]  /*4a290*/  LDGSTS.E [R7+0x4000], desc[UR8][R8.64], P0 ;  /* 0x0400000008077fae */ /* 0x0003e20008121848 */
[----:B------:R-:W-:Y:S02]  /*4a2a0*/  IADD3 R20, P1, R20, R0, RZ ;  /* 0x0000000014147210 */ /* 0x000fe40007f3e0ff */
[----:B-1----:R-:W-:Y:S01]  /*4a2b0*/  MOV R8, R10 ;  /* 0x0000000a00087202 */ /* 0x002fe20000000f00 */
[----:B------:R-:W-:Y:S01]  /*4a2c0*/  IMAD.MOV.U32 R9, RZ, RZ, R15 ;  /* 0x000000ffff097224 */ /* 0x000fe200078e000f */
[----:B------:R-:W-:Y:S01]  /*4a2d0*/  IADD3 R21, P2, R21, R0, RZ ;  /* 0x0000000015157210 */ /* 0x000fe20007f5e0ff */
[----:B--2---:R-:W2:Y:S04]  /*4a2e0*/  LDL.LU R10, [R1+0x11dc] ;  /* 0x0011dc00010a7983 */ /* 0x004ea80000300800 */
[----:B------:R-:W2:Y:S01]  /*4a2f0*/  LDL.LU R15, [R1+0x121c] ;  /* 0x00121c00010f7983 */ /* 0x000ea20000300800 */
[----:B------:R-:W-:-:S03]  /*4a300*/  IMAD.X R28, R28, 0x1, R2, P1 ;  /* 0x000000011c1c7824 */ /* 0x000fc600008e0602 */
[----:B------:R1:W-:Y:S01]  /*4a310*/  STL [R1+0x105c], R20 ;  /* 0x00105c1401007387 */ /* 0x0003e20000100800 */
[----:B------:R-:W-:-:S03]  /*4a320*/  IADD3.X R22, R22, R2, RZ, P2, !PT ;  /* 0x0000000216167210 */ /* 0x000fc600017fe4ff */
[----:B------:R1:W-:Y:S04]  /*4a330*/  LDGSTS.E [R7+0x4800], desc[UR8][R8.64], P0 ;  /* 0x0480000008077fae */ /* 0x0003e80008121848 */
[----:B------:R1:W-:Y:S04]  /*4a340*/  STL [R1+0x1058], R28 ;  /* 0x0010581c01007387 */ /* 0x0003e80000100800 */
[----:B------:R1:W-:Y:S02]  /*4a350*/  STL [R1+0x109c], R21 ;  /* 0x00109c1501007387 */ /* 0x0003e40000100800 */
[----:B-1----:R-:W-:-:S02]  /*4a360*/  IMAD.MOV.U32 R8, RZ, RZ, R20 ;  /* 0x000000ffff087224 */ /* 0x002fc400078e0014 */
[----:B------:R-:W-:Y:S01]  /*4a370*/  IMAD.MOV.U32 R9, RZ, RZ, R28 ;  /* 0x000000ffff097224 */ /* 0x000fe200078e001c */
[----:B------:R-:W2:Y:S04]  /*4a380*/  LDL.LU R20, [R1+0x11d8] ;  /* 0x0011d80001147983 */ /* 0x000ea80000300800 */
[----:B------:R1:W-:Y:S04]  /*4a390*/  STL [R1+0x1098], R22 ;  /* 0x0010981601007387 */ /* 0x0003e80000100800 */
[----:B------:R-:W2:Y:S04]  /*4a3a0*/  LDL.LU R28, [R1+0x1218] ;  /* 0x00121800011c7983 */ /* 0x000ea80000300800 */
[----:B------:R1:W-:Y:S02]  /*4a3b0*/  LDGSTS.E [R7+0x5000], desc[UR8][R8.64], P0 ;  /* 0x0500000008077fae */ /* 0x0003e40008121848 */
[----:B-1----:R-:W-:Y:S01]  /*4a3c0*/  MOV R8, R21 ;  /* 0x0000001500087202 */ /* 0x002fe20000000f00 */
[----:B------:R-:W-:Y:S01]  /*4a3d0*/  IMAD.MOV.U32 R9, RZ, RZ, R22 ;  /* 0x000000ffff097224 */ /* 0x000fe200078e0016 */
[----:B------:R-:W2:Y:S04]  /*4a3e0*/  LDL.LU R21, [R1+0x125c] ;  /* 0x00125c0001157983 */ /* 0x000ea80000300800 */
[----:B------:R-:W2:Y:S04]  /*4a3f0*/  LDL.LU R22, [R1+0x129c] ;  /* 0x00129c0001167983 */ /* 0x000ea80000300800 */
[----:B------:R1:W-:Y:S01]  /*4a400*/  LDGSTS.E [R7+0x5800], desc[UR8][R8.64], P0 ;  /* 0x0580000008077fae */ /* 0x0003e20008121848 */
[----:B------:R-:W-:-:S05]  /*4a410*/  IADD3 R26, P1, R26, R0, RZ ;  /* 0x000000001a1a7210 */ /* 0x000fca0007f3e0ff */
[----:B------:R-:W-:Y:S01]  /*4a420*/  STL [R1+0x10dc], R26 ;  /* 0x0010dc1a01007387 */ /* 0x000fe20000100800 */
[----:B------:R-:W-:Y:S01]  /*4a430*/  IADD3 R31, P2, R31, R0, RZ ;  /* 0x000000001f1f7210 */ /* 0x000fe20007f5e0ff */
[----:B------:R-:W-:-:S03]  /*4a440*/  IMAD.X R27, R27, 0x1, R2, P1 ;  /* 0x000000011b1b7824 */ /* 0x000fc600008e0602 */
[----:B------:R-:W-:Y:S02]  /*4a450*/  IADD3.X R32, R32, R2, RZ, P2, !PT ;  /* 0x0000000220207210 */ /* 0x000fe400017fe4ff */
[----:B------:R1:W-:Y:S02]  /*4a460*/  STL [R1+0x10d8], R27 ;  /* 0x0010d81b01007387 */ /* 0x0003e40000100800 */
[----:B-1----:R-:W-:Y:S02]  /*4a470*/  IMAD.MOV.U32 R9, RZ, RZ, R27 ;  /* 0x000000ffff097224 */ /* 0x002fe400078e001b */
[----:B------:R-:W-:Y:S01]  /*4a480*/  STL [R1+0x111c], R31 ;  /* 0x00111c1f01007387 */ /* 0x000fe20000100800 */
[----:B------:R-:W-:-:S03]  /*4a490*/  IMAD.MOV.U32 R8, RZ, RZ, R26 ;  /* 0x000000ffff087224 */ /* 0x000fc600078e001a */
[----:B------:R-:W2:Y:S04]  /*4a4a0*/  LDL.LU R27, [R1+0x1258] ;  /* 0x00125800011b7983 */ /* 0x000ea80000300800 */
[----:B------:R-:W-:Y:S04]  /*4a4b0*/  STL [R1+0x1118], R32 ;  /* 0x0011182001007387 */ /* 0x000fe80000100800 */
[----:B------:R-:W2:Y:S01]  /*4a4c0*/  LDL.LU R26, [R1+0x1298] ;  /* 0x00129800011a7983 */ /* 0x000ea20000300800 */
[----:B----4-:R-:W-:-:S03]  /*4a4d0*/  IADD3 R11, P1, R11, R0, RZ ;  /* 0x000000000b0b7210 */ /* 0x010fc60007f3e0ff */
[----:B------:R1:W-:Y:S01]  /*4a4e0*/  LDGSTS.E [R7+0x6000], desc[UR8][R8.64], P0 ;  /* 0x0600000008077fae */ /* 0x0003e20008121848 */
[----:B------:R-:W-:-:S03]  /*4a4f0*/  IADD3 R24, P2, R24, R0, RZ ;  /* 0x0000000018187210 */ /* 0x000fc60007f5e0ff */
[----:B------:R-:W-:Y:S01]  /*4a500*/  STL [R1+0x115c], R11 ;  /* 0x00115c0b01007387 */ /* 0x000fe20000100800 */
[----:B-1----:R-:W-:Y:S01]  /*4a510*/  MOV R8, R31 ;  /* 0x0000001f00087202 */ /* 0x002fe20000000f00 */
[----:B------:R-:W-:-:S05]  /*4a520*/  IMAD.MOV.U32 R9, RZ, RZ, R32 ;  /* 0x000000ffff097224 */ /* 0x000fca00078e0020 */
[----:B------:R1:W-:Y:S02]  /*4a530*/  LDGSTS.E [R7+0x6800], desc[UR8][R8.64], P0 ;  /* 0x0680000008077fae */ /* 0x0003e40008121848 */
[----:B-1----:R-:W-:Y:S02]  /*4a540*/  IMAD.MOV.U32 R8, RZ, RZ, R11 ;  /* 0x000000ffff087224 */ /* 0x002fe400078e000b */
[----:B---3--:R-:W-:-:S04]  /*4a550*/  IMAD.X R29, R29, 0x1, R2, P1 ;  /* 0x000000011d1d7824 */ /* 0x008fc800008e0602 */
[----:B------:R-:W-:Y:S01]  /*4a560*/  IMAD.MOV.U32 R9, RZ, RZ, R29 ;  /* 0x000000ffff097224 */ /* 0x000fe200078e001d */
[----:B------:R1:W-:Y:S01]  /*4a570*/  STL [R1+0x1158], R29 ;  /* 0x0011581d01007387 */ /* 0x0003e20000100800 */
[----:B------:R-:W-:-:S03]  /*4a580*/  IADD3.X R30, R30, R2, RZ, P2, !PT ;  /* 0x000000021e1e7210 */ /* 0x000fc600017fe4ff */
[----:B------:R-:W-:Y:S04]  /*4a590*/  STL [R1+0x119c], R24 ;  /* 0x00119c1801007387 */ /* 0x000fe80000100800 */
[----:B------:R3:W-:Y:S04]  /*4a5a0*/  LDGSTS.E [R7+0x7000], desc[UR8][R8.64], P0 ;  /* 0x0700000008077fae */ /* 0x0007e80008121848 */
[----:B-1----:R-:W4:Y:S04]  /*4a5b0*/  LDL.LU R29, [R1+0x12dc] ;  /* 0x0012dc00011d7983 */ /* 0x002f280000300800 */
[----:B------:R1:W-:Y:S04]  /*4a5c0*/  STL [R1+0x1198], R30 ;  /* 0x0011981e01007387 */ /* 0x0003e80000100800 */
[----:B------:R-:W4:Y:S01]  /*4a5d0*/  LDL.LU R11, [R1+0x131c] ;  /* 0x00131c00010b7983 */ /* 0x000f220000300800 */
[----:B---3--:R-:W-:Y:S01]  /*4a5e0*/  IMAD.MOV.U32 R9, RZ, RZ, R30 ;  /* 0x000000ffff097224 */ /* 0x008fe200078e001e */
[----:B--2---:R-:W-:-:S02]  /*4a5f0*/  IADD3 R10, P1, R10, R0, RZ ;  /* 0x000000000a0a7210 */ /* 0x004fc40007f3e0ff */
[----:B-1----:R-:W2:Y:S01]  /*4a600*/  LDL.LU R30, [R1+0x12d8] ;  /* 0x0012d800011e7983 */ /* 0x002ea20000300800 */
[----:B------:R-:W-:-:S03]  /*4a610*/  MOV R8, R24 ;  /* 0x0000001800087202 */ /* 0x000fc60000000f00 */
[----:B------:R-:W3:Y:S01]  /*4a620*/  LDL.LU R24, [R1+0x1318] ;  /* 0x0013180001187983 */ /* 0x000ee20000300800 */
[----:B------:R-:W-:-:S03]  /*4a630*/  IADD3 R15, P2, R15, R0, RZ ;  /* 0x000000000f0f7210 */ /* 0x000fc60007f5e0ff */
[----:B------:R1:W-:Y:S04]  /*4a640*/  LDGSTS.E [R7+0x7800], desc[UR8][R8.64], P0 ;  /* 0x0780000008077fae */ /* 0x0003e80008121848 */
[----:B------:R-:W-:Y:S01]  /*4a650*/  STL [R1+0x11dc], R10 ;  /* 0x0011dc0a01007387 */ /* 0x000fe20000100800 */
[----:B------:R-:W-:Y:S02]  /*4a660*/  IMAD.X R20, R20, 0x1, R2, P1 ;  /* 0x0000000114147824 */ /* 0x000fe400008e0602 */
[----:B-1----:R-:W-:Y:S02]  /*4a670*/  IMAD.MOV.U32 R8, RZ, RZ, R10 ;  /* 0x000000ffff087224 */ /* 0x002fe400078e000a */
[----:B------:R-:W-:Y:S01]  /*4a680*/  IMAD.MOV.U32 R9, RZ, RZ, R20 ;  /* 0x000000ffff097224 */ /* 0x000fe200078e0014 */
[----:B------:R1:W-:Y:S01]  /*4a690*/  STL [R1+0x11d8], R20 ;  /* 0x0011d81401007387 */ /* 0x0003e20000100800 */
[----:B------:R-:W-:-:S03]  /*4a6a0*/  IADD3.X R28, R28, R2, RZ, P2, !PT ;  /* 0x000000021c1c7210 */ /* 0x000fc600017fe4ff */
[----:B------:R-:W-:Y:S04]  /*4a6b0*/  STL [R1+0x121c], R15 ;  /* 0x00121c0f01007387 */ /* 0x000fe80000100800 */
[----:B------:R1:W-:Y:S04]  /*4a6c0*/  LDGSTS.E [R7+0x8000], desc[UR8][R8.64], P0 ;  /* 0x0800000008077fae */ /* 0x0003e80008121848 */
[----:B-1----:R-:W3:Y:S04]  /*4a6d0*/  LDL.LU R20, [R1+0x135c] ;  /* 0x00135c0001147983 */ /* 0x002ee80000300800 */
[----:B------:R1:W-:Y:S04]  /*4a6e0*/  STL [R1+0x1218], R28 ;  /* 0x0012181c01007387 */ /* 0x0003e80000100800 */
[----:B------:R-:W3:Y:S01]  /*4a6f0*/  LDL.LU R10, [R1+0x139c] ;  /* 0x00139c00010a7983 */ /* 0x000ee20000300800 */
[-C--:B------:R-:W-:Y:S01]  /*4a700*/  IADD3 R21, P1, R21, R0.reuse, RZ ;  /* 0x0000000015157210 */ /* 0x080fe20007f3e0ff */
[----:B------:R-:W-:Y:S01]  /*4a710*/  IMAD.MOV.U32 R9, RZ, RZ, R28 ;  /* 0x000000ffff097224 */ /* 0x000fe200078e001c */
[----:B------:R-:W-:Y:S01]  /*4a720*/  MOV R8, R15 ;  /* 0x0000000f00087202 */ /* 0x000fe20000000f00 */
[----:B-1----:R-:W3:Y:S01]  /*4a730*/  LDL.LU R28, [R1+0x1358] ;  /* 0x00135800011c7983 */ /* 0x002ee20000300800 */
[----:B------:R-:W-:-:S03]  /*4a740*/  IADD3 R22, P2, R22, R0, RZ ;  /* 0x0000000016167210 */ /* 0x000fc60007f5e0ff */
[----:B------:R-:W3:Y:S04]  /*4a750*/  LDL.LU R15, [R1+0x1398] ;  /* 0x00139800010f7983 */ /* 0x000ee80000300800 */
[----:B------:R1:W-:Y:S04]  /*4a760*/  LDGSTS.E [R7+0x8800], desc[UR8][R8.64], P0 ;  /* 0x0880000008077fae */ /* 0x0003e80008121848 */
[----:B------:R1:W-:Y:S02]  /*4a770*/  STL [R1+0x125c], R21 ;  /* 0x00125c1501007387 */ /* 0x0003e40000100800 */
[----:B-1----:R-:W-:-:S02]  /*4a780*/  IMAD.MOV.U32 R8, RZ, RZ, R21 ;  /* 0x000000ffff087224 */ /* 0x002fc400078e0015 */
[----:B------:R-:W-:-:S04]  /*4a790*/  IMAD.X R27, R27, 0x1, R2, P1 ;  /* 0x000000011b1b7824 */ /* 0x000fc800008e0602 */
[----:B------:R-:W-:Y:S01]  /*4a7a0*/  IMAD.MOV.U32 R9, RZ, RZ, R27 ;  /* 0x000000ffff097224 */ /* 0x000fe200078e001b */
[----:B------:R-:W-:Y:S01]  /*4a7b0*/  STL [R1+0x1258], R27 ;  /* 0x0012581b01007387 */ /* 0x000fe20000100800 */
[----:B------:R-:W-:-:S03]  /*4a7c0*/  IADD3.X R26, R26, R2, RZ, P2, !PT ;  /* 0x000000021a1a7210 */ /* 0x000fc600017fe4ff */
[----:B------:R1:W-:Y:S04]  /*4a7d0*/  STL [R1+0x129c], R22 ;  /* 0x00129c1601007387 */ /* 0x0003e80000100800 */
[----:B------:R-:W3:Y:S04]  /*4a7e0*/  LDL.LU R21, [R1+0x13dc] ;  /* 0x0013dc0001157983 */ /* 0x000ee80000300800 */
[----:B------:R1:W-:Y:S04]  /*4a7f0*/  STL [R1+0x1298], R26 ;  /* 0x0012981a01007387 */ /* 0x0003e80000100800 */
[----:B------:R1:W-:Y:S04]  /*4a800*/  LDGSTS.E [R7+0x9000], desc[UR8][R8.64], P0 ;  /* 0x0900000008077fae */ /* 0x0003e80008121848 */
[----:B------:R-:W3:Y:S01]  /*4a810*/  LDL.LU R31, [R1+0x141c] ;  /* 0x00141c00011f7983 */ /* 0x000ee20000300800 */
[----:B-1----:R-:W-:-:S03]  /*4a820*/  MOV R8, R22 ;  /* 0x0000001600087202 */ /* 0x002fc60000000f00 */
[----:B------:R-:W3:Y:S04]  /*4a830*/  LDL.LU R22, [R1+0x13d8] ;  /* 0x0013d80001167983 */ /* 0x000ee80000300800 */
[----:B------:R-:W3:Y:S01]  /*4a840*/  LDL.LU R32, [R1+0x1418] ;  /* 0x0014180001207983 */ /* 0x000ee20000300800 */
[----:B------:R-:W-:-:S03]  /*4a850*/  IMAD.MOV.U32 R9, RZ, RZ, R26 ;  /* 0x000000ffff097224 */ /* 0x000fc600078e001a */
[----:B------:R-:W3:Y:S04]  /*4a860*/  LDL.LU R26, [R1+0x145c] ;  /* 0x00145c00011a7983 */ /* 0x000ee80000300800 */
[----:B------:R-:W3:Y:S04]  /*4a870*/  LDL.LU R27, [R1+0x149c] ;  /* 0x00149c00011b7983 */ /* 0x000ee80000300800 */
[----:B------:R1:W-:Y:S01]  /*4a880*/  LDGSTS.E [R7+0x9800], desc[UR8][R8.64], P0 ;  /* 0x0980000008077fae */ /* 0x0003e20008121848 */
[----:B----4-:R-:W-:-:S05]  /*4a890*/  IADD3 R29, P1, R29, R0, RZ ;  /* 0x000000001d1d7210 */ /* 0x010fca0007f3e0ff */
[----:B------:R-:W-:Y:S01]  /*4a8a0*/  STL [R1+0x12dc], R29 ;  /* 0x0012dc1d01007387 */ /* 0x000fe20000100800 */
[----:B------:R-:W-:Y:S01]  /*4a8b0*/  IADD3 R11, P2, R11, R0, RZ ;  /* 0x000000000b0b7210 */ /* 0x000fe20007f5e0ff */
[----:B--2---:R-:W-:-:S03]  /*4a8c0*/  IMAD.X R30, R30, 0x1, R2, P1 ;  /* 0x000000011e1e7824 */ /* 0x004fc600008e0602 */
[----:B---3--:R-:W-:Y:S02]  /*4a8d0*/  IADD3.X R24, R24, R2, RZ, P2, !PT ;  /* 0x0000000218187210 */ /* 0x008fe400017fe4ff */
[----:B------:R2:W-:Y:S01]  /*4a8e0*/  STL [R1+0x12d8], R30 ;  /* 0x0012d81e01007387 */ /* 0x0005e20000100800 */
[----:B-1----:R-:W-:-:S03]  /*4a8f0*/  IMAD.MOV.U32 R9, RZ, RZ, R30 ;  /* 0x000000ffff097224 */ /* 0x002fc600078e001e */
[----:B------:R1:W-:Y:S01]  /*4a900*/  STL [R1+0x131c], R11 ;  /* 0x00131c0b01007387 */ /* 0x0003e20000100800 */
[----:B------:R-:W-:-:S03]  /*4a910*/  IMAD.MOV.U32 R8, RZ, RZ, R29 ;  /* 0x000000ffff087224 */ /* 0x000fc600078e001d */
[----:B--2---:R-:W2:Y:S04]  /*4a920*/  LDL.LU R30, [R1+0x1458] ;  /* 0x00145800011e7983 */ /* 0x004ea80000300800 */
[----:B------:R3:W-:Y:S04]  /*4a930*/  STL [R1+0x1318], R24 ;  /* 0x0013181801007387 */ /* 0x0007e80000100800 */
[----:B------:R-:W4:Y:S04]  /*4a940*/  LDL.LU R29, [R1+0x1498] ;  /* 0x00149800011d7983 */ /* 0x000f280000300800 */
[----:B------:R1:W-:Y:S01]  /*4a950*/  LDGSTS.E [R7+0xa000], desc[UR8][R8.64], P0 ;  /* 0x0a00000008077fae */ /* 0x0003e20008121848 */
[----:B------:R-:W-:Y:S01]  /*4a960*/  IADD3 R20, P1, R20, R0, RZ ;  /* 0x0000000014147210 */ /* 0x000fe20007f3e0ff */
[----:B-1----:R-:W-:Y:S01]  /*4a970*/  IMAD.MOV.U32 R9, RZ, RZ, R24 ;  /* 0x000000ffff097224 */ /* 0x002fe200078e0018 */
[----:B------:R-:W-:-:S02]  /*4a980*/  MOV R8, R11 ;  /* 0x0000000b00087202 */ /* 0x000fc40000000f00 */
[----:B------:R-:W4:Y:S01]  /*4a990*/  LDL.LU R11, [R1+0x14dc] ;  /* 0x0014dc00010b7983 */ /* 0x000f220000300800 */
[----:B------:R-:W-:-:S03]  /*4a9a0*/  IADD3 R10, P2, R10, R0, RZ ;  /* 0x000000000a0a7210 */ /* 0x000fc60007f5e0ff */
[----:B---3--:R-:W3:Y:S01]  /*4a9b0*/  LDL.LU R24, [R1+0x151c] ;  /* 0x00151c0001187983 */ /* 0x008ee20000300800 */
[----:B------:R-:W-:-:S03]  /*4a9c0*/  IMAD.X R28, R28, 0x1, R2, P1 ;  /* 0x000000011c1c7824 */ /* 0x000fc600008e0602 */
[----:B------:R1:W-:Y:S01]  /*4a9d0*/  STL [R1+0x135c], R20 ;  /* 0x00135c1401007387 */ /* 0x0003e20000100800 */
[----:B------:R-:W-:-:S03]  /*4a9e0*/  IADD3.X R15, R15, R2, RZ, P2, !PT ;  /* 0x000000020f0f7210 */ /* 0x000fc600017fe4ff */
[----:B------:R1:W-:Y:S04]  /*4a9f0*/  LDGSTS.E [R7+0xa800], desc[UR8][R8.64], P0 ;  /* 0x0a80000008077fae */ /* 0x0003e80008121848 */
[----:B------:R1:W-:Y:S04]  /*4aa00*/  STL [R1+0x1358], R28 ;  /* 0x0013581c01007387 */ /* 0x0003e80000100800 */
[----:B------:R-:W-:Y:S01]  /*4aa10*/  STL [R1+0x139c], R10 ;  /* 0x00139c0a01007387 */ /* 0x000fe20000100800 */
[----:B-1----:R-:W-:Y:S02]  /*4aa20*/  IMAD.MOV.U32 R8, RZ, RZ, R20 ;  /* 0x000000ffff087224 */ /* 0x002fe400078e0014 */
[----:B------:R-:W-:Y:S01]  /*4aa30*/  IMAD.MOV.U32 R9, RZ, RZ, R28 ;  /* 0x000000ffff097224 */ /* 0x000fe200078e001c */
[----:B------:R-:W3:Y:S04]  /*4aa40*/  LDL.LU R20, [R1+0x14d8] ;  /* 0x0014d80001147983 */ /* 0x000ee80000300800 */
[----:B------:R1:W-:Y:S04]  /*4aa50*/  STL [R1+0x1398], R15 ;  /* 0x0013980f01007387 */ /* 0x0003e80000100800 */
[----:B------:R-:W3:Y:S04]  /*4aa60*/  LDL.LU R28, [R1+0x1518] ;  /* 0x00151800011c7983 */ /* 0x000ee80000300800 */
[----:B------:R1:W-:Y:S02]  /*4aa70*/  LDGSTS.E [R7+0xb000], desc[UR8][R8.64], P0 ;  /* 0x0b00000008077fae */ /* 0x0003e40008121848 */
[----:B-1----:R-:W-:Y:S01]  /*4aa80*/  MOV R8, R10 ;  /* 0x0000000a00087202 */ /* 0x002fe20000000f00 */
[----:B------:R-:W-:-:S02]  /*4aa90*/  IMAD.MOV.U32 R9, RZ, RZ, R15 ;  /* 0x000000ffff097224 */ /* 0x000fc400078e000f */
[----:B------:R-:W3:Y:S04]  /*4aaa0*/  LDL.LU R15, [R1+0x155c] ;  /* 0x00155c00010f7983 */ /* 0x000ee80000300800 */
[----:B------:R-:W3:Y:S04]  /*4aab0*/  LDL.LU R10, [R1+0x159c] ;  /* 0x00159c00010a7983 */ /* 0x000ee80000300800 */
        /* <DEDUP_REMOVED lines=10> */
[----:B------:R-:W3:Y:S04]  /*4ab60*/  LDL.LU R22, [R1+0x1558] ;  /* 0x0015580001167983 */ /* 0x000ee80000300800 */
[----:B------:R-:W-:Y:S04]  /*4ab70*/  STL [R1+0x1418], R32 ;  /* 0x0014182001007387 */ /* 0x000fe80000100800 */
[----:B------:R-:W3:Y:S01]  /*4ab80*/  LDL.LU R21, [R1+0x1598] ;  /* 0x0015980001157983 */ /* 0x000ee20000300800 */
[----:B------:R-:W-:-:S03]  /*4ab90*/  IADD3 R26, P1, R26, R0, RZ ;  /* 0x000000001a1a7210 */ /* 0x000fc60007f3e0ff */
[----:B------:R1:W-:Y:S01]  /*4aba0*/  LDGSTS.E [R7+0xc000], desc[UR8][R8.64], P0 ;  /* 0x0c00000008077fae */ /* 0x0003e20008121848 */
[----:B------:R-:W-:-:S03]  /*4abb0*/  IADD3 R27, P2, R27, R0, RZ ;  /* 0x000000001b1b7210 */ /* 0x000fc60007f5e0ff */
[----:B------:R4:W-:Y:S01]  /*4abc0*/  STL [R1+0x145c], R26 ;  /* 0x00145c1a01007387 */ /* 0x0009e20000100800 */
[----:B-1----:R-:W-:Y:S01]  /*4abd0*/  MOV R8, R31 ;  /* 0x0000001f00087202 */ /* 0x002fe20000000f00 */
[----:B------:R-:W-:-:S05]  /*4abe0*/  IMAD.MOV.U32 R9, RZ, RZ, R32 ;  /* 0x000000ffff097224 */ /* 0x000fca00078e0020 */
[----:B------:R1:W-:Y:S02]  /*4abf0*/  LDGSTS.E [R7+0xc800], desc[UR8][R8.64], P0 ;  /* 0x0c80000008077fae */ /* 0x0003e40008121848 */
[----:B-1----:R-:W-:Y:S02]  /*4ac00*/  IMAD.MOV.U32 R8, RZ, RZ, R26 ;  /* 0x000000ffff087224 */ /* 0x002fe400078e001a */
[----:B--2---:R-:W-:-:S04]  /*4ac10*/  IMAD.X R30, R30, 0x1, R2, P1 ;  /* 0x000000011e1e7824 */ /* 0x004fc800008e0602 */
[----:B------:R-:W-:Y:S01]  /*4ac20*/  IMAD.MOV.U32 R9, RZ, RZ, R30 ;  /* 0x000000ffff097224 */ /* 0x000fe200078e001e */
[----:B------:R-:W-:Y:S01]  /*4ac30*/  STL [R1+0x1458], R30 ;  /* 0x0014581e01007387 */ /* 0x000fe20000100800 */
[----:B----4-:R-:W-:-:S03]  /*4ac40*/  IADD3.X R29, R29, R2, RZ, P2, !PT ;  /* 0x000000021d1d7210 */ /* 0x010fc600017fe4ff */
[----:B------:R1:W-:Y:S04]  /*4ac50*/  STL [R1+0x149c], R27 ;  /* 0x00149c1b01007387 */ /* 0x0003e80000100800 */
[----:B------:R-:W2:Y:S04]  /*4ac60*/  LDL.LU R26, [R1+0xde4] ;  /* 0x000de400011a7983 */ /* 0x000ea80000300800 */
[----:B------:R-:W-:Y:S04]  /*4ac70*/  STL [R1+0x1498], R29 ;  /* 0x0014981d01007387 */ /* 0x000fe80000100800 */
[----:B------:R4:W-:Y:S04]  /*4ac80*/  LDGSTS.E [R7+0xd000], desc[UR8][R8.64], P0 ;  /* 0x0d00000008077fae */ /* 0x0009e80008121848 */
[----:B------:R-:W2:Y:S01]  /*4ac90*/  LDL.LU R31, [R1+0xe24] ;  /* 0x000e2400011f7983 */ /* 0x000ea20000300800 */
[----:B----4-:R-:W-:-:S03]  /*4aca0*/  MOV R8, R27 ;  /* 0x0000001b00087202 */ /* 0x010fc60000000f00 */
[----:B-1----:R-:W4:Y:S01]  /*4acb0*/  LDL.LU R27, [R1+0xde0] ;  /* 0x000de000011b7983 */ /* 0x002f220000300800 */
[-C--:B------:R-:W-:Y:S01]  /*4acc0*/  IADD3 R11, P1, R11, R0.reuse, RZ ;  /* 0x000000000b0b7210 */ /* 0x080fe20007f3e0ff */
[----:B------:R-:W-:Y:S01]  /*4acd0*/  IMAD.MOV.U32 R9, RZ, RZ, R29 ;  /* 0x000000ffff097224 */ /* 0x000fe200078e001d */
[----:B---3--:R-:W-:Y:S01]  /*4ace0*/  IADD3 R24, P2, R24, R0, RZ ;  /* 0x0000000018187210 */ /* 0x008fe20007f5e0ff */
[----:B------:R-:W3:Y:S04]  /*4acf0*/  LDL.LU R32, [R1+0xe20] ;  /* 0x000e200001207983 */ /* 0x000ee80000300800 */
[----:B------:R1:W-:Y:S04]  /*4ad00*/  LDGSTS.E [R7+0xd800], desc[UR8][R8.64], P0 ;  /* 0x0d80000008077fae */ /* 0x0003e80008121848 */
[----:B------:R1:W-:Y:S02]  /*4ad10*/  STL [R1+0x14dc], R11 ;  /* 0x0014dc0b01007387 */ /* 0x0003e40000100800 */
[----:B-1----:R-:W-:-:S02]  /*4ad20*/  IMAD.MOV.U32 R8, RZ, RZ, R11 ;  /* 0x000000ffff087224 */ /* 0x002fc400078e000b */
[----:B------:R-:W-:-:S04]  /*4ad30*/  IMAD.X R20, R20, 0x1, R2, P1 ;  /* 0x0000000114147824 */ /* 0x000fc800008e0602 */
[----:B------:R-:W-:Y:S01]  /*4ad40*/  IMAD.MOV.U32 R9, RZ, RZ, R20 ;  /* 0x000000ffff097224 */ /* 0x000fe200078e0014 */
[----:B------:R1:W-:Y:S01]  /*4ad50*/  STL [R1+0x14d8], R20 ;  /* 0x0014d81401007387 */ /* 0x0003e20000100800 */
[----:B------:R-:W-:-:S03]  /*4ad60*/  IADD3.X R28, R28, R2, RZ, P2, !PT ;  /* 0x000000021c1c7210 */ /* 0x000fc600017fe4ff */
[----:B------:R-:W-:Y:S04]  /*4ad70*/  STL [R1+0x151c], R24 ;  /* 0x00151c1801007387 */ /* 0x000fe80000100800 */
[----:B------:R-:W3:Y:S04]  /*4ad80*/  LDL.LU R11, [R1+0xe64] ;  /* 0x000e6400010b7983 */ /* 0x000ee80000300800 */
[----:B------:R-:W-:Y:S04]  /*4ad90*/  STL [R1+0x1518], R28 ;  /* 0x0015181c01007387 */ /* 0x000fe80000100800 */
[----:B-1----:R-:W3:Y:S04]  /*4ada0*/  LDL.LU R20, [R1+0xea4] ;  /* 0x000ea40001147983 */ /* 0x002ee80000300800 */
[----:B------:R1:W-:Y:S01]  /*4adb0*/  LDGSTS.E [R7+0xe000], desc[UR8][R8.64], P0 ;  /* 0x0e00000008077fae */ /* 0x0003e20008121848 */
[----:B------:R-:W-:-:S03]  /*4adc0*/  IADD3 R15, P1, R15, R0, RZ ;  /* 0x000000000f0f7210 */ /* 0x000fc60007f3e0ff */
[----:B------:R-:W3:Y:S01]  /*4add0*/  LDL.LU R29, [R1+0xe60] ;  /* 0x000e6000011d7983 */ /* 0x000ee20000300800 */
[----:B------:R-:W-:-:S03]  /*4ade0*/  IADD3 R10, P2, R10, R0, RZ ;  /* 0x000000000a0a7210 */ /* 0x000fc60007f5e0ff */
[----:B------:R-:W3:Y:S01]  /*4adf0*/  LDL.LU R30, [R1+0xea0] ;  /* 0x000ea000011e7983 */ /* 0x000ee20000300800 */
[----:B-1----:R-:W-:Y:S01]  /*4ae00*/  MOV R8, R24 ;  /* 0x0000001800087202 */ /* 0x002fe20000000f00 */
[----:B------:R-:W-:Y:S02]  /*4ae10*/  IMAD.MOV.U32 R9, RZ, RZ, R28 ;  /* 0x000000ffff097224 */ /* 0x000fe400078e001c */
[----:B------:R1:W-:Y:S04]  /*4ae20*/  STL [R1+0x155c], R15 ;  /* 0x00155c0f01007387 */ /* 0x0003e80000100800 */
[----:B------:R1:W-:Y:S02]  /*4ae30*/  LDGSTS.E [R7+0xe800], desc[UR8][R8.64], P0 ;  /* 0x0e80000008077fae */ /* 0x0003e40008121848 */
[----:B-1----:R-:W-:-:S02]  /*4ae40*/  IMAD.MOV.U32 R8, RZ, RZ, R15 ;  /* 0x000000ffff087224 */ /* 0x002fc400078e000f */
[----:B------:R-:W-:-:S04]  /*4ae50*/  IMAD.X R22, R22, 0x1, R2, P1 ;  /* 0x0000000116167824 */ /* 0x000fc800008e0602 */
[----:B------:R-:W-:Y:S01]  /*4ae60*/  IMAD.MOV.U32 R9, RZ, RZ, R22 ;  /* 0x000000ffff097224 */ /* 0x000fe200078e0016 */
[----:B------:R1:W-:Y:S01]  /*4ae70*/  STL [R1+0x1558], R22 ;  /* 0x0015581601007387 */ /* 0x0003e20000100800 */
[----:B------:R-:W-:-:S03]  /*4ae80*/  IADD3.X R21, R21, R2, RZ, P2, !PT ;  /* 0x0000000215157210 */ /* 0x000fc600017fe4ff */
[----:B------:R-:W-:Y:S04]  /*4ae90*/  STL [R1+0x159c], R10 ;  /* 0x00159c0a01007387 */ /* 0x000fe80000100800 */
[----:B------:R-:W3:Y:S04]  /*4aea0*/  LDL.LU R15, [R1+0xee4] ;  /* 0x000ee400010f7983 */ /* 0x000ee80000300800 */
[----:B------:R1:W-:Y:S04]  /*4aeb0*/  STL [R1+0x1598], R21 ;  /* 0x0015981501007387 */ /* 0x0003e80000100800 */
[----:B------:R1:W-:Y:S04]  /*4aec0*/  LDGSTS.E [R7+0xf000], desc[UR8][R8.64], P0 ;  /* 0x0f00000008077fae */ /* 0x0003e80008121848 */
[----:B-1----:R-:W3:Y:S01]  /*4aed0*/  LDL.LU R22, [R1+0xf24] ;  /* 0x000f240001167983 */ /* 0x002ee20000300800 */
[----:B------:R-:W-:-:S03]  /*4aee0*/  IMAD.MOV.U32 R9, RZ, RZ, R21 ;  /* 0x000000ffff097224 */ /* 0x000fc600078e0015 */
[----:B------:R-:W3:Y:S04]  /*4aef0*/  LDL.LU R21, [R1+0xee0] ;  /* 0x000ee00001157983 */ /* 0x000ee80000300800 */
[----:B------:R-:W3:Y:S01]  /*4af00*/  LDL.LU R28, [R1+0xf20] ;  /* 0x000f2000011c7983 */ /* 0x000ee20000300800 */
[----:B------:R-:W-:-:S03]  /*4af10*/  MOV R8, R10 ;  /* 0x0000000a00087202 */ /* 0x000fc60000000f00 */
[----:B------:R-:W3:Y:S04]  /*4af20*/  LDL.LU R24, [R1+0xf64] ;  /* 0x000f640001187983 */ /* 0x000ee80000300800 */
[----:B------:R-:W3:Y:S04]  /*4af30*/  LDL.LU R10, [R1+0xfa4] ;  /* 0x000fa400010a7983 */ /* 0x000ee80000300800 */
[----:B------:R1:W-:Y:S02]  /*4af40*/  LDGSTS.E [R7+0xf800], desc[UR8][R8.64], P0 ;  /* 0x0f80000008077fae */ /* 0x0003e40008121848 */
[----:B-1----:R-:W-:-:S04]  /*4af50*/  LOP3.LUT R7, R23, 0x10, RZ, 0x3c, !PT ;  /* 0x0000001017077812 */ /* 0x002fc800078e3cff */
[----:B------:R-:W-:Y:S02]  /*4af60*/  IADD3 R7, R7, UR7, RZ ;  /* 0x0000000707077c10 */ /* 0x000fe4000fffe0ff */
[----:B--2---:R-:W-:-:S05]  /*4af70*/  IADD3 R26, P1, R26, R0, RZ ;  /* 0x000000001a1a7210 */ /* 0x004fca0007f3e0ff */
[----:B------:R-:W-:Y:S01]  /*4af80*/  STL [R1+0xde4], R26 ;  /* 0x000de41a01007387 */ /* 0x000fe20000100800 */
[----:B------:R-:W-:-:S05]  /*4af90*/  IADD3 R31, P2, R31, R0, RZ ;  /* 0x000000001f1f7210 */ /* 0x000fca0007f5e0ff */
[----:B------:R-:W-:Y:S01]  /*4afa0*/  STL [R1+0xe24], R31 ;  /* 0x000e241f01007387 */ /* 0x000fe20000100800 */
[----:B----4-:R-:W-:-:S05]  /*4afb0*/  IMAD.X R27, R27, 0x1, R2, P1 ;  /* 0x000000011b1b7824 */ /* 0x010fca00008e0602 */
[----:B------:R1:W-:Y:S01]  /*4afc0*/  STL [R1+0xde0], R27 ;  /* 0x000de01b01007387 */ /* 0x0003e20000100800 */
[----:B------:R-:W-:Y:S01]  /*4afd0*/  MOV R9, R27 ;  /* 0x0000001b00097202 */ /* 0x000fe20000000f00 */
[----:B------:R-:W-:Y:S02]  /*4afe0*/  IMAD.MOV.U32 R8, RZ, RZ, R26 ;  /* 0x000000ffff087224 */ /* 0x000fe400078e001a */
[----:B---3--:R-:W-:-:S03]  /*4aff0*/  IMAD.X R32, R32, 0x1, R2, P2 ;  /* 0x0000000120207824 */ /* 0x008fc600010e0602 */
[----:B------:R2:W-:Y:S04]  /*4b000*/  LDGSTS.E [R7+0x100], desc[UR8][R8.64], P0 ;  /* 0x0010000008077fae */ /* 0x0005e80008121848 */
[----:B-1----:R-:W3:Y:S04]  /*4b010*/  LDL.LU R27, [R1+0xf60] ;  /* 0x000f6000011b7983 */ /* 0x002ee80000300800 */
[----:B------:R-:W4:Y:S01]  /*4b020*/  LDL.LU R26, [R1+0xfa0] ;  /* 0x000fa000011a7983 */ /* 0x000f220000300800 */
[----:B--2---:R-:W-:Y:S02]  /*4b030*/  IMAD.MOV.U32 R8, RZ, RZ, R31 ;  /* 0x000000ffff087224 */ /* 0x004fe400078e001f */
[----:B------:R-:W-:Y:S01]  /*4b040*/  IMAD.MOV.U32 R9, RZ, RZ, R32 ;  /* 0x000000ffff097224 */ /* 0x000fe200078e0020 */
[----:B------:R-:W-:Y:S04]  /*4b050*/  STL [R1+0xe20], R32 ;  /* 0x000e202001007387 */ /* 0x000fe80000100800 */
[----:B------:R1:W-:Y:S01]  /*4b060*/  LDGSTS.E [R7+0x900], desc[UR8][R8.64], P0 ;  /* 0x0090000008077fae */ /* 0x0003e20008121848 */
[----:B------:R-:W-:-:S02]  /*4b070*/  IADD3 R11, P1, R11, R0, RZ ;  /* 0x000000000b0b7210 */ /* 0x000fc40007f3e0ff */
[----:B------:R-:W-:-:S03]  /*4b080*/  IADD3 R20, P2, R20, R0, RZ ;  /* 0x0000000014147210 */ /* 0x000fc60007f5e0ff */
[----:B------:R-:W-:Y:S01]  /*4b090*/  STL [R1+0xe64], R11 ;  /* 0x000e640b01007387 */ /* 0x000fe20000100800 */
[----:B-1----:R-:W-:Y:S01]  /*4b0a0*/  IMAD.MOV.U32 R8, RZ, RZ, R11 ;  /* 0x000000ffff087224 */ /* 0x002fe200078e000b */
[----:B------:R-:W-:Y:S01]  /*4b0b0*/  IADD3.X R29, R29, R2, RZ, P1, !PT ;  /* 0x000000021d1d7210 */ /* 0x000fe20000ffe4ff */
[----:B------:R-:W-:-:S03]  /*4b0c0*/  IMAD.X R30, R30, 0x1, R2, P2 ;  /* 0x000000011e1e7824 */ /* 0x000fc600010e0602 */
[----:B------:R-:W-:Y:S01]  /*4b0d0*/  MOV R9, R29 ;  /* 0x0000001d00097202 */ /* 0x000fe20000000f00 */
[----:B------:R1:W-:Y:S04]  /*4b0e0*/  STL [R1+0xe60], R29 ;  /* 0x000e601d01007387 */ /* 0x0003e80000100800 */
[----:B------:R-:W-:Y:S04]  /*4b0f0*/  STL [R1+0xea4], R20 ;  /* 0x000ea41401007387 */ /* 0x000fe80000100800 */
[----:B------:R2:W-:Y:S04]  /*4b100*/  LDGSTS.E [R7+0x1100], desc[UR8][R8.64], P0 ;  /* 0x0110000008077fae */ /* 0x0005e80008121848 */
[----:B-1----:R-:W4:Y:S04]  /*4b110*/  LDL.LU R29, [R1+0xfe4] ;  /* 0x000fe400011d7983 */ /* 0x002f280000300800 */
[----:B------:R1:W-:Y:S04]  /*4b120*/  STL [R1+0xea0], R30 ;  /* 0x000ea01e01007387 */ /* 0x0003e80000100800 */
[----:B------:R-:W4:Y:S01]  /*4b130*/  LDL.LU R11, [R1+0x1024] ;  /* 0x00102400010b7983 */ /* 0x000f220000300800 */
[----:B--2---:R-:W-:-:S02]  /*4b140*/  IMAD.MOV.U32 R9, RZ, RZ, R30 ;  /* 0x000000ffff097224 */ /* 0x004fc400078e001e */
[----:B------:R-:W-:Y:S01]  /*4b150*/  IMAD.MOV.U32 R8, RZ, RZ, R20 ;  /* 0x000000ffff087224 */ /* 0x000fe200078e0014 */
[----:B-1----:R-:W2:Y:S04]  /*4b160*/  LDL.LU R30, [R1+0xfe0] ;  /* 0x000fe000011e7983 */ /* 0x002ea80000300800 */
[----:B------:R-:W2:Y:S04]  /*4b170*/  LDL.LU R20, [R1+0x1020] ;  /* 0x0010200001147983 */ /* 0x000ea80000300800 */
[----:B------:R1:W-:Y:S01]  /*4b180*/  LDGSTS.E [R7+0x1900], desc[UR8][R8.64], P0 ;  /* 0x0190000008077fae */ /* 0x0003e20008121848 */
[----:B------:R-:W-:-:S05]  /*4b190*/  IADD3 R15, P1, R15, R0, RZ ;  /* 0x000000000f0f7210 */ /* 0x000fca0007f3e0ff */
[----:B------:R1:W-:Y:S02]  /*4b1a0*/  STL [R1+0xee4], R15 ;  /* 0x000ee40f01007387 */ /* 0x0003e40000100800 */
[----:B-1----:R-:W-:Y:S01]  /*4b1b0*/  IMAD.MOV.U32 R8, RZ, RZ, R15 ;  /* 0x000000ffff087224 */ /* 0x002fe200078e000f */
[----:B------:R-:W-:Y:S02]  /*4b1c0*/  IADD3 R22, P2, R22, R0, RZ ;  /* 0x0000000016167210 */ /* 0x000fe40007f5e0ff */
[----:B------:R-:W-:-:S03]  /*4b1d0*/  IADD3.X R21, R21, R2, RZ, P1, !PT ;  /* 0x0000000215157210 */ /* 0x000fc60000ffe4ff */
[----:B------:R-:W-:Y:S01]  /*4b1e0*/  IMAD.X R28, R28, 0x1, R2, P2 ;  /* 0x000000011c1c7824 */ /* 0x000fe200010e0602 */
[----:B------:R-:W-:Y:S01]  /*4b1f0*/  MOV R9, R21 ;  /* 0x0000001500097202 */ /* 0x000fe20000000f00 */
[----:B------:R1:W-:Y:S04]  /*4b200*/  STL [R1+0xee0], R21 ;  /* 0x000ee01501007387 */ /* 0x0003e80000100800 */
[----:B------:R-:W-:Y:S04]  /*4b210*/  STL [R1+0xf24], R22 ;  /* 0x000f241601007387 */ /* 0x000fe80000100800 */
[----:B------:R-:W2:Y:S04]  /*4b220*/  LDL.LU R15, [R1+0x1064] ;  /* 0x00106400010f7983 */ /* 0x000ea80000300800 */
[----:B------:R1:W-:Y:S04]  /*4b230*/  STL [R1+0xf20], R28 ;  /* 0x000f201c01007387 */ /* 0x0003e80000100800 */
[----:B------:R1:W-:Y:S04]  /*4b240*/  LDGSTS.E [R7+0x2100], desc[UR8][R8.64], P0 ;  /* 0x0210000008077fae */ /* 0x0003e80008121848 */
[----:B-1----:R-:W2:Y:S01]  /*4b250*/  LDL.LU R21, [R1+0x10a4] ;  /* 0x0010a40001157983 */ /* 0x002ea20000300800 */
[----:B------:R-:W-:-:S03]  /*4b260*/  IMAD.MOV.U32 R9, RZ, RZ, R28 ;  /* 0x000000ffff097224 */ /* 0x000fc600078e001c */
[----:B------:R-:W2:Y:S01]  /*4b270*/  LDL.LU R28, [R1+0x1060] ;  /* 0x00106000011c7983 */ /* 0x000ea20000300800 */
[----:B------:R-:W-:-:S03]  /*4b280*/  IMAD.MOV.U32 R8, RZ, RZ, R22 ;  /* 0x000000ffff087224 */ /* 0x000fc600078e0016 */
[----:B------:R-:W2:Y:S01]  /*4b290*/  LDL.LU R22, [R1+0x10a0] ;  /* 0x0010a00001167983 */ /* 0x000ea20000300800 */
[-C--:B------:R-:W-:Y:S02]  /*4b2a0*/  IADD3 R24, P1, R24, R0.reuse, RZ ;  /* 0x0000000018187210 */ /* 0x080fe40007f3e0ff */
[----:B------:R-:W-:Y:S01]  /*4b2b0*/  IADD3 R10, P2, R10, R0, RZ ;  /* 0x000000000a0a7210 */ /* 0x000fe20007f5e0ff */
[----:B------:R1:W-:Y:S04]  /*4b2c0*/  LDGSTS.E [R7+0x2900], desc[UR8][R8.64], P0 ;  /* 0x0290000008077fae */ /* 0x0003e80008121848 */
[----:B------:R4:W-:Y:S01]  /*4b2d0*/  STL [R1+0xf64], R24 ;  /* 0x000f641801007387 */ /* 0x0009e20000100800 */
[----:B-1----:R-:W-:Y:S01]  /*4b2e0*/  IMAD.MOV.U32 R8, RZ, RZ, R24 ;  /* 0x000000ffff087224 */ /* 0x002fe200078e0018 */
[----:B---3--:R-:W-:Y:S01]  /*4b2f0*/  IADD3.X R27, R27, R2, RZ, P1, !PT ;  /* 0x000000021b1b7210 */ /* 0x008fe20000ffe4ff */
[----:B----4-:R-:W-:-:S04]  /*4b300*/  IMAD.X R26, R26, 0x1, R2, P2 ;  /* 0x000000011a1a7824 */ /* 0x010fc800010e0602 */
[----:B------:R1:W-:Y:S04]  /*4b310*/  STL [R1+0xf60], R27 ;  /* 0x000f601b01007387 */ /* 0x0003e80000100800 */
[----:B------:R3:W-:Y:S01]  /*4b320*/  STL [R1+0xfa4], R10 ;  /* 0x000fa40a01007387 */ /* 0x0007e20000100800 */
[----:B------:R-:W-:-:S03]  /*4b330*/  MOV R9, R27 ;  /* 0x0000001b00097202 */ /* 0x000fc60000000f00 */
[----:B------:R-:W4:Y:S04]  /*4b340*/  LDL.LU R24, [R1+0x10e4] ;  /* 0x0010e40001187983 */ /* 0x000f280000300800 */
[----:B------:R3:W-:Y:S04]  /*4b350*/  STL [R1+0xfa0], R26 ;  /* 0x000fa01a01007387 */ /* 0x0007e80000100800 */
[----:B------:R-:W4:Y:S04]  /*4b360*/  LDL.LU R31, [R1+0x1124] ;  /* 0x00112400011f7983 */ /* 0x000f280000300800 */
[----:B-1----:R-:W4:Y:S04]  /*4b370*/  LDL.LU R27, [R1+0x10e0] ;  /* 0x0010e000011b7983 */ /* 0x002f280000300800 */
[----:B------:R-:W4:Y:S04]  /*4b380*/  LDL.LU R32, [R1+0x1120] ;  /* 0x0011200001207983 */ /* 0x000f280000300800 */
[----:B------:R1:W-:Y:S02]  /*4b390*/  LDGSTS.E [R7+0x3100], desc[UR8][R8.64], P0 ;  /* 0x0310000008077fae */ /* 0x0003e40008121848 */
[----:B-1----:R-:W-:-:S02]  /*4b3a0*/  IMAD.MOV.U32 R8, RZ, RZ, R10 ;  /* 0x000000ffff087224 */ /* 0x002fc400078e000a */
[----:B------:R-:W-:Y:S01]  /*4b3b0*/  IMAD.MOV.U32 R9, RZ, RZ, R26 ;  /* 0x000000ffff097224 */ /* 0x000fe200078e001a */
[----:B---3--:R-:W3:Y:S04]  /*4b3c0*/  LDL.LU R10, [R1+0x1164] ;  /* 0x00116400010a7983 */ /* 0x008ee80000300800 */
[----:B------:R-:W3:Y:S01]  /*4b3d0*/  LDL.LU R26, [R1+0x11a4] ;  /* 0x0011a400011a7983 */ /* 0x000ee20000300800 */
[----:B------:R-:W-:-:S03]  /*4b3e0*/  IADD3 R29, P1, R29, R0, RZ ;  /* 0x000000001d1d7210 */ /* 0x000fc60007f3e0ff */
[----:B------:R1:W-:Y:S01]  /*4b3f0*/  LDGSTS.E [R7+0x3900], desc[UR8][R8.64], P0 ;  /* 0x0390000008077fae */ /* 0x0003e20008121848 */
[----:B------:R-:W-:-:S03]  /*4b400*/  IADD3 R11, P2, R11, R0, RZ ;  /* 0x000000000b0b7210 */ /* 0x000fc60007f5e0ff */
[----:B------:R1:W-:Y:S01]  /*4b410*/  STL [R1+0xfe4], R29 ;  /* 0x000fe41d01007387 */ /* 0x0003e20000100800 */
[----:B--2---:R-:W-:Y:S01]  /*4b420*/  IADD3.X R30, R30, R2, RZ, P1, !PT ;  /* 0x000000021e1e7210 */ /* 0x004fe20000ffe4ff */
[----:B-1----:R-:W-:Y:S02]  /*4b430*/  IMAD.MOV.U32 R8, RZ, RZ, R29 ;  /* 0x000000ffff087224 */ /* 0x002fe400078e001d */
[----:B------:R-:W-:Y:S02]  /*4b440*/  IMAD.X R20, R20, 0x1, R2, P2 ;  /* 0x0000000114147824 */ /* 0x000fe400010e0602 */
[----:B------:R1:W-:Y:S01]  /*4b450*/  STL [R1+0xfe0], R30 ;  /* 0x000fe01e01007387 */ /* 0x0003e20000100800 */
[----:B------:R-:W-:-:S03]  /*4b460*/  MOV R9, R30 ;  /* 0x0000001e00097202 */ /* 0x000fc60000000f00 */
[----:B------:R2:W-:Y:S04]  /*4b470*/  STL [R1+0x1024], R11 ;  /* 0x0010240b01007387 */ /* 0x0005e80000100800 */
[----:B------:R-:W3:Y:S04]  /*4b480*/  LDL.LU R29, [R1+0x1160] ;  /* 0x00116000011d7983 */ /* 0x000ee80000300800 */
[----:B------:R2:W-:Y:S04]  /*4b490*/  STL [R1+0x1020], R20 ;  /* 0x0010201401007387 */ /* 0x0005e80000100800 */
[----:B-1----:R-:W3:Y:S04]  /*4b4a0*/  LDL.LU R30, [R1+0x11a0] ;  /* 0x0011a000011e7983 */ /* 0x002ee80000300800 */
[----:B------:R1:W-:Y:S02]  /*4b4b0*/  LDGSTS.E [R7+0x4100], desc[UR8][R8.64], P0 ;  /* 0x0410000008077fae */ /* 0x0003e40008121848 */
[----:B-1----:R-:W-:-:S02]  /*4b4c0*/  IMAD.MOV.U32 R8, RZ, RZ, R11 ;  /* 0x000000ffff087224 */ /* 0x002fc400078e000b */
[----:B------:R-:W-:Y:S01]  /*4b4d0*/  IMAD.MOV.U32 R9, RZ, RZ, R20 ;  /* 0x000000ffff097224 */ /* 0x000fe200078e0014 */
[----:B--2---:R-:W2:Y:S04]  /*4b4e0*/  LDL.LU R11, [R1+0x11e4] ;  /* 0x0011e400010b7983 */ /* 0x004ea80000300800 */
[----:B------:R-:W2:Y:S04]  /*4b4f0*/  LDL.LU R20, [R1+0x1224] ;  /* 0x0012240001147983 */ /* 0x000ea80000300800 */
[----:B------:R1:W-:Y:S01]  /*4b500*/  LDGSTS.E [R7+0x4900], desc[UR8][R8.64], P0 ;  /* 0x0490000008077fae */ /* 0x0003e20008121848 */
[----:B------:R-:W-:-:S05]  /*4b510*/  IADD3 R15, P1, R15, R0, RZ ;  /* 0x000000000f0f7210 */ /* 0x000fca0007f3e0ff */
[----:B------:R1:W-:Y:S02]  /*4b520*/  STL [R1+0x1064], R15 ;  /* 0x0010640f01007387 */ /* 0x0003e40000100800 */
[----:B-1----:R-:W-:Y:S01]  /*4b530*/  IMAD.MOV.U32 R8, RZ, RZ, R15 ;  /* 0x000000ffff087224 */ /* 0x002fe200078e000f */
[----:B------:R-:W-:Y:S02]  /*4b540*/  IADD3 R21, P2, R21, R0, RZ ;  /* 0x0000000015157210 */ /* 0x000fe40007f5e0ff */
[----:B------:R-:W-:-:S03]  /*4b550*/  IADD3.X R28, R28, R2, RZ, P1, !PT ;  /* 0x000000021c1c7210 */ /* 0x000fc60000ffe4ff */
[----:B------:R-:W-:Y:S02]  /*4b560*/  IMAD.X R22, R22, 0x1, R2, P2 ;  /* 0x0000000116167824 */ /* 0x000fe400010e0602 */
[----:B------:R1:W-:Y:S04]  /*4b570*/  STL [R1+0x1060], R28 ;  /* 0x0010601c01007387 */ /* 0x0003e80000100800 */
[----:B------:R1:W-:Y:S01]  /*4b580*/  STL [R1+0x10a4], R21 ;  /* 0x0010a41501007387 */ /* 0x0003e20000100800 */
[----:B------:R-:W-:-:S03]  /*4b590*/  MOV R9, R28 ;  /* 0x0000001c00097202 */ /* 0x000fc60000000f00 */
[----:B------:R-:W2:Y:S04]  /*4b5a0*/  LDL.LU R15, [R1+0x11e0] ;  /* 0x0011e000010f7983 */ /* 0x000ea80000300800 */
[----:B------:R1:W-:Y:S04]  /*4b5b0*/  STL [R1+0x10a0], R22 ;  /* 0x0010a01601007387 */ /* 0x0003e80000100800 */
[----:B-1----:R-:W2:Y:S04]  /*4b5c0*/  LDL.LU R28, [R1+0x1220] ;  /* 0x00122000011c7983 */ /* 0x002ea80000300800 */
[----:B------:R1:W-:Y:S02]  /*4b5d0*/  LDGSTS.E [R7+0x5100], desc[UR8][R8.64], P0 ;  /* 0x0510000008077fae */ /* 0x0003e40008121848 */
[----:B-1----:R-:W-:-:S02]  /*4b5e0*/  IMAD.MOV.U32 R8, RZ, RZ, R21 ;  /* 0x000000ffff087224 */ /* 0x002fc400078e0015 */
[----:B------:R-:W-:Y:S01]  /*4b5f0*/  IMAD.MOV.U32 R9, RZ, RZ, R22 ;  /* 0x000000ffff097224 */ /* 0x000fe200078e0016 */
[----:B------:R-:W2:Y:S04]  /*4b600*/  LDL.LU R21, [R1+0x1264] ;  /* 0x0012640001157983 */ /* 0x000ea80000300800 */
[----:B------:R-:W2:Y:S04]  /*4b610*/  LDL.LU R22, [R1+0x12a4] ;  /* 0x0012a40001167983 */ /* 0x000ea80000300800 */
[----:B------:R1:W-:Y:S01]  /*4b620*/  LDGSTS.E [R7+0x5900], desc[UR8][R8.64], P0 ;  /* 0x0590000008077fae */ /* 0x0003e20008121848 */
[----:B----4-:R-:W-:-:S02]  /*4b630*/  IADD3 R24, P1, R24, R0, RZ ;  /* 0x0000000018187210 */ /* 0x010fc40007f3e0ff */
[----:B------:R-:W-:Y:S02]  /*4b640*/  IADD3 R31, P2, R31, R0, RZ ;  /* 0x000000001f1f7210 */ /* 0x000fe40007f5e0ff */
[----:B------:R-:W-:Y:S01]  /*4b650*/  IADD3.X R27, R27, R2, RZ, P1, !PT ;  /* 0x000000021b1b7210 */ /* 0x000fe20000ffe4ff */
[----:B------:R-:W-:Y:S02]  /*4b660*/  STL [R1+0x10e4], R24 ;  /* 0x0010e41801007387 */ /* 0x000fe40000100800 */
[----:B------:R-:W-:Y:S02]  /*4b670*/  IMAD.X R32, R32, 0x1, R2, P2 ;  /* 0x0000000120207824 */ /* 0x000fe400010e0602 */
[----:B------:R4:W-:Y:S01]  /*4b680*/  STL [R1+0x10e0], R27 ;  /* 0x0010e01b01007387 */ /* 0x0009e20000100800 */
[----:B-1----:R-:W-:-:S03]  /*4b690*/  MOV R9, R27 ;  /* 0x0000001b00097202 */ /* 0x002fc60000000f00 */
[----:B------:R-:W-:Y:S01]  /*4b6a0*/  STL [R1+0x1124], R31 ;  /* 0x0011241f01007387 */ /* 0x000fe20000100800 */
[----:B------:R-:W-:-:S03]  /*4b6b0*/  IMAD.MOV.U32 R8, RZ, RZ, R24 ;  /* 0x000000ffff087224 */ /* 0x000fc600078e0018 */
[----:B----4-:R-:W4:Y:S04]  /*4b6c0*/  LDL.LU R27, [R1+0x1260] ;  /* 0x00126000011b7983 */ /* 0x010f280000300800 */
[----:B------:R-:W-:Y:S04]  /*4b6d0*/  STL [R1+0x1120], R32 ;  /* 0x0011202001007387 */ /* 0x000fe80000100800 */
[----:B------:R-:W4:Y:S01]  /*4b6e0*/  LDL.LU R24, [R1+0x12a0] ;  /* 0x0012a00001187983 */ /* 0x000f220000300800 */
[----:B---3--:R-:W-:-:S03]  /*4b6f0*/  IADD3 R10, P1, R10, R0, RZ ;  /* 0x000000000a0a7210 */ /* 0x008fc60007f3e0ff */
[----:B------:R1:W-:Y:S01]  /*4b700*/  LDGSTS.E [R7+0x6100], desc[UR8][R8.64], P0 ;  /* 0x0610000008077fae */ /* 0x0003e20008121848 */
[----:B------:R-:W-:-:S03]  /*4b710*/  IADD3 R26, P2, R26, R0, RZ ;  /* 0x000000001a1a7210 */ /* 0x000fc60007f5e0ff */
[----:B------:R-:W-:Y:S01]  /*4b720*/  STL [R1+0x1164], R10 ;  /* 0x0011640a01007387 */ /* 0x000fe20000100800 */
[----:B-1----:R-:W-:Y:S02]  /*4b730*/  IMAD.MOV.U32 R8, RZ, RZ, R31 ;  /* 0x000000ffff087224 */ /* 0x002fe400078e001f */
[----:B------:R-:W-:-:S05]  /*4b740*/  IMAD.MOV.U32 R9, RZ, RZ, R32 ;  /* 0x000000ffff097224 */ /* 0x000fca00078e0020 */
[----:B------:R1:W-:Y:S01]  /*4b750*/  LDGSTS.E [R7+0x6900], desc[UR8][R8.64], P0 ;  /* 0x0690000008077fae */ /* 0x0003e20008121848 */
[----:B------:R-:W-:Y:S01]  /*4b760*/  IADD3.X R29, R29, R2, RZ, P1, !PT ;  /* 0x000000021d1d7210 */ /* 0x000fe20000ffe4ff */
[----:B-1----:R-:W-:-:S03]  /*4b770*/  IMAD.MOV.U32 R8, RZ, RZ, R10 ;  /* 0x000000ffff087224 */ /* 0x002fc600078e000a */
[----:B------:R-:W-:Y:S01]  /*4b780*/  MOV R9, R29 ;  /* 0x0000001d00097202 */ /* 0x000fe20000000f00 */
[----:B------:R1:W-:Y:S01]  /*4b790*/  STL [R1+0x1160], R29 ;  /* 0x0011601d01007387 */ /* 0x0003e20000100800 */
[----:B------:R-:W-:-:S03]  /*4b7a0*/  IMAD.X R30, R30, 0x1, R2, P2 ;  /* 0x000000011e1e7824 */ /* 0x000fc600010e0602 */
[----:B------:R-:W-:Y:S04]  /*4b7b0*/  STL [R1+0x11a4], R26 ;  /* 0x0011a41a01007387 */ /* 0x000fe80000100800 */
[----:B------:R3:W-:Y:S04]  /*4b7c0*/  LDGSTS.E [R7+0x7100], desc[UR8][R8.64], P0 ;  /* 0x0710000008077fae */ /* 0x0007e80008121848 */
[----:B-1----:R-:W4:Y:S04]  /*4b7d0*/  LDL.LU R29, [R1+0x12e4] ;  /* 0x0012e400011d7983 */ /* 0x002f280000300800 */
[----:B------:R1:W-:Y:S04]  /*4b7e0*/  STL [R1+0x11a0], R30 ;  /* 0x0011a01e01007387 */ /* 0x0003e80000100800 */
[----:B------:R-:W4:Y:S01]  /*4b7f0*/  LDL.LU R10, [R1+0x1324] ;  /* 0x00132400010a7983 */ /* 0x000f220000300800 */
[----:B---3--:R-:W-:Y:S01]  /*4b800*/  IMAD.MOV.U32 R9, RZ, RZ, R30 ;  /* 0x000000ffff097224 */ /* 0x008fe200078e001e */
[-C--:B--2---:R-:W-:Y:S01]  /*4b810*/  IADD3 R11, P1, R11, R0.reuse, RZ ;  /* 0x000000000b0b7210 */ /* 0x084fe20007f3e0ff */
[----:B------:R-:W-:Y:S01]  /*4b820*/  IMAD.MOV.U32 R8, RZ, RZ, R26 ;  /* 0x000000ffff087224 */ /* 0x000fe200078e001a */
[----:B-1----:R-:W2:Y:S01]  /*4b830*/  LDL.LU R30, [R1+0x12e0] ;  /* 0x0012e000011e7983 */ /* 0x002ea20000300800 */
[----:B------:R-:W-:-:S03]  /*4b840*/  IADD3 R20, P2, R20, R0, RZ ;  /* 0x0000000014147210 */ /* 0x000fc60007f5e0ff */
[----:B------:R-:W3:Y:S04]  /*4b850*/  LDL.LU R26, [R1+0x1320] ;  /* 0x00132000011a7983 */ /* 0x000ee80000300800 */
[----:B------:R1:W-:Y:S04]  /*4b860*/  LDGSTS.E [R7+0x7900], desc[UR8][R8.64], P0 ;  /* 0x0790000008077fae */ /* 0x0003e80008121848 */
[----:B------:R-:W-:Y:S01]  /*4b870*/  STL [R1+0x11e4], R11 ;  /* 0x0011e40b01007387 */ /* 0x000fe20000100800 */
[----:B-1----:R-:W-:Y:S01]  /*4b880*/  IMAD.MOV.U32 R8, RZ, RZ, R11 ;  /* 0x000000ffff087224 */ /* 0x002fe200078e000b */
[----:B------:R-:W-:-:S04]  /*4b890*/  IADD3.X R15, R15, R2, RZ, P1, !PT ;  /* 0x000000020f0f7210 */ /* 0x000fc80000ffe4ff */
[----:B------:R-:W-:Y:S01]  /*4b8a0*/  MOV R9, R15 ;  /* 0x0000000f00097202 */ /* 0x000fe20000000f00 */
[----:B------:R1:W-:Y:S01]  /*4b8b0*/  STL [R1+0x11e0], R15 ;  /* 0x0011e00f01007387 */ /* 0x0003e20000100800 */
[----:B------:R-:W-:-:S03]  /*4b8c0*/  IMAD.X R28, R28, 0x1, R2, P2 ;  /* 0x000000011c1c7824 */ /* 0x000fc600010e0602 */
[----:B------:R-:W-:Y:S04]  /*4b8d0*/  STL [R1+0x1224], R20 ;  /* 0x0012241401007387 */ /* 0x000fe80000100800 */
[----:B------:R1:W-:Y:S04]  /*4b8e0*/  LDGSTS.E [R7+0x8100], desc[UR8][R8.64], P0 ;  /* 0x0810000008077fae */ /* 0x0003e80008121848 */
[----:B-1----:R-:W3:Y:S04]  /*4b8f0*/  LDL.LU R15, [R1+0x1364] ;  /* 0x00136400010f7983 */ /* 0x002ee80000300800 */
[----:B------:R1:W-:Y:S04]  /*4b900*/  STL [R1+0x1220], R28 ;  /* 0x0012201c01007387 */ /* 0x0003e80000100800 */
[----:B------:R-:W3:Y:S01]  /*4b910*/  LDL.LU R11, [R1+0x13a4] ;  /* 0x0013a400010b7983 */ /* 0x000ee20000300800 */
[----:B------:R-:W-:-:S03]  /*4b920*/  IMAD.MOV.U32 R9, RZ, RZ, R28 ;  /* 0x000000ffff097224 */ /* 0x000fc600078e001c */
[----:B-1----:R-:W3:Y:S01]  /*4b930*/  LDL.LU R28, [R1+0x1360] ;  /* 0x00136000011c7983 */ /* 0x002ee20000300800 */
[----:B------:R-:W-:-:S03]  /*4b940*/  IMAD.MOV.U32 R8, RZ, RZ, R20 ;  /* 0x000000ffff087224 */ /* 0x000fc600078e0014 */
[----:B------:R-:W3:Y:S01]  /*4b950*/  LDL.LU R20, [R1+0x13a0] ;  /* 0x0013a00001147983 */ /* 0x000ee20000300800 */
[-C--:B------:R-:W-:Y:S02]  /*4b960*/  IADD3 R21, P1, R21, R0.reuse, RZ ;  /* 0x0000000015157210 */ /* 0x080fe40007f3e0ff */
[----:B------:R-:W-:Y:S01]  /*4b970*/  IADD3 R22, P2, R22, R0, RZ ;  /* 0x0000000016167210 */ /* 0x000fe20007f5e0ff */
[----:B------:R1:W-:Y:S04]  /*4b980*/  LDGSTS.E [R7+0x8900], desc[UR8][R8.64], P0 ;  /* 0x0890000008077fae */ /* 0x0003e80008121848 */
[----:B------:R4:W-:Y:S01]  /*4b990*/  STL [R1+0x1264], R21 ;  /* 0x0012641501007387 */ /* 0x0009e20000100800 */
[----:B-1----:R-:W-:Y:S01]  /*4b9a0*/  IMAD.MOV.U32 R8, RZ, RZ, R21 ;  /* 0x000000ffff087224 */ /* 0x002fe200078e0015 */
[----:B----4-:R-:W-:-:S04]  /*4b9b0*/  IADD3.X R27, R27, R2, RZ, P1, !PT ;  /* 0x000000021b1b7210 */ /* 0x010fc80000ffe4ff */
[----:B------:R-:W-:Y:S01]  /*4b9c0*/  MOV R9, R27 ;  /* 0x0000001b00097202 */ /* 0x000fe20000000f00 */
[----:B------:R-:W-:Y:S01]  /*4b9d0*/  STL [R1+0x1260], R27 ;  /* 0x0012601b01007387 */ /* 0x000fe20000100800 */
[----:B------:R-:W-:-:S03]  /*4b9e0*/  IMAD.X R24, R24, 0x1, R2, P2 ;  /* 0x0000000118187824 */ /* 0x000fc600010e0602 */
[----:B------:R1:W-:Y:S04]  /*4b9f0*/  STL [R1+0x12a4], R22 ;  /* 0x0012a41601007387 */ /* 0x0003e80000100800 */
[----:B------:R-:W4:Y:S04]  /*4ba00*/  LDL.LU R21, [R1+0x13e4] ;  /* 0x0013e40001157983 */ /* 0x000f280000300800 */
[----:B------:R1:W-:Y:S04]  /*4ba10*/  STL [R1+0x12a0], R24 ;  /* 0x0012a01801007387 */ /* 0x0003e80000100800 */
[----:B------:R1:W-:Y:S04]  /*4ba20*/  LDGSTS.E [R7+0x9100], desc[UR8][R8.64], P0 ;  /* 0x0910000008077fae */ /* 0x0003e80008121848 */
[----:B------:R-:W4:Y:S01]  /*4ba30*/  LDL.LU R31, [R1+0x1424] ;  /* 0x00142400011f7983 */ /* 0x000f220000300800 */
[----:B-1----:R-:W-:-:S03]  /*4ba40*/  IMAD.MOV.U32 R8, RZ, RZ, R22 ;  /* 0x000000ffff087224 */ /* 0x002fc600078e0016 */
[----:B------:R-:W4:Y:S04]  /*4ba50*/  LDL.LU R22, [R1+0x13e0] ;  /* 0x0013e00001167983 */ /* 0x000f280000300800 */
[----:B------:R-:W4:Y:S01]  /*4ba60*/  LDL.LU R32, [R1+0x1420] ;  /* 0x0014200001207983 */ /* 0x000f220000300800 */
[----:B------:R-:W-:-:S03]  /*4ba70*/  IMAD.MOV.U32 R9, RZ, RZ, R24 ;  /* 0x000000ffff097224 */ /* 0x000fc600078e0018 */
[----:B------:R-:W4:Y:S04]  /*4ba80*/  LDL.LU R24, [R1+0x1464] ;  /* 0x0014640001187983 */ /* 0x000f280000300800 */
[----:B------:R-:W4:Y:S04]  /*4ba90*/  LDL.LU R27, [R1+0x14a4] ;  /* 0x0014a400011b7983 */ /* 0x000f280000300800 */
[----:B------:R1:W-:Y:S01]  /*4baa0*/  LDGSTS.E [R7+0x9900], desc[UR8][R8.64], P0 ;  /* 0x0990000008077fae */ /* 0x0003e20008121848 */
[-C--:B------:R-:W-:Y:S02]  /*4bab0*/  IADD3 R29, P1, R29, R0.reuse, RZ ;  /* 0x000000001d1d7210 */ /* 0x080fe40007f3e0ff */
[----:B------:R-:W-:-:S03]  /*4bac0*/  IADD3 R10, P2, R10, R0, RZ ;  /* 0x000000000a0a7210 */ /* 0x000fc60007f5e0ff */
[----:B------:R-:W-:Y:S01]  /*4bad0*/  STL [R1+0x12e4], R29 ;  /* 0x0012e41d01007387 */ /* 0x000fe20000100800 */
[----:B--2---:R-:W-:Y:S01]  /*4bae0*/  IADD3.X R30, R30, R2, RZ, P1, !PT ;  /* 0x000000021e1e7210 */ /* 0x004fe20000ffe4ff */
[----:B-1----:R-:W-:Y:S02]  /*4baf0*/  IMAD.MOV.U32 R8, RZ, RZ, R29 ;  /* 0x000000ffff087224 */ /* 0x002fe400078e001d */
[----:B---3--:R-:W-:Y:S02]  /*4bb00*/  IMAD.X R26, R26, 0x1, R2, P2 ;  /* 0x000000011a1a7824 */ /* 0x008fe400010e0602 */
[----:B------:R1:W-:Y:S01]  /*4bb10*/  STL [R1+0x12e0], R30 ;  /* 0x0012e01e01007387 */ /* 0x0003e20000100800 */
[----:B------:R-:W-:-:S03]  /*4bb20*/  MOV R9, R30 ;  /* 0x0000001e00097202 */ /* 0x000fc60000000f00 */
[----:B------:R2:W-:Y:S04]  /*4bb30*/  STL [R1+0x1324], R10 ;  /* 0x0013240a01007387 */ /* 0x0005e80000100800 */
[----:B------:R3:W-:Y:S04]  /*4bb40*/  LDGSTS.E [R7+0xa100], desc[UR8][R8.64], P0 ;  /* 0x0a10000008077fae */ /* 0x0007e80008121848 */
[----:B-1----:R-:W4:Y:S04]  /*4bb50*/  LDL.LU R30, [R1+0x1460] ;  /* 0x00146000011e7983 */ /* 0x002f280000300800 */
[----:B------:R1:W-:Y:S04]  /*4bb60*/  STL [R1+0x1320], R26 ;  /* 0x0013201a01007387 */ /* 0x0003e80000100800 */
[----:B------:R-:W4:Y:S01]  /*4bb70*/  LDL.LU R29, [R1+0x14a0] ;  /* 0x0014a000011d7983 */ /* 0x000f220000300800 */
[----:B---3--:R-:W-:-:S02]  /*4bb80*/  IMAD.MOV.U32 R8, RZ, RZ, R10 ;  /* 0x000000ffff087224 */ /* 0x008fc400078e000a */
[----:B------:R-:W-:Y:S01]  /*4bb90*/  IMAD.MOV.U32 R9, RZ, RZ, R26 ;  /* 0x000000ffff097224 */ /* 0x000fe200078e001a */
[----:B--2---:R-:W2:Y:S04]  /*4bba0*/  LDL.LU R10, [R1+0x14e4] ;  /* 0x0014e400010a7983 */ /* 0x004ea80000300800 */
[----:B-1----:R-:W3:Y:S04]  /*4bbb0*/  LDL.LU R26, [R1+0x1524] ;  /* 0x00152400011a7983 */ /* 0x002ee80000300800 */
[----:B------:R1:W-:Y:S01]  /*4bbc0*/  LDGSTS.E [R7+0xa900], desc[UR8][R8.64], P0 ;  /* 0x0a90000008077fae */ /* 0x0003e20008121848 */
[----:B------:R-:W-:-:S05]  /*4bbd0*/  IADD3 R15, P1, R15, R0, RZ ;  /* 0x000000000f0f7210 */ /* 0x000fca0007f3e0ff */
[----:B------:R1:W-:Y:S01]  /*4bbe0*/  STL [R1+0x1364], R15 ;  /* 0x0013640f01007387 */ /* 0x0003e20000100800 */
[----:B------:R-:W-:Y:S02]  /*4bbf0*/  IADD3 R11, P2, R11, R0, RZ ;  /* 0x000000000b0b7210 */ /* 0x000fe40007f5e0ff */
[----:B------:R-:W-:Y:S01]  /*4bc00*/  IADD3.X R28, R28, R2, RZ, P1, !PT ;  /* 0x000000021c1c7210 */ /* 0x000fe20000ffe4ff */
[----:B-1----:R-:W-:Y:S02]  /*4bc10*/  IMAD.MOV.U32 R8, RZ, RZ, R15 ;  /* 0x000000ffff087224 */ /* 0x002fe400078e000f */
[----:B------:R-:W-:Y:S02]  /*4bc20*/  IMAD.X R20, R20, 0x1, R2, P2 ;  /* 0x0000000114147824 */ /* 0x000fe400010e0602 */
[----:B------:R1:W-:Y:S04]  /*4bc30*/  STL [R1+0x1360], R28 ;  /* 0x0013601c01007387 */ /* 0x0003e80000100800 */
[----:B------:R-:W-:Y:S04]  /*4bc40*/  STL [R1+0x13a4], R11 ;  /* 0x0013a40b01007387 */ /* 0x000fe80000100800 */
[----:B------:R-:W3:Y:S01]  /*4bc50*/  LDL.LU R15, [R1+0x14e0] ;  /* 0x0014e000010f7983 */ /* 0x000ee20000300800 */
[----:B------:R-:W-:-:S03]  /*4bc60*/  MOV R9, R28 ;  /* 0x0000001c00097202 */ /* 0x000fc60000000f00 */
[----:B------:R1:W-:Y:S04]  /*4bc70*/  STL [R1+0x13a0], R20 ;  /* 0x0013a01401007387 */ /* 0x0003e80000100800 */
[----:B-1----:R-:W3:Y:S04]  /*4bc80*/  LDL.LU R28, [R1+0x1520] ;  /* 0x00152000011c7983 */ /* 0x002ee80000300800 */
[----:B------:R1:W-:Y:S02]  /*4bc90*/  LDGSTS.E [R7+0xb100], desc[UR8][R8.64], P0 ;  /* 0x0b10000008077fae */ /* 0x0003e40008121848 */
[----:B-1----:R-:W-:-:S02]  /*4bca0*/  IMAD.MOV.U32 R8, RZ, RZ, R11 ;  /* 0x000000ffff087224 */ /* 0x002fc400078e000b */
[----:B------:R-:W-:Y:S02]  /*4bcb0*/  IMAD.MOV.U32 R9, RZ, RZ, R20 ;  /* 0x000000ffff097224 */ /* 0x000fe400078e0014 */
[----:B------:R-:W3:Y:S04]  /*4bcc0*/  LDL.LU R20, [R1+0x1564] ;  /* 0x0015640001147983 */ /* 0x000ee80000300800 */
[----:B------:R-:W3:Y:S04]  /*4bcd0*/  LDL.LU R11, [R1+0x15a4] ;  /* 0x0015a400010b7983 */ /* 0x000ee80000300800 */
[----:B------:R1:W-:Y:S01]  /*4bce0*/  LDGSTS.E [R7+0xb900], desc[UR8][R8.64], P0 ;  /* 0x0b90000008077fae */ /* 0x0003e20008121848 */
[----:B----4-:R-:W-:-:S05]  /*4bcf0*/  IADD3 R21, P1, R21, R0, RZ ;  /* 0x0000000015157210 */ /* 0x010fca0007f3e0ff */
[----:B------:R4:W-:Y:S01]  /*4bd00*/  STL [R1+0x13e4], R21 ;  /* 0x0013e41501007387 */ /* 0x0009e20000100800 */
[----:B-1----:R-:W-:Y:S01]  /*4bd10*/  IMAD.MOV.U32 R8, RZ, RZ, R21 ;  /* 0x000000ffff087224 */ /* 0x002fe200078e0015 */
[----:B------:R-:W-:Y:S02]  /*4bd20*/  IADD3 R31, P2, R31, R0, RZ ;  /* 0x000000001f1f7210 */ /* 0x000fe40007f5e0ff */
[----:B------:R-:W-:-:S03]  /*4bd30*/  IADD3.X R22, R22, R2, RZ, P1, !PT ;  /* 0x0000000216167210 */ /* 0x000fc60000ffe4ff */
[----:B------:R-:W-:Y:S02]  /*4bd40*/  IMAD.X R32, R32, 0x1, R2, P2 ;  /* 0x0000000120207824 */ /* 0x000fe400010e0602 */
[----:B------:R1:W-:Y:S04]  /*4bd50*/  STL [R1+0x13e0], R22 ;  /* 0x0013e01601007387 */ /* 0x0003e80000100800 */
[----:B------:R-:W-:Y:S04]  /*4bd60*/  STL [R1+0x1424], R31 ;  /* 0x0014241f01007387 */ /* 0x000fe80000100800 */
[----:B----4-:R-:W4:Y:S01]  /*4bd70*/  LDL.LU R21, [R1+0x1560] ;  /* 0x0015600001157983 */ /* 0x010f220000300800 */
[----:B------:R-:W-:-:S03]  /*4bd80*/  MOV R9, R22 ;  /* 0x0000001600097202 */ /* 0x000fc60000000f00 */
[----:B------:R-:W-:Y:S04]  /*4bd90*/  STL [R1+0x1420], R32 ;  /* 0x0014202001007387 */ /* 0x000fe80000100800 */
[----:B-1----:R-:W4:Y:S01]  /*4bda0*/  LDL.LU R22, [R1+0x15a0] ;  /* 0x0015a00001167983 */ /* 0x002f220000300800 */
[----:B------:R-:W-:-:S03]  /*4bdb0*/  IADD3 R24, P1, R24, R0, RZ ;  /* 0x0000000018187210 */ /* 0x000fc60007f3e0ff */
[----:B------:R1:W-:Y:S01]  /*4bdc0*/  LDGSTS.E [R7+0xc100], desc[UR8][R8.64], P0 ;  /* 0x0c10000008077fae */ /* 0x0003e20008121848 */
[----:B------:R-:W-:-:S03]  /*4bdd0*/  IADD3 R27, P2, R27, R0, RZ ;  /* 0x000000001b1b7210 */ /* 0x000fc60007f5e0ff */
[----:B------:R2:W-:Y:S01]  /*4bde0*/  STL [R1+0x1464], R24 ;  /* 0x0014641801007387 */ /* 0x0005e20000100800 */
[----:B-1----:R-:W-:Y:S02]  /*4bdf0*/  IMAD.MOV.U32 R8, RZ, RZ, R31 ;  /* 0x000000ffff087224 */ /* 0x002fe400078e001f */
[----:B------:R-:W-:-:S05]  /*4be00*/  IMAD.MOV.U32 R9, RZ, RZ, R32 ;  /* 0x000000ffff097224 */ /* 0x000fca00078e0020 */
[----:B------:R1:W-:Y:S01]  /*4be10*/  LDGSTS.E [R7+0xc900], desc[UR8][R8.64], P0 ;  /* 0x0c90000008077fae */ /* 0x0003e20008121848 */
[----:B------:R-:W-:Y:S01]  /*4be20*/  IADD3.X R30, R30, R2, RZ, P1, !PT ;  /* 0x000000021e1e7210 */ /* 0x000fe20000ffe4ff */
[----:B-1----:R-:W-:-:S03]  /*4be30*/  IMAD.MOV.U32 R8, RZ, RZ, R24 ;  /* 0x000000ffff087224 */ /* 0x002fc600078e0018 */
[----:B------:R-:W-:Y:S01]  /*4be40*/  MOV R9, R30 ;  /* 0x0000001e00097202 */ /* 0x000fe20000000f00 */
[----:B------:R-:W-:Y:S01]  /*4be50*/  STL [R1+0x1460], R30 ;  /* 0x0014601e01007387 */ /* 0x000fe20000100800 */
[----:B------:R-:W-:-:S03]  /*4be60*/  IMAD.X R29, R29, 0x1, R2, P2 ;  /* 0x000000011d1d7824 */ /* 0x000fc600010e0602 */
[----:B------:R1:W-:Y:S04]  /*4be70*/  STL [R1+0x14a4], R27 ;  /* 0x0014a41b01007387 */ /* 0x0003e80000100800 */
[----:B--2---:R-:W2:Y:S01]  /*4be80*/  LDL.LU R24, [R1+0xdec] ;  /* 0x000dec0001187983 */ /* 0x004ea20000300800 */
[----:B------:R-:W-:-:S03]  /*4be90*/  IADD3 R10, P1, R10, R0, RZ ;  /* 0x000000000a0a7210 */ /* 0x000fc60007f3e0ff */
[----:B------:R-:W-:Y:S04]  /*4bea0*/  STL [R1+0x14a0], R29 ;  /* 0x0014a01d01007387 */ /* 0x000fe80000100800 */
[----:B------:R1:W-:Y:S01]  /*4beb0*/  LDGSTS.E [R7+0xd100], desc[UR8][R8.64], P0 ;  /* 0x0d10000008077fae */ /* 0x0003e20008121848 */
[----:B---3--:R-:W-:-:S03]  /*4bec0*/  IADD3 R26, P2, R26, R0, RZ ;  /* 0x000000001a1a7210 */ /* 0x008fc60007f5e0ff */
[----:B------:R-:W3:Y:S01]  /*4bed0*/  LDL.LU R31, [R1+0xe2c] ;  /* 0x000e2c00011f7983 */ /* 0x000ee20000300800 */
[----:B-1----:R-:W-:-:S03]  /*4bee0*/  IMAD.MOV.U32 R8, RZ, RZ, R27 ;  /* 0x000000ffff087224 */ /* 0x002fc600078e001b */
[----:B------:R-:W3:Y:S01]  /*4bef0*/  LDL.LU R27, [R1+0xde8] ;  /* 0x000de800011b7983 */ /* 0x000ee20000300800 */
[----:B------:R-:W-:-:S03]  /*4bf00*/  IMAD.MOV.U32 R9, RZ, RZ, R29 ;  /* 0x000000ffff097224 */ /* 0x000fc600078e001d */
[----:B------:R-:W3:Y:S04]  /*4bf10*/  LDL.LU R32, [R1+0xe28] ;  /* 0x000e280001207983 */ /* 0x000ee80000300800 */
[----:B------:R1:W-:Y:S04]  /*4bf20*/  LDGSTS.E [R7+0xd900], desc[UR8][R8.64], P0 ;  /* 0x0d90000008077fae */ /* 0x0003e80008121848 */
[----:B------:R1:W-:Y:S02]  /*4bf30*/  STL [R1+0x14e4], R10 ;  /* 0x0014e40a01007387 */ /* 0x0003e40000100800 */
[----:B-1----:R-:W-:Y:S01]  /*4bf40*/  IMAD.MOV.U32 R8, RZ, RZ, R10 ;  /* 0x000000ffff087224 */ /* 0x002fe200078e000a */
[----:B------:R-:W-:-:S04]  /*4bf50*/  IADD3.X R15, R15, R2, RZ, P1, !PT ;  /* 0x000000020f0f7210 */ /* 0x000fc80000ffe4ff */
[----:B------:R-:W-:Y:S01]  /*4bf60*/  MOV R9, R15 ;  /* 0x0000000f00097202 */ /* 0x000fe20000000f00 */
[----:B------:R1:W-:Y:S01]  /*4bf70*/  STL [R1+0x14e0], R15 ;  /* 0x0014e00f01007387 */ /* 0x0003e20000100800 */
[----:B------:R-:W-:-:S03]  /*4bf80*/  IMAD.X R28, R28, 0x1, R2, P2 ;  /* 0x000000011c1c7824 */ /* 0x000fc600010e0602 */
        /* <DEDUP_REMOVED lines=8> */
[-C--:B------:R-:W-:Y:S01]  /*4c010*/  IADD3 R20, P1, R20, R0.reuse, RZ ;  /* 0x0000000014147210 */ /* 0x080fe20007f3e0ff */
[----:B------:R-:W-:Y:S01]  /*4c020*/  IMAD.MOV.U32 R8, RZ, RZ, R26 ;  /* 0x000000ffff087224 */ /* 0x000fe200078e001a */
[----:B------:R-:W-:-:S03]  /*4c030*/  IADD3 R11, P2, R11, R0, RZ ;  /* 0x000000000b0b7210 */ /* 0x000fc60007f5e0ff */
[----:B------:R1:W-:Y:S04]  /*4c040*/  STL [R1+0x1564], R20 ;  /* 0x0015641401007387 */ /* 0x0003e80000100800 */
[----:B------:R1:W-:Y:S02]  /*4c050*/  LDGSTS.E [R7+0xe900], desc[UR8][R8.64], P0 ;  /* 0x0e90000008077fae */ /* 0x0003e40008121848 */
[----:B-1----:R-:W-:Y:S01]  /*4c060*/  IMAD.MOV.U32 R8, RZ, RZ, R20 ;  /* 0x000000ffff087224 */ /* 0x002fe200078e0014 */
[----:B----4-:R-:W-:-:S05]  /*4c070*/  IADD3.X R21, R21, R2, RZ, P1, !PT ;  /* 0x0000000215157210 */ /* 0x010fca0000ffe4ff */
[----:B------:R1:W-:Y:S01]  /*4c080*/  STL [R1+0x1560], R21 ;  /* 0x0015601501007387 */ /* 0x0003e20000100800 */
[----:B------:R-:W-:-:S03]  /*4c090*/  IMAD.X R22, R22, 0x1, R2, P2 ;  /* 0x0000000116167824 */ /* 0x000fc600010e0602 */
[----:B------:R-:W-:Y:S01]  /*4c0a0*/  STL [R1+0x15a4], R11 ;  /* 0x0015a40b01007387 */ /* 0x000fe20000100800 */
[----:B------:R-:W-:-:S03]  /*4c0b0*/  MOV R9, R21 ;  /* 0x0000001500097202 */ /* 0x000fc60000000f00 */
[----:B------:R-:W4:Y:S04]  /*4c0c0*/  LDL.LU R20, [R1+0xeec] ;  /* 0x000eec0001147983 */ /* 0x000f280000300800 */
[----:B------:R1:W-:Y:S04]  /*4c0d0*/  STL [R1+0x15a0], R22 ;  /* 0x0015a01601007387 */ /* 0x0003e80000100800 */
[----:B-1----:R-:W4:Y:S04]  /*4c0e0*/  LDL.LU R21, [R1+0xf2c] ;  /* 0x000f2c0001157983 */ /* 0x002f280000300800 */
[----:B------:R-:W4:Y:S04]  /*4c0f0*/  LDL.LU R30, [R1+0xee8] ;  /* 0x000ee800011e7983 */ /* 0x000f280000300800 */
[----:B------:R-:W4:Y:S04]  /*4c100*/  LDL.LU R26, [R1+0xf28] ;  /* 0x000f2800011a7983 */ /* 0x000f280000300800 */
[----:B------:R1:W-:Y:S02]  /*4c110*/  LDGSTS.E [R7+0xf100], desc[UR8][R8.64], P0 ;  /* 0x0f10000008077fae */ /* 0x0003e40008121848 */
[----:B-1----:R-:W-:-:S02]  /*4c120*/  IMAD.MOV.U32 R8, RZ, RZ, R11 ;  /* 0x000000ffff087224 */ /* 0x002fc400078e000b */
[----:B------:R-:W-:Y:S02]  /*4c130*/  IMAD.MOV.U32 R9, RZ, RZ, R22 ;  /* 0x000000ffff097224 */ /* 0x000fe400078e0016 */
[----:B------:R-:W4:Y:S04]  /*4c140*/  LDL.LU R22, [R1+0xf6c] ;  /* 0x000f6c0001167983 */ /* 0x000f280000300800 */
[----:B------:R-:W4:Y:S01]  /*4c150*/  LDL.LU R11, [R1+0xfac] ;  /* 0x000fac00010b7983 */ /* 0x000f220000300800 */
[----:B--2---:R-:W-:-:S03]  /*4c160*/  IADD3 R24, P1, R24, R0, RZ ;  /* 0x0000000018187210 */ /* 0x004fc60007f3e0ff */
[----:B------:R1:W-:Y:S04]  /*4c170*/  LDGSTS.E [R7+0xf900], desc[UR8][R8.64], P0 ;  /* 0x0f90000008077fae */ /* 0x0003e80008121848 */
[----:B------:R-:W-:Y:S01]  /*4c180*/  STL [R1+0xdec], R24 ;  /* 0x000dec1801007387 */ /* 0x000fe20000100800 */
[----:B---3--:R-:W-:Y:S01]  /*4c190*/  IADD3 R31, P2, R31, R0, RZ ;  /* 0x000000001f1f7210 */ /* 0x008fe20007f5e0ff */
[----:B-1----:R-:W-:Y:S01]  /*4c1a0*/  VIADD R7, R12, UR7 ;  /* 0x000000070c077c36 */ /* 0x002fe20008000000 */
[----:B------:R-:W-:Y:S02]  /*4c1b0*/  MOV R8, R24 ;  /* 0x0000001800087202 */ /* 0x000fe40000000f00 */
[----:B------:R-:W-:Y:S01]  /*4c1c0*/  IADD3.X R27, R27, R2, RZ, P1, !PT ;  /* 0x000000021b1b7210 */ /* 0x000fe20000ffe4ff */
[----:B------:R-:W-:-:S04]  /*4c1d0*/  IMAD.X R32, R32, 0x1, R2, P2 ;  /* 0x0000000120207824 */ /* 0x000fc800010e0602 */
[----:B------:R1:W-:Y:S01]  /*4c1e0*/  STL [R1+0xde8], R27 ;  /* 0x000de81b01007387 */ /* 0x0003e20000100800 */
[----:B------:R-:W-:-:S03]  /*4c1f0*/  IMAD.MOV.U32 R9, RZ, RZ, R27 ;  /* 0x000000ffff097224 */ /* 0x000fc600078e001b */
[----:B------:R-:W-:Y:S04]  /*4c200*/  STL [R1+0xe2c], R31 ;  /* 0x000e2c1f01007387 */ /* 0x000fe80000100800 */
[----:B------:R2:W-:Y:S04]  /*4c210*/  LDGSTS.E [R7+0x200], desc[UR8][R8.64], P0 ;  /* 0x0020000008077fae */ /* 0x0005e80008121848 */
[----:B-1----:R-:W3:Y:S04]  /*4c220*/  LDL.LU R27, [R1+0xf68] ;  /* 0x000f6800011b7983 */ /* 0x002ee80000300800 */
[----:B------:R-:W-:Y:S04]  /*4c230*/  STL [R1+0xe28], R32 ;  /* 0x000e282001007387 */ /* 0x000fe80000100800 */
[----:B------:R-:W3:Y:S01]  /*4c240*/  LDL.LU R24, [R1+0xfa8] ;  /* 0x000fa80001187983 */ /* 0x000ee20000300800 */
[----:B--2---:R-:W-:Y:S01]  /*4c250*/  IMAD.MOV.U32 R8, RZ, RZ, R31 ;  /* 0x000000ffff087224 */ /* 0x004fe200078e001f */
[----:B------:R-:W-:-:S05]  /*4c260*/  MOV R9, R32 ;  /* 0x0000002000097202 */ /* 0x000fca0000000f00 */
[----:B------:R1:W-:Y:S01]  /*4c270*/  LDGSTS.E [R7+0xa00], desc[UR8][R8.64], P0 ;  /* 0x00a0000008077fae */ /* 0x0003e20008121848 */
[----:B------:R-:W-:-:S04]  /*4c280*/  IADD3 R10, P1, R10, R0, RZ ;  /* 0x000000000a0a7210 */ /* 0x000fc80007f3e0ff */
[----:B-1----:R-:W-:Y:S01]  /*4c290*/  MOV R8, R10 ;  /* 0x0000000a00087202 */ /* 0x002fe20000000f00 */
[----:B------:R-:W-:Y:S01]  /*4c2a0*/  STL [R1+0xe6c], R10 ;  /* 0x000e6c0a01007387 */ /* 0x000fe20000100800 */
[----:B------:R-:W-:Y:S01]  /*4c2b0*/  IADD3 R15, P2, R15, R0, RZ ;  /* 0x000000000f0f7210 */ /* 0x000fe20007f5e0ff */
[----:B------:R-:W-:-:S04]  /*4c2c0*/  IMAD.X R28, R28, 0x1, R2, P1 ;  /* 0x000000011c1c7824 */ /* 0x000fc800008e0602 */
[----:B------:R-:W-:Y:S01]  /*4c2d0*/  IMAD.X R29, R29, 0x1, R2, P2 ;  /* 0x000000011d1d7824 */ /* 0x000fe200010e0602 */
[----:B------:R1:W-:Y:S01]  /*4c2e0*/  STL [R1+0xe68], R28 ;  /* 0x000e681c01007387 */ /* 0x0003e20000100800 */
[----:B------:R-:W-:-:S03]  /*4c2f0*/  IMAD.MOV.U32 R9, RZ, RZ, R28 ;  /* 0x000000ffff097224 */ /* 0x000fc600078e001c */
[----:B------:R-:W-:Y:S04]  /*4c300*/  STL [R1+0xeac], R15 ;  /* 0x000eac0f01007387 */ /* 0x000fe80000100800 */
[----:B------:R2:W-:Y:S04]  /*4c310*/  LDGSTS.E [R7+0x1200], desc[UR8][R8.64], P0 ;  /* 0x0120000008077fae */ /* 0x0005e80008121848 */
[----:B-1----:R-:W3:Y:S04]  /*4c320*/  LDL.LU R28, [R1+0xfec] ;  /* 0x000fec00011c7983 */ /* 0x002ee80000300800 */
[----:B------:R1:W-:Y:S04]  /*4c330*/  STL [R1+0xea8], R29 ;  /* 0x000ea81d01007387 */ /* 0x0003e80000100800 */
[----:B------:R-:W3:Y:S01]  /*4c340*/  LDL.LU R10, [R1+0x102c] ;  /* 0x00102c00010a7983 */ /* 0x000ee20000300800 */
[----:B--2---:R-:W-:-:S03]  /*4c350*/  MOV R9, R29 ;  /* 0x0000001d00097202 */ /* 0x004fc60000000f00 */
[----:B-1----:R-:W2:Y:S01]  /*4c360*/  LDL.LU R29, [R1+0xfe8] ;  /* 0x000fe800011d7983 */ /* 0x002ea20000300800 */
[----:B------:R-:W-:-:S03]  /*4c370*/  IMAD.MOV.U32 R8, RZ, RZ, R15 ;  /* 0x000000ffff087224 */ /* 0x000fc600078e000f */
[----:B------:R-:W2:Y:S04]  /*4c380*/  LDL.LU R15, [R1+0x1028] ;  /* 0x00102800010f7983 */ /* 0x000ea80000300800 */
[----:B------:R1:W-:Y:S01]  /*4c390*/  LDGSTS.E [R7+0x1a00], desc[UR8][R8.64], P0 ;  /* 0x01a0000008077fae */ /* 0x0003e20008121848 */
[-C--:B----4-:R-:W-:Y:S02]  /*4c3a0*/  IADD3 R20, P1, R20, R0.reuse, RZ ;  /* 0x0000000014147210 */ /* 0x090fe40007f3e0ff */
[----:B------:R-:W-:-:S03]  /*4c3b0*/  IADD3 R21, P2, R21, R0, RZ ;  /* 0x0000000015157210 */ /* 0x000fc60007f5e0ff */
[--C-:B------:R-:W-:Y:S01]  /*4c3c0*/  IMAD.X R30, R30, 0x1, R2.reuse, P1 ;  /* 0x000000011e1e7824 */ /* 0x100fe200008e0602 */
[----:B------:R4:W-:Y:S01]  /*4c3d0*/  STL [R1+0xeec], R20 ;  /* 0x000eec1401007387 */ /* 0x0009e20000100800 */
[----:B-1----:R-:W-:Y:S01]  /*4c3e0*/  MOV R8, R20 ;  /* 0x0000001400087202 */ /* 0x002fe20000000f00 */
[----:B------:R-:W-:Y:S02]  /*4c3f0*/  IMAD.X R26, R26, 0x1, R2, P2 ;  /* 0x000000011a1a7824 */ /* 0x000fe400010e0602 */
[----:B------:R-:W-:Y:S01]  /*4c400*/  STL [R1+0xee8], R30 ;  /* 0x000ee81e01007387 */ /* 0x000fe20000100800 */
[----:B------:R-:W-:-:S03]  /*4c410*/  IMAD.MOV.U32 R9, RZ, RZ, R30 ;  /* 0x000000ffff097224 */ /* 0x000fc600078e001e */
[----:B------:R-:W-:Y:S04]  /*4c420*/  STL [R1+0xf2c], R21 ;  /* 0x000f2c1501007387 */ /* 0x000fe80000100800 */
[----:B------:R-:W2:Y:S04]  /*4c430*/  LDL.LU R12, [R1+0x106c] ;  /* 0x00106c00010c7983 */ /* 0x000ea80000300800 */
[----:B------:R1:W-:Y:S04]  /*4c440*/  STL [R1+0xf28], R26 ;  /* 0x000f281a01007387 */ /* 0x0003e80000100800 */
[----:B------:R1:W-:Y:S04]  /*4c450*/  LDGSTS.E [R7+0x2200], desc[UR8][R8.64], P0 ;  /* 0x0220000008077fae */ /* 0x0003e80008121848 */
[----:B----4-:R-:W4:Y:S01]  /*4c460*/  LDL.LU R20, [R1+0x10ac] ;  /* 0x0010ac0001147983 */ /* 0x010f220000300800 */
[----:B------:R-:W-:-:S02]  /*4c470*/  IADD3 R22, P1, R22, R0, RZ ;  /* 0x0000000016167210 */ /* 0x000fc40007f3e0ff */
[----:B-1----:R-:W-:Y:S02]  /*4c480*/  MOV R9, R26 ;  /* 0x0000001a00097202 */ /* 0x002fe40000000f00 */
[----:B------:R-:W4:Y:S01]  /*4c490*/  LDL.LU R26, [R1+0x1068] ;  /* 0x00106800011a7983 */ /* 0x000f220000300800 */
[----:B------:R-:W-:Y:S01]  /*4c4a0*/  IMAD.MOV.U32 R8, RZ, RZ, R21 ;  /* 0x000000ffff087224 */ /* 0x000fe200078e0015 */
[----:B------:R-:W-:Y:S02]  /*4c4b0*/  IADD3 R11, P2, R11, R0, RZ ;  /* 0x000000000b0b7210 */ /* 0x000fe40007f5e0ff */
[----:B------:R-:W4:Y:S04]  /*4c4c0*/  LDL.LU R21, [R1+0x10a8] ;  /* 0x0010a80001157983 */ /* 0x000f280000300800 */
[----:B------:R1:W-:Y:S04]  /*4c4d0*/  STL [R1+0xf6c], R22 ;  /* 0x000f6c1601007387 */ /* 0x0003e80000100800 */
[----:B------:R1:W-:Y:S02]  /*4c4e0*/  LDGSTS.E [R7+0x2a00], desc[UR8][R8.64], P0 ;  /* 0x02a0000008077fae */ /* 0x0003e40008121848 */
[----:B-1----:R-:W-:Y:S01]  /*4c4f0*/  MOV R8, R22 ;  /* 0x0000001600087202 */ /* 0x002fe20000000f00 */
[----:B---3--:R-:W-:-:S05]  /*4c500*/  IMAD.X R27, R27, 0x1, R2, P1 ;  /* 0x000000011b1b7824 */ /* 0x008fca00008e0602 */
[----:B------:R1:W-:Y:S01]  /*4c510*/  STL [R1+0xf68], R27 ;  /* 0x000f681b01007387 */ /* 0x0003e20000100800 */
[----:B------:R-:W-:-:S03]  /*4c520*/  IMAD.X R24, R24, 0x1, R2, P2 ;  /* 0x0000000118187824 */ /* 0x000fc600010e0602 */
[----:B------:R3:W-:Y:S04]  /*4c530*/  STL [R1+0xfac], R11 ;  /* 0x000fac0b01007387 */ /* 0x0007e80000100800 */
[----:B------:R-:W4:Y:S01]  /*4c540*/  LDL.LU R22, [R1+0x10ec] ;  /* 0x0010ec0001167983 */ /* 0x000f220000300800 */
[----:B------:R-:W-:-:S03]  /*4c550*/  IMAD.MOV.U32 R9, RZ, RZ, R27 ;  /* 0x000000ffff097224 */ /* 0x000fc600078e001b */
[----:B------:R3:W-:Y:S04]  /*4c560*/  STL [R1+0xfa8], R24 ;  /* 0x000fa81801007387 */ /* 0x0007e80000100800 */
[----:B------:R-:W4:Y:S04]  /*4c570*/  LDL.LU R30, [R1+0x112c] ;  /* 0x00112c00011e7983 */ /* 0x000f280000300800 */
[----:B-1----:R-:W4:Y:S04]  /*4c580*/  LDL.LU R27, [R1+0x10e8] ;  /* 0x0010e800011b7983 */ /* 0x002f280000300800 */
[----:B------:R1:W-:Y:S04]  /*4c590*/  LDGSTS.E [R7+0x3200], desc[UR8][R8.64], P0 ;  /* 0x0320000008077fae */ /* 0x0003e80008121848 */
[----:B------:R-:W4:Y:S01]  /*4c5a0*/  LDL.LU R31, [R1+0x1128] ;  /* 0x00112800011f7983 */ /* 0x000f220000300800 */
[----:B-1----:R-:W-:Y:S01]  /*4c5b0*/  IMAD.MOV.U32 R8, RZ, RZ, R11 ;  /* 0x000000ffff087224 */ /* 0x002fe200078e000b */
[----:B------:R-:W-:-:S02]  /*4c5c0*/  MOV R9, R24 ;  /* 0x0000001800097202 */ /* 0x000fc40000000f00 */
[----:B---3--:R-:W3:Y:S04]  /*4c5d0*/  LDL.LU R11, [R1+0x116c] ;  /* 0x00116c00010b7983 */ /* 0x008ee80000300800 */
[----:B------:R-:W3:Y:S04]  /*4c5e0*/  LDL.LU R24, [R1+0x11ac] ;  /* 0x0011ac0001187983 */ /* 0x000ee80000300800 */
[----:B------:R1:W-:Y:S01]  /*4c5f0*/  LDGSTS.E [R7+0x3a00], desc[UR8][R8.64], P0 ;  /* 0x03a0000008077fae */ /* 0x0003e20008121848 */
[----:B------:R-:W-:-:S05]  /*4c600*/  IADD3 R28, P1, R28, R0, RZ ;  /* 0x000000001c1c7210 */ /* 0x000fca0007f3e0ff */
[----:B------:R1:W-:Y:S01]  /*4c610*/  STL [R1+0xfec], R28 ;  /* 0x000fec1c01007387 */ /* 0x0003e20000100800 */
[----:B------:R-:W-:Y:S01]  /*4c620*/  IADD3 R10, P2, R10, R0, RZ ;  /* 0x000000000a0a7210 */ /* 0x000fe20007f5e0ff */
[----:B--2---:R-:W-:Y:S01]  /*4c630*/  IMAD.X R29, R29, 0x1, R2, P1 ;  /* 0x000000011d1d7824 */ /* 0x004fe200008e0602 */
[----:B-1----:R-:W-:-:S03]  /*4c640*/  MOV R8, R28 ;  /* 0x0000001c00087202 */ /* 0x002fc60000000f00 */
[----:B------:R-:W-:Y:S01]  /*4c650*/  IMAD.X R15, R15, 0x1, R2, P2 ;  /* 0x000000010f0f7824 */ /* 0x000fe200010e0602 */
[----:B------:R1:W-:Y:S04]  /*4c660*/  STL [R1+0xfe8], R29 ;  /* 0x000fe81d01007387 */ /* 0x0003e80000100800 */
[----:B------:R2:W-:Y:S04]  /*4c670*/  STL [R1+0x102c], R10 ;  /* 0x00102c0a01007387 */ /* 0x0005e80000100800 */
[----:B------:R-:W3:Y:S01]  /*4c680*/  LDL.LU R28, [R1+0x1168] ;  /* 0x00116800011c7983 */ /* 0x000ee20000300800 */
[----:B------:R-:W-:-:S03]  /*4c690*/  IMAD.MOV.U32 R9, RZ, RZ, R29 ;  /* 0x000000ffff097224 */ /* 0x000fc600078e001d */
[----:B------:R2:W-:Y:S04]  /*4c6a0*/  STL [R1+0x1028], R15 ;  /* 0x0010280f01007387 */ /* 0x0005e80000100800 */
[----:B-1----:R-:W3:Y:S04]  /*4c6b0*/  LDL.LU R29, [R1+0x11a8] ;  /* 0x0011a800011d7983 */ /* 0x002ee80000300800 */
[----:B------:R1:W-:Y:S02]  /*4c6c0*/  LDGSTS.E [R7+0x4200], desc[UR8][R8.64], P0 ;  /* 0x0420000008077fae */ /* 0x0003e40008121848 */
[----:B-1----:R-:W-:Y:S01]  /*4c6d0*/  IMAD.MOV.U32 R8, RZ, RZ, R10 ;  /* 0x000000ffff087224 */ /* 0x002fe200078e000a */
[----:B------:R-:W-:Y:S01]  /*4c6e0*/  MOV R9, R15 ;  /* 0x0000000f00097202 */ /* 0x000fe20000000f00 */
[----:B--2---:R-:W2:Y:S04]  /*4c6f0*/  LDL.LU R10, [R1+0x11ec] ;  /* 0x0011ec00010a7983 */ /* 0x004ea80000300800 */
[----:B------:R-:W2:Y:S04]  /*4c700*/  LDL.LU R15, [R1+0x122c] ;  /* 0x00122c00010f7983 */ /* 0x000ea80000300800 */
[----:B------:R1:W-:Y:S01]  /*4c710*/  LDGSTS.E [R7+0x4a00], desc[UR8][R8.64], P0 ;  /* 0x04a0000008077fae */ /* 0x0003e20008121848 */
[----:B------:R-:W-:-:S05]  /*4c720*/  IADD3 R12, P1, R12, R0, RZ ;  /* 0x000000000c0c7210 */ /* 0x000fca0007f3e0ff */
[----:B------:R4:W-:Y:S01]  /*4c730*/  STL [R1+0x106c], R12 ;  /* 0x00106c0c01007387 */ /* 0x0009e20000100800 */
[----:B-1----:R-:W-:Y:S02]  /*4c740*/  MOV R8, R12 ;  /* 0x0000000c00087202 */ /* 0x002fe40000000f00 */
[----:B----4-:R-:W-:Y:S01]  /*4c750*/  IADD3 R20, P2, R20, R0, RZ ;  /* 0x0000000014147210 */ /* 0x010fe20007f5e0ff */
[----:B------:R-:W-:-:S04]  /*4c760*/  IMAD.X R26, R26, 0x1, R2, P1 ;  /* 0x000000011a1a7824 */ /* 0x000fc800008e0602 */
[----:B------:R-:W-:Y:S01]  /*4c770*/  IMAD.X R21, R21, 0x1, R2, P2 ;  /* 0x0000000115157824 */ /* 0x000fe200010e0602 */
[----:B------:R1:W-:Y:S04]  /*4c780*/  STL [R1+0x1068], R26 ;  /* 0x0010681a01007387 */ /* 0x0003e80000100800 */
[----:B------:R4:W-:Y:S04]  /*4c790*/  STL [R1+0x10ac], R20 ;  /* 0x0010ac1401007387 */ /* 0x0009e80000100800 */
[----:B------:R-:W2:Y:S01]  /*4c7a0*/  LDL.LU R12, [R1+0x11e8] ;  /* 0x0011e800010c7983 */ /* 0x000ea20000300800 */
[----:B------:R-:W-:-:S03]  /*4c7b0*/  IMAD.MOV.U32 R9, RZ, RZ, R26 ;  /* 0x000000ffff097224 */ /* 0x000fc600078e001a */
[----:B------:R4:W-:Y:S04]  /*4c7c0*/  STL [R1+0x10a8], R21 ;  /* 0x0010a81501007387 */ /* 0x0009e80000100800 */
[----:B-1----:R-:W2:Y:S04]  /*4c7d0*/  LDL.LU R26, [R1+0x1228] ;  /* 0x00122800011a7983 */ /* 0x002ea80000300800 */
[----:B------:R1:W-:Y:S02]  /*4c7e0*/  LDGSTS.E [R7+0x5200], desc[UR8][R8.64], P0 ;  /* 0x0520000008077fae */ /* 0x0003e40008121848 */
[----:B-1----:R-:W-:Y:S01]  /*4c7f0*/  IMAD.MOV.U32 R8, RZ, RZ, R20 ;  /* 0x000000ffff087224 */ /* 0x002fe200078e0014 */
[----:B------:R-:W-:Y:S01]  /*4c800*/  MOV R9, R21 ;  /* 0x0000001500097202 */ /* 0x000fe20000000f00 */
[----:B----4-:R-:W4:Y:S04]  /*4c810*/  LDL.LU R20, [R1+0x126c] ;  /* 0x00126c0001147983 */ /* 0x010f280000300800 */
[----:B------:R-:W4:Y:S04]  /*4c820*/  LDL.LU R21, [R1+0x12ac] ;  /* 0x0012ac0001157983 */ /* 0x000f280000300800 */
[----:B------:R1:W-:Y:S01]  /*4c830*/  LDGSTS.E [R7+0x5a00], desc[UR8][R8.64], P0 ;  /* 0x05a0000008077fae */ /* 0x0003e20008121848 */
[----:B------:R-:W-:-:S05]  /*4c840*/  IADD3 R22, P1, R22, R0, RZ ;  /* 0x0000000016167210 */ /* 0x000fca0007f3e0ff */
[----:B------:R-:W-:Y:S01]  /*4c850*/  STL [R1+0x10ec], R22 ;  /* 0x0010ec1601007387 */ /* 0x000fe20000100800 */
[----:B------:R-:W-:Y:S01]  /*4c860*/  IADD3 R30, P2, R30, R0, RZ ;  /* 0x000000001e1e7210 */ /* 0x000fe20007f5e0ff */
[----:B------:R-:W-:Y:S01]  /*4c870*/  IMAD.X R27, R27, 0x1, R2, P1 ;  /* 0x000000011b1b7824 */ /* 0x000fe200008e0602 */
[----:B-1----:R-:W-:-:S03]  /*4c880*/  MOV R8, R22 ;  /* 0x0000001600087202 */ /* 0x002fc60000000f00 */
[----:B------:R-:W-:Y:S01]  /*4c890*/  IMAD.MOV.U32 R9, RZ, RZ, R27 ;  /* 0x000000ffff097224 */ /* 0x000fe200078e001b */
[----:B------:R1:W-:Y:S01]  /*4c8a0*/  STL [R1+0x10e8], R27 ;  /* 0x0010e81b01007387 */ /* 0x0003e20000100800 */
[----:B------:R-:W-:-:S03]  /*4c8b0*/  IMAD.X R31, R31, 0x1, R2, P2 ;  /* 0x000000011f1f7824 */ /* 0x000fc600010e0602 */
[----:B------:R-:W-:Y:S04]  /*4c8c0*/  STL [R1+0x112c], R30 ;  /* 0x00112c1e01007387 */ /* 0x000fe80000100800 */
[----:B------:R3:W-:Y:S04]  /*4c8d0*/  LDGSTS.E [R7+0x6200], desc[UR8][R8.64], P0 ;  /* 0x0620000008077fae */ /* 0x0007e80008121848 */
[----:B-1----:R-:W4:Y:S01]  /*4c8e0*/  LDL.LU R27, [R1+0x1268] ;  /* 0x00126800011b7983 */ /* 0x002f220000300800 */
[----:B---3--:R-:W-:-:S03]  /*4c8f0*/  IADD3 R11, P1, R11, R0, RZ ;  /* 0x000000000b0b7210 */ /* 0x008fc60007f3e0ff */
[----:B------:R-:W-:Y:S01]  /*4c900*/  STL [R1+0x1128], R31 ;  /* 0x0011281f01007387 */ /* 0x000fe20000100800 */
[----:B------:R-:W-:-:S03]  /*4c910*/  IADD3 R24, P2, R24, R0, RZ ;  /* 0x0000000018187210 */ /* 0x000fc60007f5e0ff */
[----:B------:R-:W3:Y:S01]  /*4c920*/  LDL.LU R22, [R1+0x12a8] ;  /* 0x0012a80001167983 */ /* 0x000ee20000300800 */
[----:B------:R-:W-:Y:S01]  /*4c930*/  IMAD.MOV.U32 R8, RZ, RZ, R30 ;  /* 0x000000ffff087224 */ /* 0x000fe200078e001e */
[----:B------:R-:W-:Y:S02]  /*4c940*/  MOV R9, R31 ;  /* 0x0000001f00097202 */ /* 0x000fe40000000f00 */
[----:B------:R-:W-:Y:S04]  /*4c950*/  STL [R1+0x116c], R11 ;  /* 0x00116c0b01007387 */ /* 0x000fe80000100800 */
[----:B------:R1:W-:Y:S02]  /*4c960*/  LDGSTS.E [R7+0x6a00], desc[UR8][R8.64], P0 ;  /* 0x06a0000008077fae */ /* 0x0003e40008121848 */
[----:B-1----:R-:W-:Y:S01]  /*4c970*/  MOV R8, R11 ;  /* 0x0000000b00087202 */ /* 0x002fe20000000f00 */
[----:B------:R-:W-:-:S04]  /*4c980*/  IMAD.X R28, R28, 0x1, R2, P1 ;  /* 0x000000011c1c7824 */ /* 0x000fc800008e0602 */
[----:B------:R-:W-:Y:S01]  /*4c990*/  IMAD.MOV.U32 R9, RZ, RZ, R28 ;  /* 0x000000ffff097224 */ /* 0x000fe200078e001c */
[----:B------:R1:W-:Y:S01]  /*4c9a0*/  STL [R1+0x1168], R28 ;  /* 0x0011681c01007387 */ /* 0x0003e20000100800 */
[----:B------:R-:W-:-:S03]  /*4c9b0*/  IMAD.X R29, R29, 0x1, R2, P2 ;  /* 0x000000011d1d7824 */ /* 0x000fc600010e0602 */
[----:B------:R-:W-:Y:S04]  /*4c9c0*/  STL [R1+0x11ac], R24 ;  /* 0x0011ac1801007387 */ /* 0x000fe80000100800 */
[----:B------:R1:W-:Y:S04]  /*4c9d0*/  LDGSTS.E [R7+0x7200], desc[UR8][R8.64], P0 ;  /* 0x0720000008077fae */ /* 0x0003e80008121848 */
[----:B-1----:R-:W3:Y:S04]  /*4c9e0*/  LDL.LU R28, [R1+0x12ec] ;  /* 0x0012ec00011c7983 */ /* 0x002ee80000300800 */
[----:B------:R1:W-:Y:S04]  /*4c9f0*/  STL [R1+0x11a8], R29 ;  /* 0x0011a81d01007387 */ /* 0x0003e80000100800 */
[----:B------:R-:W3:Y:S01]  /*4ca00*/  LDL.LU R11, [R1+0x132c] ;  /* 0x00132c00010b7983 */ /* 0x000ee20000300800 */
[----:B------:R-:W-:-:S03]  /*4ca10*/  MOV R9, R29 ;  /* 0x0000001d00097202 */ /* 0x000fc60000000f00 */
[----:B-1----:R-:W3:Y:S01]  /*4ca20*/  LDL.LU R29, [R1+0x12e8] ;  /* 0x0012e800011d7983 */ /* 0x002ee20000300800 */
[----:B------:R-:W-:-:S03]  /*4ca30*/  IMAD.MOV.U32 R8, RZ, RZ, R24 ;  /* 0x000000ffff087224 */ /* 0x000fc600078e0018 */
[----:B------:R-:W3:Y:S01]  /*4ca40*/  LDL.LU R24, [R1+0x1328] ;  /* 0x0013280001187983 */ /* 0x000ee20000300800 */
[-C--:B--2---:R-:W-:Y:S02]  /*4ca50*/  IADD3 R10, P1, R10, R0.reuse, RZ ;  /* 0x000000000a0a7210 */ /* 0x084fe40007f3e0ff */
[----:B------:R-:W-:Y:S01]  /*4ca60*/  IADD3 R15, P2, R15, R0, RZ ;  /* 0x000000000f0f7210 */ /* 0x000fe20007f5e0ff */
[----:B------:R1:W-:Y:S04]  /*4ca70*/  LDGSTS.E [R7+0x7a00], desc[UR8][R8.64], P0 ;  /* 0x07a0000008077fae */ /* 0x0003e80008121848 */
[----:B------:R-:W-:Y:S01]  /*4ca80*/  STL [R1+0x11ec], R10 ;  /* 0x0011ec0a01007387 */ /* 0x000fe20000100800 */
        /* <DEDUP_REMOVED lines=10> */
[----:B--2---:R-:W-:-:S02]  /*4cb30*/  MOV R9, R26 ;  /* 0x0000001a00097202 */ /* 0x004fc40000000f00 */
[-C--:B----4-:R-:W-:Y:S01]  /*4cb40*/  IADD3 R20, P1, R20, R0.reuse, RZ ;  /* 0x0000000014147210 */ /* 0x090fe20007f3e0ff */
[----:B-1----:R-:W2:Y:S01]  /*4cb50*/  LDL.LU R26, [R1+0x1368] ;  /* 0x00136800011a7983 */ /* 0x002ea20000300800 */
[----:B------:R-:W-:Y:S01]  /*4cb60*/  IMAD.MOV.U32 R8, RZ, RZ, R15 ;  /* 0x000000ffff087224 */ /* 0x000fe200078e000f */
[----:B------:R-:W-:Y:S02]  /*4cb70*/  IADD3 R21, P2, R21, R0, RZ ;  /* 0x0000000015157210 */ /* 0x000fe40007f5e0ff */
[----:B------:R-:W4:Y:S04]  /*4cb80*/  LDL.LU R15, [R1+0x13a8] ;  /* 0x0013a800010f7983 */ /* 0x000f280000300800 */
[----:B------:R1:W-:Y:S04]  /*4cb90*/  LDGSTS.E [R7+0x8a00], desc[UR8][R8.64], P0 ;  /* 0x08a0000008077fae */ /* 0x0003e80008121848 */
[----:B------:R3:W-:Y:S01]  /*4cba0*/  STL [R1+0x126c], R20 ;  /* 0x00126c1401007387 */ /* 0x0007e20000100800 */
[----:B-1----:R-:W-:Y:S01]  /*4cbb0*/  MOV R8, R20 ;  /* 0x0000001400087202 */ /* 0x002fe20000000f00 */
[----:B------:R-:W-:-:S04]  /*4cbc0*/  IMAD.X R27, R27, 0x1, R2, P1 ;  /* 0x000000011b1b7824 */ /* 0x000fc800008e0602 */
[----:B------:R-:W-:Y:S01]  /*4cbd0*/  IMAD.MOV.U32 R9, RZ, RZ, R27 ;  /* 0x000000ffff097224 */ /* 0x000fe200078e001b */
[----:B------:R-:W-:Y:S01]  /*4cbe0*/  STL [R1+0x1268], R27 ;  /* 0x0012681b01007387 */ /* 0x000fe20000100800 */
[----:B---3--:R-:W-:-:S03]  /*4cbf0*/  IMAD.X R22, R22, 0x1, R2, P2 ;  /* 0x0000000116167824 */ /* 0x008fc600010e0602 */
[----:B------:R-:W-:Y:S04]  /*4cc00*/  STL [R1+0x12ac], R21 ;  /* 0x0012ac1501007387 */ /* 0x000fe80000100800 */
[----:B------:R-:W3:Y:S04]  /*4cc10*/  LDL.LU R20, [R1+0x13ec] ;  /* 0x0013ec0001147983 */ /* 0x000ee80000300800 */
[----:B------:R1:W-:Y:S04]  /*4cc20*/  STL [R1+0x12a8], R22 ;  /* 0x0012a81601007387 */ /* 0x0003e80000100800 */
[----:B------:R1:W-:Y:S04]  /*4cc30*/  LDGSTS.E [R7+0x9200], desc[UR8][R8.64], P0 ;  /* 0x0920000008077fae */ /* 0x0003e80008121848 */
[----:B------:R-:W3:Y:S01]  /*4cc40*/  LDL.LU R30, [R1+0x142c] ;  /* 0x00142c00011e7983 */ /* 0x000ee20000300800 */
[----:B-1----:R-:W-:-:S03]  /*4cc50*/  MOV R9, R22 ;  /* 0x0000001600097202 */ /* 0x002fc60000000f00 */
[----:B------:R-:W3:Y:S01]  /*4cc60*/  LDL.LU R22, [R1+0x13e8] ;  /* 0x0013e80001167983 */ /* 0x000ee20000300800 */
[----:B------:R-:W-:-:S03]  /*4cc70*/  IMAD.MOV.U32 R8, RZ, RZ, R21 ;  /* 0x000000ffff087224 */ /* 0x000fc600078e0015 */
[----:B------:R-:W3:Y:S04]  /*4cc80*/  LDL.LU R31, [R1+0x1428] ;  /* 0x00142800011f7983 */ /* 0x000ee80000300800 */
[----:B------:R-:W3:Y:S04]  /*4cc90*/  LDL.LU R21, [R1+0x146c] ;  /* 0x00146c0001157983 */ /* 0x000ee80000300800 */
[----:B------:R-:W3:Y:S04]  /*4cca0*/  LDL.LU R27, [R1+0x14ac] ;  /* 0x0014ac00011b7983 */ /* 0x000ee80000300800 */
[----:B------:R1:W-:Y:S01]  /*4ccb0*/  LDGSTS.E [R7+0x9a00], desc[UR8][R8.64], P0 ;  /* 0x09a0000008077fae */ /* 0x0003e20008121848 */
[----:B------:R-:W-:-:S05]  /*4ccc0*/  IADD3 R28, P1, R28, R0, RZ ;  /* 0x000000001c1c7210 */ /* 0x000fca0007f3e0ff */
[----:B------:R-:W-:Y:S01]  /*4ccd0*/  STL [R1+0x12ec], R28 ;  /* 0x0012ec1c01007387 */ /* 0x000fe20000100800 */
[----:B------:R-:W-:Y:S01]  /*4cce0*/  IADD3 R11, P2, R11, R0, RZ ;  /* 0x000000000b0b7210 */ /* 0x000fe20007f5e0ff */
[----:B------:R-:W-:-:S04]  /*4ccf0*/  IMAD.X R29, R29, 0x1, R2, P1 ;  /* 0x000000011d1d7824 */ /* 0x000fc800008e0602 */
[----:B------:R-:W-:Y:S01]  /*4cd00*/  IMAD.X R24, R24, 0x1, R2, P2 ;  /* 0x0000000118187824 */ /* 0x000fe200010e0602 */
[----:B------:R1:W-:Y:S02]  /*4cd10*/  STL [R1+0x12e8], R29 ;  /* 0x0012e81d01007387 */ /* 0x0003e40000100800 */
[----:B-1----:R-:W-:Y:S02]  /*4cd20*/  IMAD.MOV.U32 R9, RZ, RZ, R29 ;  /* 0x000000ffff097224 */ /* 0x002fe400078e001d */
[----:B------:R1:W-:Y:S01]  /*4cd30*/  STL [R1+0x132c], R11 ;  /* 0x00132c0b01007387 */ /* 0x0003e20000100800 */
[----:B------:R-:W-:-:S03]  /*4cd40*/  MOV R8, R28 ;  /* 0x0000001c00087202 */ /* 0x000fc60000000f00 */
[----:B------:R-:W3:Y:S04]  /*4cd50*/  LDL.LU R29, [R1+0x1468] ;  /* 0x00146800011d7983 */ /* 0x000ee80000300800 */
[----:B------:R1:W-:Y:S04]  /*4cd60*/  STL [R1+0x1328], R24 ;  /* 0x0013281801007387 */ /* 0x0003e80000100800 */
[----:B------:R-:W3:Y:S04]  /*4cd70*/  LDL.LU R28, [R1+0x14a8] ;  /* 0x0014a800011c7983 */ /* 0x000ee80000300800 */
[----:B------:R1:W-:Y:S02]  /*4cd80*/  LDGSTS.E [R7+0xa200], desc[UR8][R8.64], P0 ;  /* 0x0a20000008077fae */ /* 0x0003e40008121848 */
[----:B-1----:R-:W-:Y:S01]  /*4cd90*/  IMAD.MOV.U32 R8, RZ, RZ, R11 ;  /* 0x000000ffff087224 */ /* 0x002fe200078e000b */
[----:B------:R-:W-:Y:S01]  /*4cda0*/  MOV R9, R24 ;  /* 0x0000001800097202 */ /* 0x000fe20000000f00 */
[----:B------:R-:W3:Y:S04]  /*4cdb0*/  LDL.LU R11, [R1+0x14ec] ;  /* 0x0014ec00010b7983 */ /* 0x000ee80000300800 */
[----:B------:R-:W3:Y:S04]  /*4cdc0*/  LDL.LU R24, [R1+0x152c] ;  /* 0x00152c0001187983 */ /* 0x000ee80000300800 */
[----:B------:R1:W-:Y:S01]  /*4cdd0*/  LDGSTS.E [R7+0xaa00], desc[UR8][R8.64], P0 ;  /* 0x0aa0000008077fae */ /* 0x0003e20008121848 */
[----:B------:R-:W-:-:S05]  /*4cde0*/  IADD3 R12, P1, R12, R0, RZ ;  /* 0x000000000c0c7210 */ /* 0x000fca0007f3e0ff */
[----:B------:R4:W-:Y:S01]  /*4cdf0*/  STL [R1+0x136c], R12 ;  /* 0x00136c0c01007387 */ /* 0x0009e20000100800 */
[----:B------:R-:W-:Y:S01]  /*4ce00*/  IADD3 R10, P2, R10, R0, RZ ;  /* 0x000000000a0a7210 */ /* 0x000fe20007f5e0ff */
[----:B--2---:R-:W-:Y:S01]  /*4ce10*/  IMAD.X R26, R26, 0x1, R2, P1 ;  /* 0x000000011a1a7824 */ /* 0x004fe200008e0602 */
[----:B-1----:R-:W-:-:S03]  /*4ce20*/  MOV R8, R12 ;  /* 0x0000000c00087202 */ /* 0x002fc60000000f00 */
[----:B----4-:R-:W-:Y:S01]  /*4ce30*/  IMAD.X R15, R15, 0x1, R2, P2 ;  /* 0x000000010f0f7824 */ /* 0x010fe200010e0602 */
[----:B------:R1:W-:Y:S04]  /*4ce40*/  STL [R1+0x1368], R26 ;  /* 0x0013681a01007387 */ /* 0x0003e80000100800 */
[----:B------:R-:W-:Y:S04]  /*4ce50*/  STL [R1+0x13ac], R10 ;  /* 0x0013ac0a01007387 */ /* 0x000fe80000100800 */
[----:B------:R-:W2:Y:S01]  /*4ce60*/  LDL.LU R12, [R1+0x14e8] ;  /* 0x0014e800010c7983 */ /* 0x000ea20000300800 */
[----:B------:R-:W-:-:S03]  /*4ce70*/  IMAD.MOV.U32 R9, RZ, RZ, R26 ;  /* 0x000000ffff097224 */ /* 0x000fc600078e001a */
[----:B------:R4:W-:Y:S04]  /*4ce80*/  STL [R1+0x13a8], R15 ;  /* 0x0013a80f01007387 */ /* 0x0009e80000100800 */
[----:B-1----:R-:W2:Y:S04]  /*4ce90*/  LDL.LU R26, [R1+0x1528] ;  /* 0x00152800011a7983 */ /* 0x002ea80000300800 */
[----:B------:R1:W-:Y:S02]  /*4cea0*/  LDGSTS.E [R7+0xb200], desc[UR8][R8.64], P0 ;  /* 0x0b20000008077fae */ /* 0x0003e40008121848 */
[----:B-1----:R-:W-:Y:S01]  /*4ceb0*/  IMAD.MOV.U32 R8, RZ, RZ, R10 ;  /* 0x000000ffff087224 */ /* 0x002fe200078e000a */
[----:B------:R-:W-:-:S02]  /*4cec0*/  MOV R9, R15 ;  /* 0x0000000f00097202 */ /* 0x000fc40000000f00 */
[----:B----4-:R-:W4:Y:S04]  /*4ced0*/  LDL.LU R15, [R1+0x156c] ;  /* 0x00156c00010f7983 */ /* 0x010f280000300800 */
[----:B------:R-:W4:Y:S01]  /*4cee0*/  LDL.LU R10, [R1+0x15ac] ;  /* 0x0015ac00010a7983 */ /* 0x000f220000300800 */
[----:B---3--:R-:W-:-:S03]  /*4cef0*/  IADD3 R20, P1, R20, R0, RZ ;  /* 0x0000000014147210 */ /* 0x008fc60007f3e0ff */
[----:B------:R1:W-:Y:S04]  /*4cf00*/  LDGSTS.E [R7+0xba00], desc[UR8][R8.64], P0 ;  /* 0x0ba0000008077fae */ /* 0x0003e80008121848 */
[----:B------:R-:W-:Y:S01]  /*4cf10*/  STL [R1+0x13ec], R20 ;  /* 0x0013ec1401007387 */ /* 0x000fe20000100800 */
[----:B------:R-:W-:Y:S02]  /*4cf20*/  IADD3 R30, P2, R30, R0, RZ ;  /* 0x000000001e1e7210 */ /* 0x000fe40007f5e0ff */
[----:B-1----:R-:W-:Y:S01]  /*4cf30*/  MOV R8, R20 ;  /* 0x0000001400087202 */ /* 0x002fe20000000f00 */
[--C-:B------:R-:W-:Y:S02]  /*4cf40*/  IMAD.X R22, R22, 0x1, R2.reuse, P1 ;  /* 0x0000000116167824 */ /* 0x100fe400008e0602 */
[----:B------:R-:W-:-:S03]  /*4cf50*/  IMAD.X R31, R31, 0x1, R2, P2 ;  /* 0x000000011f1f7824 */ /* 0x000fc600010e0602 */
[----:B------:R1:W-:Y:S01]  /*4cf60*/  STL [R1+0x13e8], R22 ;  /* 0x0013e81601007387 */ /* 0x0003e20000100800 */
[----:B------:R-:W-:-:S03]  /*4cf70*/  IMAD.MOV.U32 R9, RZ, RZ, R22 ;  /* 0x000000ffff097224 */ /* 0x000fc600078e0016 */
[----:B------:R-:W-:Y:S01]  /*4cf80*/  STL [R1+0x142c], R30 ;  /* 0x00142c1e01007387 */ /* 0x000fe20000100800 */
[----:B------:R-:W-:-:S03]  /*4cf90*/  IADD3 R21, P1, R21, R0, RZ ;  /* 0x0000000015157210 */ /* 0x000fc60007f3e0ff */
[----:B------:R3:W-:Y:S04]  /*4cfa0*/  LDGSTS.E [R7+0xc200], desc[UR8][R8.64], P0 ;  /* 0x0c20000008077fae */ /* 0x0007e80008121848 */
[----:B-1----:R-:W4:Y:S01]  /*4cfb0*/  LDL.LU R22, [R1+0x1568] ;  /* 0x0015680001167983 */ /* 0x002f220000300800 */
[----:B------:R-:W-:-:S03]  /*4cfc0*/  IADD3 R27, P2, R27, R0, RZ ;  /* 0x000000001b1b7210 */ /* 0x000fc60007f5e0ff */
[----:B------:R-:W-:Y:S04]  /*4cfd0*/  STL [R1+0x1428], R31 ;  /* 0x0014281f01007387 */ /* 0x000fe80000100800 */
[----:B------:R-:W4:Y:S01]  /*4cfe0*/  LDL.LU R20, [R1+0x15a8] ;  /* 0x0015a80001147983 */ /* 0x000f220000300800 */
[----:B---3--:R-:W-:Y:S01]  /*4cff0*/  IMAD.MOV.U32 R8, RZ, RZ, R30 ;  /* 0x000000ffff087224 */ /* 0x008fe200078e001e */
[----:B------:R-:W-:Y:S02]  /*4d000*/  MOV R9, R31 ;  /* 0x0000001f00097202 */ /* 0x000fe40000000f00 */
[----:B------:R1:W-:Y:S04]  /*4d010*/  STL [R1+0x146c], R21 ;  /* 0x00146c1501007387 */ /* 0x0003e80000100800 */
[----:B------:R3:W-:Y:S02]  /*4d020*/  LDGSTS.E [R7+0xca00], desc[UR8][R8.64], P0 ;  /* 0x0ca0000008077fae */ /* 0x0007e40008121848 */
[----:B---3--:R-:W-:Y:S01]  /*4d030*/  MOV R8, R21 ;  /* 0x0000001500087202 */ /* 0x008fe20000000f00 */
[----:B------:R-:W-:-:S04]  /*4d040*/  IMAD.X R29, R29, 0x1, R2, P1 ;  /* 0x000000011d1d7824 */ /* 0x000fc800008e0602 */
[----:B------:R-:W-:Y:S01]  /*4d050*/  IMAD.MOV.U32 R9, RZ, RZ, R29 ;  /* 0x000000ffff097224 */ /* 0x000fe200078e001d */
[----:B------:R-:W-:Y:S01]  /*4d060*/  STL [R1+0x1468], R29 ;  /* 0x0014681d01007387 */ /* 0x000fe20000100800 */
[----:B------:R-:W-:-:S03]  /*4d070*/  IMAD.X R28, R28, 0x1, R2, P2 ;  /* 0x000000011c1c7824 */ /* 0x000fc600010e0602 */
[----:B------:R3:W-:Y:S04]  /*4d080*/  STL [R1+0x14ac], R27 ;  /* 0x0014ac1b01007387 */ /* 0x0007e80000100800 */
[----:B-1----:R-:W4:Y:S04]  /*4d090*/  LDL.LU R21, [R1+0xdf4] ;  /* 0x000df40001157983 */ /* 0x002f280000300800 */
[----:B------:R-:W-:Y:S04]  /*4d0a0*/  STL [R1+0x14a8], R28 ;  /* 0x0014a81c01007387 */ /* 0x000fe80000100800 */
[----:B------:R1:W-:Y:S04]  /*4d0b0*/  LDGSTS.E [R7+0xd200], desc[UR8][R8.64], P0 ;  /* 0x0d20000008077fae */ /* 0x0003e80008121848 */
[----:B------:R-:W4:Y:S01]  /*4d0c0*/  LDL.LU R30, [R1+0xe34] ;  /* 0x000e3400011e7983 */ /* 0x000f220000300800 */
[----:B-1----:R-:W-:-:S03]  /*4d0d0*/  IMAD.MOV.U32 R8, RZ, RZ, R27 ;  /* 0x000000ffff087224 */ /* 0x002fc600078e001b */
[----:B---3--:R-:W3:Y:S01]  /*4d0e0*/  LDL.LU R27, [R1+0xdf0] ;  /* 0x000df000011b7983 */ /* 0x008ee20000300800 */
[----:B------:R-:W-:Y:S02]  /*4d0f0*/  IADD3 R11, P1, R11, R0, RZ ;  /* 0x000000000b0b7210 */ /* 0x000fe40007f3e0ff */
[----:B------:R-:W-:Y:S01]  /*4d100*/  MOV R9, R28 ;  /* 0x0000001c00097202 */ /* 0x000fe20000000f00 */
[----:B------:R-:W3:Y:S01]  /*4d110*/  LDL.LU R31, [R1+0xe30] ;  /* 0x000e3000011f7983 */ /* 0x000ee20000300800 */
[----:B------:R-:W-:-:S03]  /*4d120*/  IADD3 R24, P2, R24, R0, RZ ;  /* 0x0000000018187210 */ /* 0x000fc60007f5e0ff */
[----:B------:R1:W-:Y:S04]  /*4d130*/  STL [R1+0x14ec], R11 ;  /* 0x0014ec0b01007387 */ /* 0x0003e80000100800 */
[----:B------:R1:W-:Y:S02]  /*4d140*/  LDGSTS.E [R7+0xda00], desc[UR8][R8.64], P0 ;  /* 0x0da0000008077fae */ /* 0x0003e40008121848 */
[----:B-1----:R-:W-:Y:S01]  /*4d150*/  MOV R8, R11 ;  /* 0x0000000b00087202 */ /* 0x002fe20000000f00 */
[----:B--2---:R-:W-:-:S05]  /*4d160*/  IMAD.X R12, R12, 0x1, R2, P1 ;  /* 0x000000010c0c7824 */ /* 0x004fca00008e0602 */
[----:B------:R1:W-:Y:S01]  /*4d170*/  STL [R1+0x14e8], R12 ;  /* 0x0014e80c01007387 */ /* 0x0003e20000100800 */
[----:B------:R-:W-:-:S03]  /*4d180*/  IMAD.X R26, R26, 0x1, R2, P2 ;  /* 0x000000011a1a7824 */ /* 0x000fc600010e0602 */
[----:B------:R-:W-:Y:S01]  /*4d190*/  STL [R1+0x152c], R24 ;  /* 0x00152c1801007387 */ /* 0x000fe20000100800 */
[----:B------:R-:W-:-:S03]  /*4d1a0*/  IMAD.MOV.U32 R9, RZ, RZ, R12 ;  /* 0x000000ffff097224 */ /* 0x000fc600078e000c */
[----:B------:R-:W2:Y:S04]  /*4d1b0*/  LDL.LU R11, [R1+0xe74] ;  /* 0x000e7400010b7983 */ /* 0x000ea80000300800 */
[----:B------:R-:W-:Y:S04]  /*4d1c0*/  STL [R1+0x1528], R26 ;  /* 0x0015281a01007387 */ /* 0x000fe80000100800 */
[----:B-1----:R-:W2:Y:S04]  /*4d1d0*/  LDL.LU R12, [R1+0xeb4] ;  /* 0x000eb400010c7983 */ /* 0x002ea80000300800 */
[----:B------:R-:W2:Y:S01]  /*4d1e0*/  LDL.LU R28, [R1+0xe70] ;  /* 0x000e7000011c7983 */ /* 0x000ea20000300800 */
[----:B----4-:R-:W-:-:S03]  /*4d1f0*/  IADD3 R15, P1, R15, R0, RZ ;  /* 0x000000000f0f7210 */ /* 0x010fc60007f3e0ff */
[----:B------:R1:W-:Y:S01]  /*4d200*/  LDGSTS.E [R7+0xe200], desc[UR8][R8.64], P0 ;  /* 0x0e20000008077fae */ /* 0x0003e20008121848 */
[----:B------:R-:W-:-:S03]  /*4d210*/  IADD3 R10, P2, R10, R0, RZ ;  /* 0x000000000a0a7210 */ /* 0x000fc60007f5e0ff */
[----:B------:R-:W4:Y:S01]  /*4d220*/  LDL.LU R29, [R1+0xeb0] ;  /* 0x000eb000011d7983 */ /* 0x000f220000300800 */
[----:B-1----:R-:W-:Y:S01]  /*4d230*/  IMAD.MOV.U32 R8, RZ, RZ, R24 ;  /* 0x000000ffff087224 */ /* 0x002fe200078e0018 */
[----:B------:R-:W-:Y:S02]  /*4d240*/  MOV R9, R26 ;  /* 0x0000001a00097202 */ /* 0x000fe40000000f00 */
[----:B------:R1:W-:Y:S04]  /*4d250*/  STL [R1+0x156c], R15 ;  /* 0x00156c0f01007387 */ /* 0x0003e80000100800 */
[----:B------:R1:W-:Y:S02]  /*4d260*/  LDGSTS.E [R7+0xea00], desc[UR8][R8.64], P0 ;  /* 0x0ea0000008077fae */ /* 0x0003e40008121848 */
[----:B-1----:R-:W-:Y:S01]  /*4d270*/  MOV R8, R15 ;  /* 0x0000000f00087202 */ /* 0x002fe20000000f00 */
[----:B------:R-:W-:-:S04]  /*4d280*/  IMAD.X R22, R22, 0x1, R2, P1 ;  /* 0x0000000116167824 */ /* 0x000fc800008e0602 */
[----:B------:R-:W-:Y:S01]  /*4d290*/  IMAD.MOV.U32 R9, RZ, RZ, R22 ;  /* 0x000000ffff097224 */ /* 0x000fe200078e0016 */
[----:B------:R1:W-:Y:S01]  /*4d2a0*/  STL [R1+0x1568], R22 ;  /* 0x0015681601007387 */ /* 0x0003e20000100800 */
[----:B------:R-:W-:-:S03]  /*4d2b0*/  IMAD.X R20, R20, 0x1, R2, P2 ;  /* 0x0000000114147824 */ /* 0x000fc600010e0602 */
[----:B------:R-:W-:Y:S04]  /*4d2c0*/  STL [R1+0x15ac], R10 ;  /* 0x0015ac0a01007387 */ /* 0x000fe80000100800 */
[----:B------:R-:W4:Y:S04]  /*4d2d0*/  LDL.LU R15, [R1+0xef4] ;  /* 0x000ef400010f7983 */ /* 0x000f280000300800 */
[----:B------:R1:W-:Y:S04]  /*4d2e0*/  STL [R1+0x15a8], R20 ;  /* 0x0015a81401007387 */ /* 0x0003e80000100800 */
[----:B------:R1:W-:Y:S04]  /*4d2f0*/  LDGSTS.E [R7+0xf200], desc[UR8][R8.64], P0 ;  /* 0x0f20000008077fae */ /* 0x0003e80008121848 */
[----:B-1----:R-:W4:Y:S01]  /*4d300*/  LDL.LU R22, [R1+0xf34] ;  /* 0x000f340001167983 */ /* 0x002f220000300800 */
[----:B------:R-:W-:-:S03]  /*4d310*/  MOV R9, R20 ;  /* 0x0000001400097202 */ /* 0x000fc60000000f00 */
[----:B------:R-:W4:Y:S01]  /*4d320*/  LDL.LU R20, [R1+0xef0] ;  /* 0x000ef00001147983 */ /* 0x000f220000300800 */
[----:B------:R-:W-:-:S03]  /*4d330*/  IMAD.MOV.U32 R8, RZ, RZ, R10 ;  /* 0x000000ffff087224 */ /* 0x000fc600078e000a */
[----:B------:R-:W4:Y:S04]  /*4d340*/  LDL.LU R26, [R1+0xf30] ;  /* 0x000f3000011a7983 */ /* 0x000f280000300800 */
[----:B------:R-:W4:Y:S04]  /*4d350*/  LDL.LU R24, [R1+0xf74] ;  /* 0x000f740001187983 */ /* 0x000f280000300800 */
[----:B------:R-:W4:Y:S04]  /*4d360*/  LDL.LU R10, [R1+0xfb4] ;  /* 0x000fb400010a7983 */ /* 0x000f280000300800 */
[----:B------:R1:W-:Y:S01]  /*4d370*/  LDGSTS.E [R7+0xfa00], desc[UR8][R8.64], P0 ;  /* 0x0fa0000008077fae */ /* 0x0003e20008121848 */
[----:B------:R-:W-:-:S05]  /*4d380*/  IADD3 R21, P1, R21, R0, RZ ;  /* 0x0000000015157210 */ /* 0x000fca0007f3e0ff */
[----:B------:R-:W-:Y:S01]  /*4d390*/  STL [R1+0xdf4], R21 ;  /* 0x000df41501007387 */ /* 0x000fe20000100800 */
[----:B------:R-:W-:-:S05]  /*4d3a0*/  IADD3 R30, P2, R30, R0, RZ ;  /* 0x000000001e1e7210 */ /* 0x000fca0007f5e0ff */
[----:B------:R-:W-:Y:S01]  /*4d3b0*/  STL [R1+0xe34], R30 ;  /* 0x000e341e01007387 */ /* 0x000fe20000100800 */
[----:B---3--:R-:W-:-:S04]  /*4d3c0*/  IMAD.X R27, R27, 0x1, R2, P1 ;  /* 0x000000011b1b7824 */ /* 0x008fc800008e0602 */
[----:B-1----:R-:W-:Y:S01]  /*4d3d0*/  IMAD.MOV.U32 R9, RZ, RZ, R27 ;  /* 0x000000ffff097224 */ /* 0x002fe200078e001b */
[----:B------:R1:W-:Y:S01]  /*4d3e0*/  STL [R1+0xdf0], R27 ;  /* 0x000df01b01007387 */ /* 0x0003e20000100800 */
[----:B------:R-:W-:-:S03]  /*4d3f0*/  IMAD.MOV.U32 R8, RZ, RZ, R21 ;  /* 0x000000ffff087224 */ /* 0x000fc600078e0015 */
[----:B-1----:R-:W3:Y:S04]  /*4d400*/  LDL.LU R27, [R1+0xf70] ;  /* 0x000f7000011b7983 */ /* 0x002ee80000300800 */
[----:B------:R-:W3:Y:S01]  /*4d410*/  LDL.LU R21, [R1+0xfb0] ;  /* 0x000fb00001157983 */ /* 0x000ee20000300800 */
[----:B------:R-:W-:Y:S02]  /*4d420*/  LOP3.LUT R7, R23, 0x30, RZ, 0x3c, !PT ;  /* 0x0000003017077812 */ /* 0x000fe400078e3cff */
[----:B------:R-:W-:-:S03]  /*4d430*/  IADD3.X R31, R31, R2, RZ, P2, !PT ;  /* 0x000000021f1f7210 */ /* 0x000fc600017fe4ff */
[----:B------:R-:W-:-:S05]  /*4d440*/  VIADD R7, R7, UR7 ;  /* 0x0000000707077c36 */ /* 0x000fca0008000000 */
[----:B------:R1:W-:Y:S04]  /*4d450*/  LDGSTS.E [R7+0x300], desc[UR8][R8.64], P0 ;  /* 0x0030000008077fae */ /* 0x0003e80008121848 */
[----:B------:R-:W-:Y:S01]  /*4d460*/  STL [R1+0xe30], R31 ;  /* 0x000e301f01007387 */ /* 0x000fe20000100800 */
[----:B-1----:R-:W-:Y:S01]  /*4d470*/  MOV R8, R30 ;  /* 0x0000001e00087202 */ /* 0x002fe20000000f00 */
[----:B------:R-:W-:-:S05]  /*4d480*/  IMAD.MOV.U32 R9, RZ, RZ, R31 ;  /* 0x000000ffff097224 */ /* 0x000fca00078e001f */
[----:B------:R1:W-:Y:S01]  /*4d490*/  LDGSTS.E [R7+0xb00], desc[UR8][R8.64], P0 ;  /* 0x00b0000008077fae */ /* 0x0003e20008121848 */
[----:B--2---:R-:W-:-:S05]  /*4d4a0*/  IADD3 R11, P1, R11, R0, RZ ;  /* 0x000000000b0b7210 */ /* 0x004fca0007f3e0ff */
[----:B------:R-:W-:Y:S01]  /*4d4b0*/  STL [R1+0xe74], R11 ;  /* 0x000e740b01007387 */ /* 0x000fe20000100800 */
[----:B------:R-:W-:Y:S01]  /*4d4c0*/  IADD3 R12, P2, R12, R0, RZ ;  /* 0x000000000c0c7210 */ /* 0x000fe20007f5e0ff */
[----:B------:R-:W-:Y:S02]  /*4d4d0*/  IMAD.X R28, R28, 0x1, R2, P1 ;  /* 0x000000011c1c7824 */ /* 0x000fe400008e0602 */
[----:B-1----:R-:W-:Y:S02]  /*4d4e0*/  IMAD.MOV.U32 R8, RZ, RZ, R11 ;  /* 0x000000ffff087224 */ /* 0x002fe400078e000b */
[----:B------:R-:W-:Y:S01]  /*4d4f0*/  IMAD.MOV.U32 R9, RZ, RZ, R28 ;  /* 0x000000ffff097224 */ /* 0x000fe200078e001c */
[----:B------:R1:W-:Y:S01]  /*4d500*/  STL [R1+0xe70], R28 ;  /* 0x000e701c01007387 */ /* 0x0003e20000100800 */
[----:B----4-:R-:W-:-:S03]  /*4d510*/  IADD3.X R29, R29, R2, RZ, P2, !PT ;  /* 0x000000021d1d7210 */ /* 0x010fc600017fe4ff */
[----:B------:R-:W-:Y:S04]  /*4d520*/  STL [R1+0xeb4], R12 ;  /* 0x000eb40c01007387 */ /* 0x000fe80000100800 */
[----:B------:R2:W-:Y:S04]  /*4d530*/  LDGSTS.E [R7+0x1300], desc[UR8][R8.64], P0 ;  /* 0x0130000008077fae */ /* 0x0005e80008121848 */
[----:B-1----:R-:W4:Y:S04]  /*4d540*/  LDL.LU R28, [R1+0xff4] ;  /* 0x000ff400011c7983 */ /* 0x002f280000300800 */
[----:B------:R1:W-:Y:S04]  /*4d550*/  STL [R1+0xeb0], R29 ;  /* 0x000eb01d01007387 */ /* 0x0003e80000100800 */
[----:B------:R-:W4:Y:S01]  /*4d560*/  LDL.LU R11, [R1+0x1034] ;  /* 0x00103400010b7983 */ /* 0x000f220000300800 */
[----:B--2---:R-:W-:-:S03]  /*4d570*/  IMAD.MOV.U32 R9, RZ, RZ, R29 ;  /* 0x000000ffff097224 */ /* 0x004fc600078e001d */
[----:B-1----:R-:W2:Y:S01]  /*4d580*/  LDL.LU R29, [R1+0xff0] ;  /* 0x000ff000011d7983 */ /* 0x002ea20000300800 */
[----:B------:R-:W-:-:S03]  /*4d590*/  MOV R8, R12 ;  /* 0x0000000c00087202 */ /* 0x000fc60000000f00 */
[----:B------:R-:W2:Y:S04]  /*4d5a0*/  LDL.LU R12, [R1+0x1030] ;  /* 0x00103000010c7983 */ /* 0x000ea80000300800 */
[----:B------:R1:W-:Y:S01]  /*4d5b0*/  LDGSTS.E [R7+0x1b00], desc[UR8][R8.64], P0 ;  /* 0x01b0000008077fae */ /* 0x0003e20008121848 */
[----:B------:R-:W-:-:S05]  /*4d5c0*/  IADD3 R15, P1, R15, R0, RZ ;  /* 0x000000000f0f7210 */ /* 0x000fca0007f3e0ff */
[----:B------:R1:W-:Y:S02]  /*4d5d0*/  STL [R1+0xef4], R15 ;  /* 0x000ef40f01007387 */ /* 0x0003e40000100800 */
[----:B-1----:R-:W-:Y:S01]  /*4d5e0*/  IMAD.MOV.U32 R8, RZ, RZ, R15 ;  /* 0x000000ffff087224 */ /* 0x002fe200078e000f */
[----:B------:R-:W-:Y:S01]  /*4d5f0*/  IADD3 R22, P2, R22, R0, RZ ;  /* 0x0000000016167210 */ /* 0x000fe20007f5e0ff */
[----:B------:R-:W-:-:S03]  /*4d600*/  IMAD.X R20, R20, 0x1, R2, P1 ;  /* 0x0000000114147824 */ /* 0x000fc600008e0602 */
[----:B------:R-:W-:Y:S02]  /*4d610*/  IADD3.X R26, R26, R2, RZ, P2, !PT ;  /* 0x000000021a1a7210 */ /* 0x000fe400017fe4ff */
[----:B------:R1:W-:Y:S01]  /*4d620*/  STL [R1+0xef0], R20 ;  /* 0x000ef01401007387 */ /* 0x0003e20000100800 */
[----:B------:R-:W-:-:S03]  /*4d630*/  IMAD.MOV.U32 R9, RZ, RZ, R20 ;  /* 0x000000ffff097224 */ /* 0x000fc600078e0014 */
[----:B------:R-:W-:Y:S01]  /*4d640*/  STL [R1+0xf34], R22 ;  /* 0x000f341601007387 */ /* 0x000fe20000100800 */
[----:B------:R-:W-:-:S03]  /*4d650*/  IADD3 R24, P1, R24, R0, RZ ;  /* 0x0000000018187210 */ /* 0x000fc60007f3e0ff */
[----:B------:R-:W2:Y:S04]  /*4d660*/  LDL.LU R15, [R1+0x1074] ;  /* 0x00107400010f7983 */ /* 0x000ea80000300800 */
[----:B------:R1:W-:Y:S04]  /*4d670*/  STL [R1+0xf30], R26 ;  /* 0x000f301a01007387 */ /* 0x0003e80000100800 */
[----:B------:R1:W-:Y:S01]  /*4d680*/  LDGSTS.E [R7+0x2300], desc[UR8][R8.64], P0 ;  /* 0x0230000008077fae */ /* 0x0003e20008121848 */
[----:B------:R-:W-:-:S03]  /*4d690*/  IADD3 R10, P2, R10, R0, RZ ;  /* 0x000000000a0a7210 */ /* 0x000fc60007f5e0ff */
[----:B-1----:R-:W2:Y:S01]  /*4d6a0*/  LDL.LU R20, [R1+0x10b4] ;  /* 0x0010b40001147983 */ /* 0x002ea20000300800 */
[----:B------:R-:W-:Y:S01]  /*4d6b0*/  IMAD.MOV.U32 R9, RZ, RZ, R26 ;  /* 0x000000ffff097224 */ /* 0x000fe200078e001a */
[----:B------:R-:W-:Y:S02]  /*4d6c0*/  MOV R8, R22 ;  /* 0x0000001600087202 */ /* 0x000fe40000000f00 */
[----:B------:R-:W2:Y:S04]  /*4d6d0*/  LDL.LU R26, [R1+0x1070] ;  /* 0x00107000011a7983 */ /* 0x000ea80000300800 */
[----:B------:R-:W2:Y:S04]  /*4d6e0*/  LDL.LU R22, [R1+0x10b0] ;  /* 0x0010b00001167983 */ /* 0x000ea80000300800 */
[----:B------:R1:W-:Y:S04]  /*4d6f0*/  STL [R1+0xf74], R24 ;  /* 0x000f741801007387 */ /* 0x0003e80000100800 */
[----:B------:R1:W-:Y:S02]  /*4d700*/  LDGSTS.E [R7+0x2b00], desc[UR8][R8.64], P0 ;  /* 0x02b0000008077fae */ /* 0x0003e40008121848 */
[----:B-1----:R-:W-:-:S02]  /*4d710*/  IMAD.MOV.U32 R8, RZ, RZ, R24 ;  /* 0x000000ffff087224 */ /* 0x002fc400078e0018 */
[----:B---3--:R-:W-:Y:S01]  /*4d720*/  IMAD.X R27, R27, 0x1, R2, P1 ;  /* 0x000000011b1b7824 */ /* 0x008fe200008e0602 */
        /* <DEDUP_REMOVED lines=12> */
[----:B---3--:R-:W3:Y:S04]  /*4d7f0*/  LDL.LU R10, [R1+0x1174] ;  /* 0x00117400010a7983 */ /* 0x008ee80000300800 */
[----:B------:R-:W3:Y:S04]  /*4d800*/  LDL.LU R21, [R1+0x11b4] ;  /* 0x0011b40001157983 */ /* 0x000ee80000300800 */
[----:B------:R1:W-:Y:S01]  /*4d810*/  LDGSTS.E [R7+0x3b00], desc[UR8][R8.64], P0 ;  /* 0x03b0000008077fae */ /* 0x0003e20008121848 */
[----:B----4-:R-:W-:-:S05]  /*4d820*/  IADD3 R28, P1, R28, R0, RZ ;  /* 0x000000001c1c7210 */ /* 0x010fca0007f3e0ff */
[----:B------:R4:W-:Y:S01]  /*4d830*/  STL [R1+0xff4], R28 ;  /* 0x000ff41c01007387 */ /* 0x0009e20000100800 */
[----:B------:R-:W-:Y:S01]  /*4d840*/  IADD3 R11, P2, R11, R0, RZ ;  /* 0x000000000b0b7210 */ /* 0x000fe20007f5e0ff */
[----:B--2---:R-:W-:Y:S02]  /*4d850*/  IMAD.X R29, R29, 0x1, R2, P1 ;  /* 0x000000011d1d7824 */ /* 0x004fe400008e0602 */
[----:B-1----:R-:W-:Y:S01]  /*4d860*/  IMAD.MOV.U32 R8, RZ, RZ, R28 ;  /* 0x000000ffff087224 */ /* 0x002fe200078e001c */
[----:B------:R-:W-:Y:S02]  /*4d870*/  IADD3.X R12, R12, R2, RZ, P2, !PT ;  /* 0x000000020c0c7210 */ /* 0x000fe400017fe4ff */
[----:B------:R1:W-:Y:S04]  /*4d880*/  STL [R1+0xff0], R29 ;  /* 0x000ff01d01007387 */ /* 0x0003e80000100800 */
[----:B------:R2:W-:Y:S04]  /*4d890*/  STL [R1+0x1034], R11 ;  /* 0x0010340b01007387 */ /* 0x0005e80000100800 */
[----:B----4-:R-:W4:Y:S01]  /*4d8a0*/  LDL.LU R28, [R1+0x1170] ;  /* 0x00117000011c7983 */ /* 0x010f220000300800 */
[----:B------:R-:W-:-:S03]  /*4d8b0*/  IMAD.MOV.U32 R9, RZ, RZ, R29 ;  /* 0x000000ffff097224 */ /* 0x000fc600078e001d */
[----:B------:R2:W-:Y:S04]  /*4d8c0*/  STL [R1+0x1030], R12 ;  /* 0x0010300c01007387 */ /* 0x0005e80000100800 */
[----:B-1----:R-:W4:Y:S04]  /*4d8d0*/  LDL.LU R29, [R1+0x11b0] ;  /* 0x0011b000011d7983 */ /* 0x002f280000300800 */
[----:B------:R1:W-:Y:S02]  /*4d8e0*/  LDGSTS.E [R7+0x4300], desc[UR8][R8.64], P0 ;  /* 0x0430000008077fae */ /* 0x0003e40008121848 */
[----:B-1----:R-:W-:Y:S01]  /*4d8f0*/  MOV R8, R11 ;  /* 0x0000000b00087202 */ /* 0x002fe20000000f00 */
[----:B------:R-:W-:Y:S01]  /*4d900*/  IMAD.MOV.U32 R9, RZ, RZ, R12 ;  /* 0x000000ffff097224 */ /* 0x000fe200078e000c */
[----:B--2---:R-:W2:Y:S04]  /*4d910*/  LDL.LU R11, [R1+0x11f4] ;  /* 0x0011f400010b7983 */ /* 0x004ea80000300800 */
        /* <DEDUP_REMOVED lines=10> */
[----:B------:R1:W-:Y:S04]  /*4d9c0*/  STL [R1+0x10b4], R20 ;  /* 0x0010b41401007387 */ /* 0x0003e80000100800 */
[----:B------:R-:W2:Y:S04]  /*4d9d0*/  LDL.LU R15, [R1+0x11f0] ;  /* 0x0011f000010f7983 */ /* 0x000ea80000300800 */
[----:B------:R1:W-:Y:S04]  /*4d9e0*/  STL [R1+0x10b0], R22 ;  /* 0x0010b01601007387 */ /* 0x0003e80000100800 */
[----:B-1----:R-:W2:Y:S04]  /*4d9f0*/  LDL.LU R26, [R1+0x1230] ;  /* 0x00123000011a7983 */ /* 0x002ea80000300800 */
        /* <DEDUP_REMOVED lines=18> */
[----:B---3--:R-:W-:-:S03]  /*4db20*/  IADD3 R10, P1, R10, R0, RZ ;  /* 0x000000000a0a7210 */ /* 0x008fc60007f3e0ff */
[----:B------:R1:W-:Y:S01]  /*4db30*/  LDGSTS.E [R7+0x6300], desc[UR8][R8.64], P0 ;  /* 0x0630000008077fae */ /* 0x0003e20008121848 */
[----:B------:R-:W-:-:S03]  /*4db40*/  IADD3 R21, P2, R21, R0, RZ ;  /* 0x0000000015157210 */ /* 0x000fc60007f5e0ff */
[----:B------:R-:W-:Y:S01]  /*4db50*/  STL [R1+0x1174], R10 ;  /* 0x0011740a01007387 */ /* 0x000fe20000100800 */
[----:B-1----:R-:W-:Y:S01]  /*4db60*/  MOV R8, R30 ;  /* 0x0000001e00087202 */ /* 0x002fe20000000f00 */
[----:B------:R-:W-:-:S05]  /*4db70*/  IMAD.MOV.U32 R9, RZ, RZ, R31 ;  /* 0x000000ffff097224 */ /* 0x000fca00078e001f */
[----:B------:R1:W-:Y:S02]  /*4db80*/  LDGSTS.E [R7+0x6b00], desc[UR8][R8.64], P0 ;  /* 0x06b0000008077fae */ /* 0x0003e40008121848 */
[----:B-1----:R-:W-:Y:S02]  /*4db90*/  IMAD.MOV.U32 R8, RZ, RZ, R10 ;  /* 0x000000ffff087224 */ /* 0x002fe400078e000a */
[----:B----4-:R-:W-:-:S04]  /*4dba0*/  IMAD.X R28, R28, 0x1, R2, P1 ;  /* 0x000000011c1c7824 */ /* 0x010fc800008e0602 */
        /* <DEDUP_REMOVED lines=16> */
[----:B-1----:R-:W-:Y:S02]  /*4dcb0*/  IMAD.MOV.U32 R8, RZ, RZ, R11 ;  /* 0x000000ffff087224 */ /* 0x002fe400078e000b */
[----:B------:R-:W-:-:S04]  /*4dcc0*/  IMAD.X R15, R15, 0x1, R2, P1 ;  /* 0x000000010f0f7824 */ /* 0x000fc800008e0602 */
        /* <DEDUP_REMOVED lines=8> */
[----:B------:R-:W-:Y:S01]  /*4dd50*/  IADD3 R20, P1, R20, R0, RZ ;  /* 0x0000000014147210 */ /* 0x000fe20007f3e0ff */
        /* <DEDUP_REMOVED lines=36> */
[----:B------:R1:W-:Y:S02]  /*4dfa0*/  LDGSTS.E [R7+0xa300], desc[UR8][R8.64], P0 ;  /* 0x0a30000008077fae */ /* 0x0003e40008121848 */
[----:B-1----:R-:W-:Y:S01]  /*4dfb0*/  MOV R8, R10 ;  /* 0x0000000a00087202 */ /* 0x002fe20000000f00 */
[----:B------:R-:W-:Y:S01]  /*4dfc0*/  IMAD.MOV.U32 R9, RZ, RZ, R21 ;  /* 0x000000ffff097224 */ /* 0x000fe200078e0015 */
[----:B------:R-:W4:Y:S04]  /*4dfd0*/  LDL.LU R10, [R1+0x14f4] ;  /* 0x0014f400010a7983 */ /* 0x000f280000300800 */
[----:B---3--:R-:W3:Y:S04]  /*4dfe0*/  LDL.LU R21, [R1+0x1534] ;  /* 0x0015340001157983 */ /* 0x008ee80000300800 */
[----:B------:R1:W-:Y:S01]  /*4dff0*/  LDGSTS.E [R7+0xab00], desc[UR8][R8.64], P0 ;  /* 0x0ab0000008077fae */ /* 0x0003e20008121848 */
[----:B------:R-:W-:-:S05]  /*4e000*/  IADD3 R15, P1, R15, R0, RZ ;  /* 0x000000000f0f7210 */ /* 0x000fca0007f3e0ff */
[----:B------:R1:W-:Y:S01]  /*4e010*/  STL [R1+0x1374], R15 ;  /* 0x0013740f01007387 */ /* 0x0003e20000100800 */
[----:B------:R-:W-:Y:S01]  /*4e020*/  IADD3 R11, P2, R11, R0, RZ ;  /* 0x000000000b0b7210 */ /* 0x000fe20007f5e0ff */
[----:B------:R-:W-:Y:S02]  /*4e030*/  IMAD.X R26, R26, 0x1, R2, P1 ;  /* 0x000000011a1a7824 */ /* 0x000fe400008e0602 */
[----:B-1----:R-:W-:Y:S01]  /*4e040*/  IMAD.MOV.U32 R8, RZ, RZ, R15 ;  /* 0x000000ffff087224 */ /* 0x002fe200078e000f */
[----:B------:R-:W-:Y:S02]  /*4e050*/  IADD3.X R12, R12, R2, RZ, P2, !PT ;  /* 0x000000020c0c7210 */ /* 0x000fe400017fe4ff */
[----:B------:R1:W-:Y:S01]  /*4e060*/  STL [R1+0x1370], R26 ;  /* 0x0013701a01007387 */ /* 0x0003e20000100800 */
[----:B------:R-:W-:-:S03]  /*4e070*/  IMAD.MOV.U32 R9, RZ, RZ, R26 ;  /* 0x000000ffff097224 */ /* 0x000fc600078e001a */
[----:B------:R1:W-:Y:S04]  /*4e080*/  STL [R1+0x13b4], R11 ;  /* 0x0013b40b01007387 */ /* 0x0003e80000100800 */
[----:B------:R-:W3:Y:S04]  /*4e090*/  LDL.LU R15, [R1+0x14f0] ;  /* 0x0014f000010f7983 */ /* 0x000ee80000300800 */
[----:B------:R1:W-:Y:S04]  /*4e0a0*/  STL [R1+0x13b0], R12 ;  /* 0x0013b00c01007387 */ /* 0x0003e80000100800 */
[----:B-1----:R-:W3:Y:S04]  /*4e0b0*/  LDL.LU R26, [R1+0x1530] ;  /* 0x00153000011a7983 */ /* 0x002ee80000300800 */
[----:B------:R1:W-:Y:S02]  /*4e0c0*/  LDGSTS.E [R7+0xb300], desc[UR8][R8.64], P0 ;  /* 0x0b30000008077fae */ /* 0x0003e40008121848 */
[----:B-1----:R-:W-:Y:S01]  /*4e0d0*/  MOV R8, R11 ;  /* 0x0000000b00087202 */ /* 0x002fe20000000f00 */
[----:B------:R-:W-:Y:S01]  /*4e0e0*/  IMAD.MOV.U32 R9, RZ, RZ, R12 ;  /* 0x000000ffff097224 */ /* 0x000fe200078e000c */
[----:B------:R-:W3:Y:S04]  /*4e0f0*/  LDL.LU R11, [R1+0x1574] ;  /* 0x00157400010b7983 */ /* 0x000ee80000300800 */
[----:B------:R-:W3:Y:S04]  /*4e100*/  LDL.LU R12, [R1+0x15b4] ;  /* 0x0015b400010c7983 */ /* 0x000ee80000300800 */
[----:B------:R1:W-:Y:S01]  /*4e110*/  LDGSTS.E [R7+0xbb00], desc[UR8][R8.64], P0 ;  /* 0x0bb0000008077fae */ /* 0x0003e20008121848 */
[----:B------:R-:W-:-:S05]  /*4e120*/  IADD3 R20, P1, R20, R0, RZ ;  /* 0x0000000014147210 */ /* 0x000fca0007f3e0ff */
[----:B------:R1:W-:Y:S02]  /*4e130*/  STL [R1+0x13f4], R20 ;  /* 0x0013f41401007387 */ /* 0x0003e40000100800 */
[----:B-1----:R-:W-:Y:S01]  /*4e140*/  IMAD.MOV.U32 R8, RZ, RZ, R20 ;  /* 0x000000ffff087224 */ /* 0x002fe200078e0014 */
[----:B------:R-:W-:Y:S01]  /*4e150*/  IADD3 R30, P2, R30, R0, RZ ;  /* 0x000000001e1e7210 */ /* 0x000fe20007f5e0ff */
[----:B------:R-:W-:-:S03]  /*4e160*/  IMAD.X R22, R22, 0x1, R2, P1 ;  /* 0x0000000116167824 */ /* 0x000fc600008e0602 */
[----:B------:R-:W-:Y:S02]  /*4e170*/  IADD3.X R31, R31, R2, RZ, P2, !PT ;  /* 0x000000021f1f7210 */ /* 0x000fe400017fe4ff */
[----:B------:R1:W-:Y:S04]  /*4e180*/  STL [R1+0x13f0], R22 ;  /* 0x0013f01601007387 */ /* 0x0003e80000100800 */
[----:B------:R-:W-:Y:S01]  /*4e190*/  STL [R1+0x1434], R30 ;  /* 0x0014341e01007387 */ /* 0x000fe20000100800 */
[----:B------:R-:W-:-:S03]  /*4e1a0*/  IMAD.MOV.U32 R9, RZ, RZ, R22 ;  /* 0x000000ffff097224 */ /* 0x000fc600078e0016 */
[----:B------:R-:W3:Y:S04]  /*4e1b0*/  LDL.LU R20, [R1+0x1570] ;  /* 0x0015700001147983 */ /* 0x000ee80000300800 */
[----:B------:R-:W-:Y:S04]  /*4e1c0*/  STL [R1+0x1430], R31 ;  /* 0x0014301f01007387 */ /* 0x000fe80000100800 */
[----:B-1----:R-:W3:Y:S01]  /*4e1d0*/  LDL.LU R22, [R1+0x15b0] ;  /* 0x0015b00001167983 */ /* 0x002ee20000300800 */
        /* <DEDUP_REMOVED lines=17> */
[----:B------:R-:W-:-:S02]  /*4e2f0*/  IADD3 R10, P1, R10, R0, RZ ;  /* 0x000000000a0a7210 */ /* 0x000fc40007f3e0ff */
[----:B----4-:R-:W-:Y:S02]  /*4e300*/  MOV R8, R27 ;  /* 0x0000001b00087202 */ /* 0x010fe40000000f00 */
[----:B-1----:R-:W4:Y:S01]  /*4e310*/  LDL.LU R27, [R1+0xdf8] ;  /* 0x000df800011b7983 */ /* 0x002f220000300800 */
[----:B------:R-:W-:Y:S01]  /*4e320*/  IMAD.MOV.U32 R9, RZ, RZ, R28 ;  /* 0x000000ffff097224 */ /* 0x000fe200078e001c */
[----:B---3--:R-:W-:Y:S02]  /*4e330*/  IADD3 R21, P2, R21, R0, RZ ;  /* 0x0000000015157210 */ /* 0x008fe40007f5e0ff */
        /* <DEDUP_REMOVED lines=8> */
[----:B------:R1:W-:Y:S04]  /*4e3c0*/  STL [R1+0x1534], R21 ;  /* 0x0015341501007387 */ /* 0x0003e80000100800 */
[----:B------:R-:W3:Y:S04]  /*4e3d0*/  LDL.LU R10, [R1+0xe7c] ;  /* 0x000e7c00010a7983 */ /* 0x000ee80000300800 */
[----:B------:R-:W-:Y:S04]  /*4e3e0*/  STL [R1+0x1530], R26 ;  /* 0x0015301a01007387 */ /* 0x000fe80000100800 */
[----:B------:R1:W-:Y:S04]  /*4e3f0*/  LDGSTS.E [R7+0xe300], desc[UR8][R8.64], P0 ;  /* 0x0e30000008077fae */ /* 0x0003e80008121848 */
[----:B-1----:R-:W3:Y:S01]  /*4e400*/  LDL.LU R15, [R1+0xebc] ;  /* 0x000ebc00010f7983 */ /* 0x002ee20000300800 */
[----:B------:R-:W-:-:S02]  /*4e410*/  IADD3 R11, P1, R11, R0, RZ ;  /* 0x000000000b0b7210 */ /* 0x000fc40007f3e0ff */
[----:B------:R-:W-:Y:S02]  /*4e420*/  IADD3 R12, P2, R12, R0, RZ ;  /* 0x000000000c0c7210 */ /* 0x000fe40007f5e0ff */
[----:B------:R-:W-:Y:S02]  /*4e430*/  MOV R8, R21 ;  /* 0x0000001500087202 */ /* 0x000fe40000000f00 */
[----:B------:R-:W3:Y:S01]  /*4e440*/  LDL.LU R21, [R1+0xe78] ;  /* 0x000e780001157983 */ /* 0x000ee20000300800 */
[----:B------:R-:W-:-:S03]  /*4e450*/  IMAD.MOV.U32 R9, RZ, RZ, R26 ;  /* 0x000000ffff097224 */ /* 0x000fc600078e001a */
[----:B------:R-:W3:Y:S04]  /*4e460*/  LDL.LU R28, [R1+0xeb8] ;  /* 0x000eb800011c7983 */ /* 0x000ee80000300800 */
[----:B------:R1:W-:Y:S04]  /*4e470*/  STL [R1+0x1574], R11 ;  /* 0x0015740b01007387 */ /* 0x0003e80000100800 */
[----:B------:R1:W-:Y:S02]  /*4e480*/  LDGSTS.E [R7+0xeb00], desc[UR8][R8.64], P0 ;  /* 0x0eb0000008077fae */ /* 0x0003e40008121848 */
[----:B-1----:R-:W-:-:S02]  /*4e490*/  IMAD.MOV.U32 R8, RZ, RZ, R11 ;  /* 0x000000ffff087224 */ /* 0x002fc400078e000b */
[----:B------:R-:W-:-:S05]  /*4e4a0*/  IMAD.X R20, R20, 0x1, R2, P1 ;  /* 0x0000000114147824 */ /* 0x000fca00008e0602 */
[----:B------:R1:W-:Y:S01]  /*4e4b0*/  STL [R1+0x1570], R20 ;  /* 0x0015701401007387 */ /* 0x0003e20000100800 */
[----:B------:R-:W-:-:S03]  /*4e4c0*/  IADD3.X R22, R22, R2, RZ, P2, !PT ;  /* 0x0000000216167210 */ /* 0x000fc600017fe4ff */
[----:B------:R-:W-:Y:S01]  /*4e4d0*/  STL [R1+0x15b4], R12 ;  /* 0x0015b40c01007387 */ /* 0x000fe20000100800 */
[----:B------:R-:W-:-:S03]  /*4e4e0*/  IMAD.MOV.U32 R9, RZ, RZ, R20 ;  /* 0x000000ffff097224 */ /* 0x000fc600078e0014 */
[----:B------:R-:W3:Y:S04]  /*4e4f0*/  LDL.LU R11, [R1+0xefc] ;  /* 0x000efc00010b7983 */ /* 0x000ee80000300800 */
[----:B------:R1:W-:Y:S04]  /*4e500*/  STL [R1+0x15b0], R22 ;  /* 0x0015b01601007387 */ /* 0x0003e80000100800 */
[----:B-1----:R-:W3:Y:S04]  /*4e510*/  LDL.LU R20, [R1+0xf3c] ;  /* 0x000f3c0001147983 */ /* 0x002ee80000300800 */
[----:B------:R-:W3:Y:S04]  /*4e520*/  LDL.LU R26, [R1+0xef8] ;  /* 0x000ef800011a7983 */ /* 0x000ee80000300800 */
[----:B------:R-:W3:Y:S04]  /*4e530*/  LDL.LU R29, [R1+0xf38] ;  /* 0x000f3800011d7983 */ /* 0x000ee80000300800 */
[----:B------:R1:W-:Y:S02]  /*4e540*/  LDGSTS.E [R7+0xf300], desc[UR8][R8.64], P0 ;  /* 0x0f30000008077fae */ /* 0x0003e40008121848 */
[----:B-1----:R-:W-:Y:S01]  /*4e550*/  MOV R8, R12 ;  /* 0x0000000c00087202 */ /* 0x002fe20000000f00 */
[----:B------:R-:W-:-:S02]  /*4e560*/  IMAD.MOV.U32 R9, RZ, RZ, R22 ;  /* 0x000000ffff097224 */ /* 0x000fc400078e0016 */
[----:B------:R-:W3:Y:S04]  /*4e570*/  LDL.LU R22, [R1+0xf7c] ;  /* 0x000f7c0001167983 */ /* 0x000ee80000300800 */
[----:B------:R-:W3:Y:S04]  /*4e580*/  LDL.LU R12, [R1+0xfbc] ;  /* 0x000fbc00010c7983 */ /* 0x000ee80000300800 */
[----:B------:R1:W-:Y:S01]  /*4e590*/  LDGSTS.E [R7+0xfb00], desc[UR8][R8.64], P0 ;  /* 0x0fb0000008077fae */ /* 0x0003e20008121848 */
[----:B--2---:R-:W-:Y:S02]  /*4e5a0*/  IADD3 R24, P1, R24, R0, RZ ;  /* 0x0000000018187210 */ /* 0x004fe40007f3e0ff */
[----:B-1----:R-:W-:-:S03]  /*4e5b0*/  LOP3.LUT R7, R23, 0x40, RZ, 0x3c, !PT ;  /* 0x0000004017077812 */ /* 0x002fc600078e3cff */
[----:B------:R-:W-:Y:S01]  /*4e5c0*/  STL [R1+0xdfc], R24 ;  /* 0x000dfc1801007387 */ /* 0x000fe20000100800 */
[----:B------:R-:W-:-:S05]  /*4e5d0*/  IADD3 R30, P2, R30, R0, RZ ;  /* 0x000000001e1e7210 */ /* 0x000fca0007f5e0ff */
[----:B------:R-:W-:Y:S01]  /*4e5e0*/  STL [R1+0xe3c], R30 ;  /* 0x000e3c1e01007387 */ /* 0x000fe20000100800 */
[----:B----4-:R-:W-:-:S05]  /*4e5f0*/  IMAD.X R27, R27, 0x1, R2, P1 ;  /* 0x000000011b1b7824 */ /* 0x010fca00008e0602 */
[----:B------:R1:W-:Y:S01]  /*4e600*/  STL [R1+0xdf8], R27 ;  /* 0x000df81b01007387 */ /* 0x0003e20000100800 */
[----:B------:R-:W-:Y:S01]  /*4e610*/  MOV R9, R27 ;  /* 0x0000001b00097202 */ /* 0x000fe20000000f00 */
[----:B------:R-:W-:Y:S01]  /*4e620*/  IMAD.MOV.U32 R8, RZ, RZ, R24 ;  /* 0x000000ffff087224 */ /* 0x000fe200078e0018 */
[----:B------:R-:W-:Y:S01]  /*4e630*/  IADD3 R7, R7, UR7, RZ ;  /* 0x0000000707077c10 */ /* 0x000fe2000fffe0ff */
[----:B---3--:R-:W-:-:S04]  /*4e640*/  IMAD.X R31, R31, 0x1, R2, P2 ;  /* 0x000000011f1f7824 */ /* 0x008fc800010e0602 */
[----:B------:R2:W-:Y:S04]  /*4e650*/  LDGSTS.E [R7+0x400], desc[UR8][R8.64], P0 ;  /* 0x0040000008077fae */ /* 0x0005e80008121848 */
[----:B-1----:R-:W3:Y:S04]  /*4e660*/  LDL.LU R27, [R1+0xf78] ;  /* 0x000f7800011b7983 */ /* 0x002ee80000300800 */
[----:B------:R-:W4:Y:S01]  /*4e670*/  LDL.LU R24, [R1+0xfb8] ;  /* 0x000fb80001187983 */ /* 0x000f220000300800 */
[----:B--2---:R-:W-:Y:S02]  /*4e680*/  IMAD.MOV.U32 R8, RZ, RZ, R30 ;  /* 0x000000ffff087224 */ /* 0x004fe400078e001e */
[----:B------:R-:W-:Y:S01]  /*4e690*/  IMAD.MOV.U32 R9, RZ, RZ, R31 ;  /* 0x000000ffff097224 */ /* 0x000fe200078e001f */
[----:B------:R-:W-:Y:S04]  /*4e6a0*/  STL [R1+0xe38], R31 ;  /* 0x000e381f01007387 */ /* 0x000fe80000100800 */
[----:B------:R1:W-:Y:S01]  /*4e6b0*/  LDGSTS.E [R7+0xc00], desc[UR8][R8.64], P0 ;  /* 0x00c0000008077fae */ /* 0x0003e20008121848 */
[----:B------:R-:W-:-:S05]  /*4e6c0*/  IADD3 R10, P1, R10, R0, RZ ;  /* 0x000000000a0a7210 */ /* 0x000fca0007f3e0ff */
[----:B------:R-:W-:Y:S01]  /*4e6d0*/  STL [R1+0xe7c], R10 ;  /* 0x000e7c0a01007387 */ /* 0x000fe20000100800 */
[----:B-1----:R-:W-:Y:S01]  /*4e6e0*/  IMAD.MOV.U32 R8, RZ, RZ, R10 ;  /* 0x000000ffff087224 */ /* 0x002fe200078e000a */
[----:B------:R-:W-:Y:S02]  /*4e6f0*/  IADD3 R15, P2, R15, R0, RZ ;  /* 0x000000000f0f7210 */ /* 0x000fe40007f5e0ff */
[----:B------:R-:W-:-:S03]  /*4e700*/  IADD3.X R21, R21, R2, RZ, P1, !PT ;  /* 0x0000000215157210 */ /* 0x000fc60000ffe4ff */
[----:B------:R-:W-:Y:S01]  /*4e710*/  IMAD.X R28, R28, 0x1, R2, P2 ;  /* 0x000000011c1c7824 */ /* 0x000fe200010e0602 */
        /* <DEDUP_REMOVED lines=12> */
[----:B------:R-:W-:-:S02]  /*4e7e0*/  IADD3 R11, P1, R11, R0, RZ ;  /* 0x000000000b0b7210 */ /* 0x000fc40007f3e0ff */
[----:B------:R-:W-:Y:S02]  /*4e7f0*/  IADD3 R20, P2, R20, R0, RZ ;  /* 0x0000000014147210 */ /* 0x000fe40007f5e0ff */
[----:B------:R-:W-:Y:S01]  /*4e800*/  IADD3.X R26, R26, R2, RZ, P1, !PT ;  /* 0x000000021a1a7210 */ /* 0x000fe20000ffe4ff */
[----:B------:R-:W-:Y:S01]  /*4e810*/  STL [R1+0xefc], R11 ;  /* 0x000efc0b01007387 */ /* 0x000fe20000100800 */
[----:B-1----:R-:W-:Y:S02]  /*4e820*/  IMAD.MOV.U32 R8, RZ, RZ, R11 ;  /* 0x000000ffff087224 */ /* 0x002fe400078e000b */
[----:B------:R-:W-:Y:S01]  /*4e830*/  IMAD.X R29, R29, 0x1, R2, P2 ;  /* 0x000000011d1d7824 */ /* 0x000fe200010e0602 */
[----:B------:R-:W-:Y:S01]  /*4e840*/  MOV R9, R26 ;  /* 0x0000001a00097202 */ /* 0x000fe20000000f00 */
[----:B------:R1:W-:Y:S04]  /*4e850*/  STL [R1+0xef8], R26 ;  /* 0x000ef81a01007387 */ /* 0x0003e80000100800 */
[----:B------:R-:W-:Y:S04]  /*4e860*/  STL [R1+0xf3c], R20 ;  /* 0x000f3c1401007387 */ /* 0x000fe80000100800 */
[----:B------:R1:W-:Y:S04]  /*4e870*/  LDGSTS.E [R7+0x2400], desc[UR8][R8.64], P0 ;  /* 0x0240000008077fae */ /* 0x0003e80008121848 */
[----:B-1----:R-:W2:Y:S04]  /*4e880*/  LDL.LU R26, [R1+0x107c] ;  /* 0x00107c00011a7983 */ /* 0x002ea80000300800 */
[----:B------:R1:W-:Y:S04]  /*4e890*/  STL [R1+0xf38], R29 ;  /* 0x000f381d01007387 */ /* 0x0003e80000100800 */
[----:B------:R-:W2:Y:S01]  /*4e8a0*/  LDL.LU R11, [R1+0x10bc] ;  /* 0x0010bc00010b7983 */ /* 0x000ea20000300800 */
[----:B------:R-:W-:-:S03]  /*4e8b0*/  IMAD.MOV.U32 R9, RZ, RZ, R29 ;  /* 0x000000ffff097224 */ /* 0x000fc600078e001d */
[----:B-1----:R-:W2:Y:S01]  /*4e8c0*/  LDL.LU R29, [R1+0x1078] ;  /* 0x00107800011d7983 */ /* 0x002ea20000300800 */
        /* <DEDUP_REMOVED lines=8> */
[----:B----4-:R-:W-:-:S03]  /*4e950*/  IMAD.X R24, R24, 0x1, R2, P2 ;  /* 0x0000000118187824 */ /* 0x010fc600010e0602 */
[----:B------:R-:W-:Y:S01]  /*4e960*/  MOV R9, R27 ;  /* 0x0000001b00097202 */ /* 0x000fe20000000f00 */
[----:B------:R-:W-:Y:S04]  /*4e970*/  STL [R1+0xf78], R27 ;  /* 0x000f781b01007387 */ /* 0x000fe80000100800 */
[----:B------:R-:W-:Y:S04]  /*4e980*/  STL [R1+0xfbc], R12 ;  /* 0x000fbc0c01007387 */ /* 0x000fe80000100800 */
[----:B------:R-:W3:Y:S04]  /*4e990*/  LDL.LU R22, [R1+0x10fc] ;  /* 0x0010fc0001167983 */ /* 0x000ee80000300800 */
[----:B------:R1:W-:Y:S04]  /*4e9a0*/  STL [R1+0xfb8], R24 ;  /* 0x000fb81801007387 */ /* 0x0003e80000100800 */
[----:B------:R4:W-:Y:S04]  /*4e9b0*/  LDGSTS.E [R7+0x3400], desc[UR8][R8.64], P0 ;  /* 0x0340000008077fae */ /* 0x0009e80008121848 */
[----:B------:R-:W3:Y:S01]  /*4e9c0*/  LDL.LU R30, [R1+0x113c] ;  /* 0x00113c00011e7983 */ /* 0x000ee20000300800 */
[----:B----4-:R-:W-:-:S03]  /*4e9d0*/  IMAD.MOV.U32 R9, RZ, RZ, R24 ;  /* 0x000000ffff097224 */ /* 0x010fc600078e0018 */
[----:B-1----:R-:W4:Y:S04]  /*4e9e0*/  LDL.LU R24, [R1+0x10f8] ;  /* 0x0010f80001187983 */ /* 0x002f280000300800 */
[----:B------:R-:W4:Y:S01]  /*4e9f0*/  LDL.LU R31, [R1+0x1138] ;  /* 0x00113800011f7983 */ /* 0x000f220000300800 */
[----:B------:R-:W-:-:S03]  /*4ea00*/  IMAD.MOV.U32 R8, RZ, RZ, R12 ;  /* 0x000000ffff087224 */ /* 0x000fc600078e000c */
[----:B------:R-:W4:Y:S04]  /*4ea10*/  LDL.LU R12, [R1+0x117c] ;  /* 0x00117c00010c7983 */ /* 0x000f280000300800 */
[----:B------:R-:W4:Y:S04]  /*4ea20*/  LDL.LU R27, [R1+0x11bc] ;  /* 0x0011bc00011b7983 */ /* 0x000f280000300800 */
[----:B------:R1:W-:Y:S01]  /*4ea30*/  LDGSTS.E [R7+0x3c00], desc[UR8][R8.64], P0 ;  /* 0x03c0000008077fae */ /* 0x0003e20008121848 */
[-C--:B------:R-:W-:Y:S02]  /*4ea40*/  IADD3 R21, P1, R21, R0.reuse, RZ ;  /* 0x0000000015157210 */ /* 0x080fe40007f3e0ff */
        /* <DEDUP_REMOVED lines=8> */
[----:B------:R-:W4:Y:S04]  /*4ead0*/  LDL.LU R21, [R1+0x1178] ;  /* 0x0011780001157983 */ /* 0x000f280000300800 */
[----:B------:R2:W-:Y:S04]  /*4eae0*/  STL [R1+0x1038], R15 ;  /* 0x0010380f01007387 */ /* 0x0005e80000100800 */
[----:B-1----:R-:W4:Y:S04]  /*4eaf0*/  LDL.LU R28, [R1+0x11b8] ;  /* 0x0011b800011c7983 */ /* 0x002f280000300800 */
[----:B------:R1:W-:Y:S02]  /*4eb00*/  LDGSTS.E [R7+0x4400], desc[UR8][R8.64], P0 ;  /* 0x0440000008077fae */ /* 0x0003e40008121848 */
[----:B-1----:R-:W-:-:S02]  /*4eb10*/  IMAD.MOV.U32 R8, RZ, RZ, R10 ;  /* 0x000000ffff087224 */ /* 0x002fc400078e000a */
[----:B------:R-:W-:Y:S01]  /*4eb20*/  IMAD.MOV.U32 R9, RZ, RZ, R15 ;  /* 0x000000ffff097224 */ /* 0x000fe200078e000f */
[----:B--2---:R-:W2:Y:S04]  /*4eb30*/  LDL.LU R10, [R1+0x11fc] ;  /* 0x0011fc00010a7983 */ /* 0x004ea80000300800 */
[----:B------:R-:W2:Y:S04]  /*4eb40*/  LDL.LU R15, [R1+0x123c] ;  /* 0x00123c00010f7983 */ /* 0x000ea80000300800 */
[----:B------:R1:W-:Y:S01]  /*4eb50*/  LDGSTS.E [R7+0x4c00], desc[UR8][R8.64], P0 ;  /* 0x04c0000008077fae */ /* 0x0003e20008121848 */
[----:B------:R-:W-:-:S02]  /*4eb60*/  IADD3 R26, P1, R26, R0, RZ ;  /* 0x000000001a1a7210 */ /* 0x000fc40007f3e0ff */
[----:B------:R-:W-:-:S03]  /*4eb70*/  IADD3 R11, P2, R11, R0, RZ ;  /* 0x000000000b0b7210 */ /* 0x000fc60007f5e0ff */
[----:B------:R1:W-:Y:S01]  /*4eb80*/  STL [R1+0x107c], R26 ;  /* 0x00107c1a01007387 */ /* 0x0003e20000100800 */
[----:B------:R-:W-:Y:S01]  /*4eb90*/  IADD3.X R29, R29, R2, RZ, P1, !PT ;  /* 0x000000021d1d7210 */ /* 0x000fe20000ffe4ff */
[----:B-1----:R-:W-:Y:S02]  /*4eba0*/  IMAD.MOV.U32 R8, RZ, RZ, R26 ;  /* 0x000000ffff087224 */ /* 0x002fe400078e001a */
[----:B------:R-:W-:Y:S02]  /*4ebb0*/  IMAD.X R20, R20, 0x1, R2, P2 ;  /* 0x0000000114147824 */ /* 0x000fe400010e0602 */
[----:B------:R1:W-:Y:S04]  /*4ebc0*/  STL [R1+0x1078], R29 ;  /* 0x0010781d01007387 */ /* 0x0003e80000100800 */
[----:B------:R-:W-:Y:S01]  /*4ebd0*/  STL [R1+0x10bc], R11 ;  /* 0x0010bc0b01007387 */ /* 0x000fe20000100800 */
[----:B------:R-:W-:-:S03]  /*4ebe0*/  MOV R9, R29 ;  /* 0x0000001d00097202 */ /* 0x000fc60000000f00 */
[----:B------:R-:W2:Y:S04]  /*4ebf0*/  LDL.LU R26, [R1+0x11f8] ;  /* 0x0011f800011a7983 */ /* 0x000ea80000300800 */
[----:B------:R1:W-:Y:S04]  /*4ec00*/  STL [R1+0x10b8], R20 ;  /* 0x0010b81401007387 */ /* 0x0003e80000100800 */
[----:B-1----:R-:W2:Y:S04]  /*4ec10*/  LDL.LU R29, [R1+0x1238] ;  /* 0x00123800011d7983 */ /* 0x002ea80000300800 */
[----:B------:R1:W-:Y:S02]  /*4ec20*/  LDGSTS.E [R7+0x5400], desc[UR8][R8.64], P0 ;  /* 0x0540000008077fae */ /* 0x0003e40008121848 */
[----:B-1----:R-:W-:-:S02]  /*4ec30*/  IMAD.MOV.U32 R8, RZ, RZ, R11 ;  /* 0x000000ffff087224 */ /* 0x002fc400078e000b */
[----:B------:R-:W-:Y:S02]  /*4ec40*/  IMAD.MOV.U32 R9, RZ, RZ, R20 ;  /* 0x000000ffff097224 */ /* 0x000fe400078e0014 */
[----:B------:R-:W2:Y:S04]  /*4ec50*/  LDL.LU R20, [R1+0x127c] ;  /* 0x00127c0001147983 */ /* 0x000ea80000300800 */
[----:B------:R-:W2:Y:S04]  /*4ec60*/  LDL.LU R11, [R1+0x12bc] ;  /* 0x0012bc00010b7983 */ /* 0x000ea80000300800 */
[----:B------:R1:W-:Y:S01]  /*4ec70*/  LDGSTS.E [R7+0x5c00], desc[UR8][R8.64], P0 ;  /* 0x05c0000008077fae */ /* 0x0003e20008121848 */
[----:B---3--:R-:W-:-:S05]  /*4ec80*/  IADD3 R22, P1, R22, R0, RZ ;  /* 0x0000000016167210 */ /* 0x008fca0007f3e0ff */
[----:B------:R-:W-:Y:S01]  /*4ec90*/  STL [R1+0x10fc], R22 ;  /* 0x0010fc1601007387 */ /* 0x000fe20000100800 */
[----:B------:R-:W-:Y:S02]  /*4eca0*/  IADD3 R30, P2, R30, R0, RZ ;  /* 0x000000001e1e7210 */ /* 0x000fe40007f5e0ff */
[----:B----4-:R-:W-:-:S03]  /*4ecb0*/  IADD3.X R24, R24, R2, RZ, P1, !PT ;  /* 0x0000000218187210 */ /* 0x010fc60000ffe4ff */
[----:B------:R-:W-:Y:S02]  /*4ecc0*/  IMAD.X R31, R31, 0x1, R2, P2 ;  /* 0x000000011f1f7824 */ /* 0x000fe400010e0602 */
[----:B------:R3:W-:Y:S01]  /*4ecd0*/  STL [R1+0x10f8], R24 ;  /* 0x0010f81801007387 */ /* 0x0007e20000100800 */
[----:B-1----:R-:W-:-:S03]  /*4ece0*/  MOV R9, R24 ;  /* 0x0000001800097202 */ /* 0x002fc60000000f00 */
[----:B------:R-:W-:Y:S01]  /*4ecf0*/  STL [R1+0x113c], R30 ;  /* 0x00113c1e01007387 */ /* 0x000fe20000100800 */
[----:B------:R-:W-:-:S03]  /*4ed00*/  IMAD.MOV.U32 R8, RZ, RZ, R22 ;  /* 0x000000ffff087224 */ /* 0x000fc600078e0016 */
[----:B---3--:R-:W3:Y:S04]  /*4ed10*/  LDL.LU R24, [R1+0x1278] ;  /* 0x0012780001187983 */ /* 0x008ee80000300800 */
[----:B------:R-:W-:Y:S04]  /*4ed20*/  STL [R1+0x1138], R31 ;  /* 0x0011381f01007387 */ /* 0x000fe80000100800 */
[----:B------:R-:W4:Y:S01]  /*4ed30*/  LDL.LU R22, [R1+0x12b8] ;  /* 0x0012b80001167983 */ /* 0x000f220000300800 */
[----:B------:R-:W-:-:S03]  /*4ed40*/  IADD3 R12, P1, R12, R0, RZ ;  /* 0x000000000c0c7210 */ /* 0x000fc60007f3e0ff */
[----:B------:R1:W-:Y:S01]  /*4ed50*/  LDGSTS.E [R7+0x6400], desc[UR8][R8.64], P0 ;  /* 0x0640000008077fae */ /* 0x0003e20008121848 */
[----:B------:R-:W-:-:S03]  /*4ed60*/  IADD3 R27, P2, R27, R0, RZ ;  /* 0x000000001b1b7210 */ /* 0x000fc60007f5e0ff */
[----:B------:R-:W-:Y:S01]  /*4ed70*/  STL [R1+0x117c], R12 ;  /* 0x00117c0c01007387 */ /* 0x000fe20000100800 */
[----:B-1----:R-:W-:Y:S02]  /*4ed80*/  IMAD.MOV.U32 R8, RZ, RZ, R30 ;  /* 0x000000ffff087224 */ /* 0x002fe400078e001e */
[----:B------:R-:W-:-:S05]  /*4ed90*/  IMAD.MOV.U32 R9, RZ, RZ, R31 ;  /* 0x000000ffff097224 */ /* 0x000fca00078e001f */
[----:B------:R1:W-:Y:S02]  /*4eda0*/  LDGSTS.E [R7+0x6c00], desc[UR8][R8.64], P0 ;  /* 0x06c0000008077fae */ /* 0x0003e40008121848 */
[----:B-1----:R-:W-:Y:S01]  /*4edb0*/  IMAD.MOV.U32 R8, RZ, RZ, R12 ;  /* 0x000000ffff087224 */ /* 0x002fe200078e000c */
[----:B------:R-:W-:-:S04]  /*4edc0*/  IADD3.X R21, R21, R2, RZ, P1, !PT ;  /* 0x0000000215157210 */ /* 0x000fc80000ffe4ff */
[----:B------:R-:W-:Y:S01]  /*4edd0*/  MOV R9, R21 ;  /* 0x0000001500097202 */ /* 0x000fe20000000f00 */
[----:B------:R1:W-:Y:S01]  /*4ede0*/  STL [R1+0x1178], R21 ;  /* 0x0011781501007387 */ /* 0x0003e20000100800 */
[----:B------:R-:W-:-:S03]  /*4edf0*/  IMAD.X R28, R28, 0x1, R2, P2 ;  /* 0x000000011c1c7824 */ /* 0x000fc600010e0602 */
[----:B------:R2:W-:Y:S04]  /*4ee00*/  STL [R1+0x11bc], R27 ;  /* 0x0011bc1b01007387 */ /* 0x0005e80000100800 */
[----:B------:R2:W-:Y:S04]  /*4ee10*/  LDGSTS.E [R7+0x7400], desc[UR8][R8.64], P0 ;  /* 0x0740000008077fae */ /* 0x0005e80008121848 */
[----:B-1----:R-:W4:Y:S04]  /*4ee20*/  LDL.LU R21, [R1+0x12fc] ;  /* 0x0012fc0001157983 */ /* 0x002f280000300800 */
[----:B------:R1:W-:Y:S04]  /*4ee30*/  STL [R1+0x11b8], R28 ;  /* 0x0011b81c01007387 */ /* 0x0003e80000100800 */
[----:B------:R-:W4:Y:S01]  /*4ee40*/  LDL.LU R12, [R1+0x133c] ;  /* 0x00133c00010c7983 */ /* 0x000f220000300800 */
[----:B--2---:R-:W-:Y:S01]  /*4ee50*/  IMAD.MOV.U32 R8, RZ, RZ, R27 ;  /* 0x000000ffff087224 */ /* 0x004fe200078e001b */
[-C--:B------:R-:W-:Y:S01]  /*4ee60*/  IADD3 R10, P1, R10, R0.reuse, RZ ;  /* 0x000000000a0a7210 */ /* 0x080fe20007f3e0ff */
[----:B------:R-:W-:Y:S01]  /*4ee70*/  IMAD.MOV.U32 R9, RZ, RZ, R28 ;  /* 0x000000ffff097224 */ /* 0x000fe200078e001c */
[----:B------:R-:W2:Y:S01]  /*4ee80*/  LDL.LU R27, [R1+0x12f8] ;  /* 0x0012f800011b7983 */ /* 0x000ea20000300800 */
[----:B------:R-:W-:-:S03]  /*4ee90*/  IADD3 R15, P2, R15, R0, RZ ;  /* 0x000000000f0f7210 */ /* 0x000fc60007f5e0ff */
[----:B-1----:R-:W2:Y:S04]  /*4eea0*/  LDL.LU R28, [R1+0x1338] ;  /* 0x00133800011c7983 */ /* 0x002ea80000300800 */
        /* <DEDUP_REMOVED lines=21> */
[----:B---3--:R-:W-:-:S04]  /*4f000*/  IADD3.X R24, R24, R2, RZ, P1, !PT ;  /* 0x0000000218187210 */ /* 0x008fc80000ffe4ff */
[----:B------:R-:W-:Y:S01]  /*4f010*/  MOV R9, R24 ;  /* 0x0000001800097202 */ /* 0x000fe20000000f00 */
[----:B------:R-:W-:Y:S01]  /*4f020*/  STL [R1+0x1278], R24 ;  /* 0x0012781801007387 */ /* 0x000fe20000100800 */
[----:B----4-:R-:W-:-:S03]  /*4f030*/  IMAD.X R22, R22, 0x1, R2, P2 ;  /* 0x0000000116167824 */ /* 0x010fc600010e0602 */
        /* <DEDUP_REMOVED lines=13> */
[----:B------:R-:W-:-:S02]  /*4f110*/  IADD3 R12, P2, R12, R0, RZ ;  /* 0x000000000c0c7210 */ /* 0x000fc40007f5e0ff */
[----:B--2---:R-:W-:Y:S01]  /*4f120*/  IADD3.X R27, R27, R2, RZ, P1, !PT ;  /* 0x000000021b1b7210 */ /* 0x004fe20000ffe4ff */
[----:B------:R2:W-:Y:S01]  /*4f130*/  STL [R1+0x12fc], R21 ;  /* 0x0012fc1501007387 */ /* 0x0005e20000100800 */
[----:B-1----:R-:W-:Y:S02]  /*4f140*/  IMAD.MOV.U32 R8, RZ, RZ, R21 ;  /* 0x000000ffff087224 */ /* 0x002fe400078e0015 */
[----:B------:R-:W-:Y:S01]  /*4f150*/  IMAD.X R28, R28, 0x1, R2, P2 ;  /* 0x000000011c1c7824 */ /* 0x000fe200010e0602 */
[----:B------:R1:W-:Y:S01]  /*4f160*/  STL [R1+0x12f8], R27 ;  /* 0x0012f81b01007387 */ /* 0x0003e20000100800 */
[----:B------:R-:W-:-:S03]  /*4f170*/  MOV R9, R27 ;  /* 0x0000001b00097202 */ /* 0x000fc60000000f00 */
[----:B------:R-:W-:Y:S04]  /*4f180*/  STL [R1+0x133c], R12 ;  /* 0x00133c0c01007387 */ /* 0x000fe80000100800 */
[----:B--2---:R-:W2:Y:S04]  /*4f190*/  LDL.LU R21, [R1+0x1478] ;  /* 0x0014780001157983 */ /* 0x004ea80000300800 */
        /* <DEDUP_REMOVED lines=8> */
[----:B------:R-:W-:-:S02]  /*4f220*/  IADD3 R26, P1, R26, R0, RZ ;  /* 0x000000001a1a7210 */ /* 0x000fc40007f3e0ff */
[----:B------:R-:W-:-:S03]  /*4f230*/  IADD3 R10, P2, R10, R0, RZ ;  /* 0x000000000a0a7210 */ /* 0x000fc60007f5e0ff */
[----:B------:R-:W-:Y:S01]  /*4f240*/  STL [R1+0x137c], R26 ;  /* 0x00137c1a01007387 */ /* 0x000fe20000100800 */
[----:B------:R-:W-:Y:S01]  /*4f250*/  IADD3.X R29, R29, R2, RZ, P1, !PT ;  /* 0x000000021d1d7210 */ /* 0x000fe20000ffe4ff */
[----:B------:R-:W-:-:S04]  /*4f260*/  IMAD.X R15, R15, 0x1, R2, P2 ;  /* 0x000000010f0f7824 */ /* 0x000fc800010e0602 */
[----:B------:R1:W-:Y:S02]  /*4f270*/  STL [R1+0x1378], R29 ;  /* 0x0013781d01007387 */ /* 0x0003e40000100800 */
[----:B-1----:R-:W-:Y:S02]  /*4f280*/  MOV R9, R29 ;  /* 0x0000001d00097202 */ /* 0x002fe40000000f00 */
[----:B------:R1:W-:Y:S01]  /*4f290*/  STL [R1+0x13bc], R10 ;  /* 0x0013bc0a01007387 */ /* 0x0003e20000100800 */
[----:B------:R-:W-:-:S03]  /*4f2a0*/  IMAD.MOV.U32 R8, RZ, RZ, R26 ;  /* 0x000000ffff087224 */ /* 0x000fc600078e001a */
[----:B------:R-:W2:Y:S04]  /*4f2b0*/  LDL.LU R29, [R1+0x14f8] ;  /* 0x0014f800011d7983 */ /* 0x000ea80000300800 */
[----:B------:R1:W-:Y:S04]  /*4f2c0*/  STL [R1+0x13b8], R15 ;  /* 0x0013b80f01007387 */ /* 0x0003e80000100800 */
[----:B------:R-:W2:Y:S04]  /*4f2d0*/  LDL.LU R26, [R1+0x1538] ;  /* 0x00153800011a7983 */ /* 0x000ea80000300800 */
[----:B------:R1:W-:Y:S02]  /*4f2e0*/  LDGSTS.E [R7+0xb400], desc[UR8][R8.64], P0 ;  /* 0x0b40000008077fae */ /* 0x0003e40008121848 */
[----:B-1----:R-:W-:-:S02]  /*4f2f0*/  IMAD.MOV.U32 R8, RZ, RZ, R10 ;  /* 0x000000ffff087224 */ /* 0x002fc400078e000a */
[----:B------:R-:W-:Y:S01]  /*4f300*/  IMAD.MOV.U32 R9, RZ, RZ, R15 ;  /* 0x000000ffff097224 */ /* 0x000fe200078e000f */
        /* <DEDUP_REMOVED lines=13> */
[----:B------:R-:W-:Y:S01]  /*4f3e0*/  STL [R1+0x1438], R31 ;  /* 0x0014381f01007387 */ /* 0x000fe20000100800 */
[----:B------:R-:W-:-:S03]  /*4f3f0*/  IADD3 R11, P1, R11, R0, RZ ;  /* 0x000000000b0b7210 */ /* 0x000fc60007f3e0ff */
[----:B------:R-:W4:Y:S01]  /*4f400*/  LDL.LU R20, [R1+0x15b8] ;  /* 0x0015b80001147983 */ /* 0x000f220000300800 */
[----:B------:R-:W-:-:S03]  /*4f410*/  IADD3 R24, P2, R24, R0, RZ ;  /* 0x0000000018187210 */ /* 0x000fc60007f5e0ff */
[----:B------:R1:W-:Y:S04]  /*4f420*/  LDGSTS.E [R7+0xc400], desc[UR8][R8.64], P0 ;  /* 0x0c40000008077fae */ /* 0x0003e80008121848 */
[----:B------:R-:W-:Y:S01]  /*4f430*/  STL [R1+0x147c], R11 ;  /* 0x00147c0b01007387 */ /* 0x000fe20000100800 */
[----:B-1----:R-:W-:Y:S02]  /*4f440*/  IMAD.MOV.U32 R8, RZ, RZ, R30 ;  /* 0x000000ffff087224 */ /* 0x002fe400078e001e */
[----:B------:R-:W-:-:S05]  /*4f450*/  IMAD.MOV.U32 R9, RZ, RZ, R31 ;  /* 0x000000ffff097224 */ /* 0x000fca00078e001f */
[----:B------:R1:W-:Y:S02]  /*4f460*/  LDGSTS.E [R7+0xcc00], desc[UR8][R8.64], P0 ;  /* 0x0cc0000008077fae */ /* 0x0003e40008121848 */
[----:B-1----:R-:W-:Y:S01]  /*4f470*/  IMAD.MOV.U32 R8, RZ, RZ, R11 ;  /* 0x000000ffff087224 */ /* 0x002fe200078e000b */
[----:B--2---:R-:W-:-:S04]  /*4f480*/  IADD3.X R21, R21, R2, RZ, P1, !PT ;  /* 0x0000000215157210 */ /* 0x004fc80000ffe4ff */
        /* <DEDUP_REMOVED lines=13> */
[----:B------:R1:W-:Y:S04]  /*4f560*/  LDGSTS.E [R7+0xdc00], desc[UR8][R8.64], P0 ;  /* 0x0dc0000008077fae */ /* 0x0003e80008121848 */
[----:B-1----:R-:W2:Y:S04]  /*4f570*/  LDL.LU R27, [R1+0xe40] ;  /* 0x000e4000011b7983 */ /* 0x002ea80000300800 */
[----:B------:R1:W-:Y:S01]  /*4f580*/  STL [R1+0x14fc], R28 ;  /* 0x0014fc1c01007387 */ /* 0x0003e20000100800 */
[----:B------:R-:W-:Y:S01]  /*4f590*/  IMAD.MOV.U32 R8, RZ, RZ, R28 ;  /* 0x000000ffff087224 */ /* 0x000fe200078e001c */
[----:B------:R-:W-:-:S04]  /*4f5a0*/  IADD3.X R29, R29, R2, RZ, P1, !PT ;  /* 0x000000021d1d7210 */ /* 0x000fc80000ffe4ff */
[----:B------:R-:W-:Y:S01]  /*4f5b0*/  MOV R9, R29 ;  /* 0x0000001d00097202 */ /* 0x000fe20000000f00 */
[----:B------:R-:W-:Y:S01]  /*4f5c0*/  STL [R1+0x14f8], R29 ;  /* 0x0014f81d01007387 */ /* 0x000fe20000100800 */
[----:B------:R-:W-:-:S03]  /*4f5d0*/  IMAD.X R26, R26, 0x1, R2, P2 ;  /* 0x000000011a1a7824 */ /* 0x000fc600010e0602 */
[----:B------:R1:W-:Y:S04]  /*4f5e0*/  STL [R1+0x153c], R12 ;  /* 0x00153c0c01007387 */ /* 0x0003e80000100800 */
[----:B------:R1:W-:Y:S04]  /*4f5f0*/  LDGSTS.E [R7+0xe400], desc[UR8][R8.64], P0 ;  /* 0x0e40000008077fae */ /* 0x0003e80008121848 */
[----:B------:R-:W-:Y:S04]  /*4f600*/  STL [R1+0x1538], R26 ;  /* 0x0015381a01007387 */ /* 0x000fe80000100800 */
[----:B-1----:R-:W2:Y:S01]  /*4f610*/  LDL.LU R28, [R1+0xe80] ;  /* 0x000e8000011c7983 */ /* 0x002ea20000300800 */
[----:B------:R-:W-:-:S03]  /*4f620*/  IMAD.MOV.U32 R8, RZ, RZ, R12 ;  /* 0x000000ffff087224 */ /* 0x000fc600078e000c */
[----:B------:R-:W2:Y:S04]  /*4f630*/  LDL.LU R12, [R1+0xe84] ;  /* 0x000e8400010c7983 */ /* 0x000ea80000300800 */
[----:B------:R-:W2:Y:S04]  /*4f640*/  LDL.LU R31, [R1+0xec0] ;  /* 0x000ec000011f7983 */ /* 0x000ea80000300800 */
[----:B------:R-:W2:Y:S01]  /*4f650*/  LDL.LU R30, [R1+0xec4] ;  /* 0x000ec400011e7983 */ /* 0x000ea20000300800 */
[-C--:B------:R-:W-:Y:S01]  /*4f660*/  IADD3 R10, P1, R10, R0.reuse, RZ ;  /* 0x000000000a0a7210 */ /* 0x080fe20007f3e0ff */
[----:B------:R-:W-:Y:S01]  /*4f670*/  IMAD.MOV.U32 R9, RZ, RZ, R26 ;  /* 0x000000ffff097224 */ /* 0x000fe200078e001a */
[----:B------:R-:W-:-:S03]  /*4f680*/  IADD3 R15, P2, R15, R0, RZ ;  /* 0x000000000f0f7210 */ /* 0x000fc60007f5e0ff */
[----:B------:R1:W-:Y:S04]  /*4f690*/  STL [R1+0x157c], R10 ;  /* 0x00157c0a01007387 */ /* 0x0003e80000100800 */
[----:B------:R1:W-:Y:S02]  /*4f6a0*/  LDGSTS.E [R7+0xec00], desc[UR8][R8.64], P0 ;  /* 0x0ec0000008077fae */ /* 0x0003e40008121848 */
[----:B-1----:R-:W-:Y:S01]  /*4f6b0*/  IMAD.MOV.U32 R8, RZ, RZ, R10 ;  /* 0x000000ffff087224 */ /* 0x002fe200078e000a */
[----:B---3--:R-:W-:-:S05]  /*4f6c0*/  IADD3.X R22, R22, R2, RZ, P1, !PT ;  /* 0x0000000216167210 */ /* 0x008fca0000ffe4ff */
[----:B------:R1:W-:Y:S01]  /*4f6d0*/  STL [R1+0x1578], R22 ;  /* 0x0015781601007387 */ /* 0x0003e20000100800 */
[----:B----4-:R-:W-:-:S03]  /*4f6e0*/  IMAD.X R20, R20, 0x1, R2, P2 ;  /* 0x0000000114147824 */ /* 0x010fc600010e0602 */
[----:B------:R3:W-:Y:S01]  /*4f6f0*/  STL [R1+0x15bc], R15 ;  /* 0x0015bc0f01007387 */ /* 0x0007e20000100800 */
        /* <DEDUP_REMOVED lines=8> */
[----:B------:R-:W-:Y:S01]  /*4f780*/  IMAD.MOV.U32 R9, RZ, RZ, R20 ;  /* 0x000000ffff097224 */ /* 0x000fe200078e0014 */
[----:B---3--:R-:W3:Y:S04]  /*4f790*/  LDL.LU R15, [R1+0xf84] ;  /* 0x000f8400010f7983 */ /* 0x008ee80000300800 */
[----:B------:R-:W3:Y:S04]  /*4f7a0*/  LDL.LU R20, [R1+0xfc4] ;  /* 0x000fc40001147983 */ /* 0x000ee80000300800 */
[----:B------:R1:W-:Y:S01]  /*4f7b0*/  LDGSTS.E [R7+0xfc00], desc[UR8][R8.64], P0 ;  /* 0x0fc0000008077fae */ /* 0x0003e20008121848 */
[----:B------:R-:W-:-:S02]  /*4f7c0*/  IADD3 R21, P1, R21, R0, RZ ;  /* 0x0000000015157210 */ /* 0x000fc40007f3e0ff */
[----:B------:R-:W-:-:S03]  /*4f7d0*/  IADD3 R11, P2, R11, R0, RZ ;  /* 0x000000000b0b7210 */ /* 0x000fc60007f5e0ff */
[----:B------:R1:W-:Y:S01]  /*4f7e0*/  STL [R1+0xe04], R21 ;  /* 0x000e041501007387 */ /* 0x0003e20000100800 */
[----:B--2---:R-:W-:-:S03]  /*4f7f0*/  IADD3.X R24, R24, R2, RZ, P1, !PT ;  /* 0x0000000218187210 */ /* 0x004fc60000ffe4ff */
[----:B------:R-:W-:Y:S01]  /*4f800*/  STL [R1+0xe44], R11 ;  /* 0x000e440b01007387 */ /* 0x000fe20000100800 */
[----:B-1----:R-:W-:-:S03]  /*4f810*/  MOV R8, R21 ;  /* 0x0000001500087202 */ /* 0x002fc60000000f00 */
[----:B------:R1:W-:Y:S01]  /*4f820*/  STL [R1+0xe00], R24 ;  /* 0x000e001801007387 */ /* 0x0003e20000100800 */
[----:B------:R-:W-:-:S03]  /*4f830*/  LOP3.LUT R7, R23, 0x50, RZ, 0x3c, !PT ;  /* 0x0000005017077812 */ /* 0x000fc600078e3cff */
[----:B------:R-:W2:Y:S01]  /*4f840*/  LDL.LU R21, [R1+0xf80] ;  /* 0x000f800001157983 */ /* 0x000ea20000300800 */
[----:B------:R-:W-:Y:S02]  /*4f850*/  IMAD.MOV.U32 R9, RZ, RZ, R24 ;  /* 0x000000ffff097224 */ /* 0x000fe400078e0018 */
[----:B------:R-:W-:Y:S01]  /*4f860*/  VIADD R7, R7, UR7 ;  /* 0x0000000707077c36 */ /* 0x000fe20008000000 */
[----:B-1----:R-:W2:Y:S01]  /*4f870*/  LDL.LU R24, [R1+0xfc0] ;  /* 0x000fc00001187983 */ /* 0x002ea20000300800 */
[----:B------:R-:W-:-:S03]  /*4f880*/  IMAD.X R27, R27, 0x1, R2, P2 ;  /* 0x000000011b1b7824 */ /* 0x000fc600010e0602 */
[----:B------:R1:W-:Y:S04]  /*4f890*/  LDGSTS.E [R7+0x500], desc[UR8][R8.64], P0 ;  /* 0x0050000008077fae */ /* 0x0003e80008121848 */
[----:B------:R1:W-:Y:S02]  /*4f8a0*/  STL [R1+0xe40], R27 ;  /* 0x000e401b01007387 */ /* 0x0003e40000100800 */
[----:B-1----:R-:W-:Y:S01]  /*4f8b0*/  IMAD.MOV.U32 R8, RZ, RZ, R11 ;  /* 0x000000ffff087224 */ /* 0x002fe200078e000b */
[----:B------:R-:W-:Y:S02]  /*4f8c0*/  MOV R9, R27 ;  /* 0x0000001b00097202 */ /* 0x000fe40000000f00 */
[----:B------:R-:W2:Y:S04]  /*4f8d0*/  LDL.LU R27, [R1+0x1004] ;  /* 0x00100400011b7983 */ /* 0x000ea80000300800 */
[----:B------:R-:W2:Y:S04]  /*4f8e0*/  LDL.LU R11, [R1+0x1044] ;  /* 0x00104400010b7983 */ /* 0x000ea80000300800 */
[----:B------:R1:W-:Y:S01]  /*4f8f0*/  LDGSTS.E [R7+0xd00], desc[UR8][R8.64], P0 ;  /* 0x00d0000008077fae */ /* 0x0003e20008121848 */
[----:B------:R-:W-:-:S05]  /*4f900*/  IADD3 R12, P1, R12, R0, RZ ;  /* 0x000000000c0c7210 */ /* 0x000fca0007f3e0ff */
[----:B------:R-:W-:Y:S01]  /*4f910*/  IMAD.X R28, R28, 0x1, R2, P1 ;  /* 0x000000011c1c7824 */ /* 0x000fe200008e0602 */
[----:B------:R-:W-:Y:S01]  /*4f920*/  IADD3 R30, P2, R30, R0, RZ ;  /* 0x000000001e1e7210 */ /* 0x000fe20007f5e0ff */
[----:B------:R-:W-:Y:S02]  /*4f930*/  STL [R1+0xe84], R12 ;  /* 0x000e840c01007387 */ /* 0x000fe40000100800 */
[----:B-1----:R-:W-:Y:S02]  /*4f940*/  IMAD.MOV.U32 R9, RZ, RZ, R28 ;  /* 0x000000ffff097224 */ /* 0x002fe400078e001c */
[----:B------:R1:W-:Y:S01]  /*4f950*/  STL [R1+0xe80], R28 ;  /* 0x000e801c01007387 */ /* 0x0003e20000100800 */
[----:B------:R-:W-:-:S03]  /*4f960*/  IMAD.X R31, R31, 0x1, R2, P2 ;  /* 0x000000011f1f7824 */ /* 0x000fc600010e0602 */
[----:B------:R-:W-:Y:S01]  /*4f970*/  STL [R1+0xec4], R30 ;  /* 0x000ec41e01007387 */ /* 0x000fe20000100800 */
[----:B------:R-:W-:-:S03]  /*4f980*/  MOV R8, R12 ;  /* 0x0000000c00087202 */ /* 0x000fc60000000f00 */
[----:B-1----:R-:W2:Y:S04]  /*4f990*/  LDL.LU R28, [R1+0x1000] ;  /* 0x00100000011c7983 */ /* 0x002ea80000300800 */
[----:B------:R-:W-:Y:S04]  /*4f9a0*/  STL [R1+0xec0], R31 ;  /* 0x000ec01f01007387 */ /* 0x000fe80000100800 */
[----:B------:R-:W2:Y:S04]  /*4f9b0*/  LDL.LU R12, [R1+0x1040] ;  /* 0x00104000010c7983 */ /* 0x000ea80000300800 */
[----:B------:R1:W-:Y:S02]  /*4f9c0*/  LDGSTS.E [R7+0x1500], desc[UR8][R8.64], P0 ;  /* 0x0150000008077fae */ /* 0x0003e40008121848 */
[----:B-1----:R-:W-:Y:S01]  /*4f9d0*/  IMAD.MOV.U32 R8, RZ, RZ, R30 ;  /* 0x000000ffff087224 */ /* 0x002fe200078e001e */
[----:B------:R-:W-:-:S05]  /*4f9e0*/  MOV R9, R31 ;  /* 0x0000001f00097202 */ /* 0x000fca0000000f00 */
[----:B------:R1:W-:Y:S01]  /*4f9f0*/  LDGSTS.E [R7+0x1d00], desc[UR8][R8.64], P0 ;  /* 0x01d0000008077fae */ /* 0x0003e20008121848 */
[-C--:B----4-:R-:W-:Y:S02]  /*4fa00*/  IADD3 R10, P1, R10, R0.reuse, RZ ;  /* 0x000000000a0a7210 */ /* 0x090fe40007f3e0ff */
[----:B------:R-:W-:-:S03]  /*4fa10*/  IADD3 R22, P2, R22, R0, RZ ;  /* 0x0000000016167210 */ /* 0x000fc60007f5e0ff */
[--C-:B------:R-:W-:Y:S01]  /*4fa20*/  IMAD.X R26, R26, 0x1, R2.reuse, P1 ;  /* 0x000000011a1a7824 */ /* 0x100fe200008e0602 */
[----:B------:R-:W-:Y:S01]  /*4fa30*/  STL [R1+0xf04], R10 ;  /* 0x000f040a01007387 */ /* 0x000fe20000100800 */
[----:B-1----:R-:W-:Y:S01]  /*4fa40*/  MOV R8, R10 ;  /* 0x0000000a00087202 */ /* 0x002fe20000000f00 */
[----:B------:R-:W-:Y:S02]  /*4fa50*/  IMAD.X R29, R29, 0x1, R2, P2 ;  /* 0x000000011d1d7824 */ /* 0x000fe400010e0602 */
[----:B------:R1:W-:Y:S01]  /*4fa60*/  STL [R1+0xf00], R26 ;  /* 0x000f001a01007387 */ /* 0x0003e20000100800 */
[----:B------:R-:W-:-:S03]  /*4fa70*/  IMAD.MOV.U32 R9, RZ, RZ, R26 ;  /* 0x000000ffff097224 */ /* 0x000fc600078e001a */
[----:B------:R-:W-:Y:S04]  /*4fa80*/  STL [R1+0xf44], R22 ;  /* 0x000f441601007387 */ /* 0x000fe80000100800 */
[----:B------:R4:W-:Y:S04]  /*4fa90*/  LDGSTS.E [R7+0x2500], desc[UR8][R8.64], P0 ;  /* 0x0250000008077fae */ /* 0x0009e80008121848 */
[----:B-1----:R-:W2:Y:S04]  /*4faa0*/  LDL.LU R26, [R1+0x1084] ;  /* 0x00108400011a7983 */ /* 0x002ea80000300800 */
[----:B------:R1:W-:Y:S01]  /*4fab0*/  STL [R1+0xf40], R29 ;  /* 0x000f401d01007387 */ /* 0x0003e20000100800 */
[----:B---3--:R-:W-:-:S03]  /*4fac0*/  IADD3 R15, P1, R15, R0, RZ ;  /* 0x000000000f0f7210 */ /* 0x008fc60007f3e0ff */
[----:B------:R-:W3:Y:S01]  /*4fad0*/  LDL.LU R10, [R1+0x10c4] ;  /* 0x0010c400010a7983 */ /* 0x000ee20000300800 */
[----:B----4-:R-:W-:Y:S01]  /*4fae0*/  MOV R9, R29 ;  /* 0x0000001d00097202 */ /* 0x010fe20000000f00 */
[----:B------:R-:W-:Y:S02]  /*4faf0*/  IMAD.MOV.U32 R8, RZ, RZ, R22 ;  /* 0x000000ffff087224 */ /* 0x000fe400078e0016 */
[----:B-1----:R-:W4:Y:S01]  /*4fb00*/  LDL.LU R29, [R1+0x1080] ;  /* 0x00108000011d7983 */ /* 0x002f220000300800 */
[----:B------:R-:W-:-:S03]  /*4fb10*/  IADD3 R20, P2, R20, R0, RZ ;  /* 0x0000000014147210 */ /* 0x000fc60007f5e0ff */
[----:B------:R-:W4:Y:S04]  /*4fb20*/  LDL.LU R22, [R1+0x10c0] ;  /* 0x0010c00001167983 */ /* 0x000f280000300800 */
[----:B------:R1:W-:Y:S04]  /*4fb30*/  LDGSTS.E [R7+0x2d00], desc[UR8][R8.64], P0 ;  /* 0x02d0000008077fae */ /* 0x0003e80008121848 */
[----:B------:R-:W-:Y:S01]  /*4fb40*/  STL [R1+0xf84], R15 ;  /* 0x000f840f01007387 */ /* 0x000fe20000100800 */
[----:B-1----:R-:W-:Y:S01]  /*4fb50*/  MOV R8, R15 ;  /* 0x0000000f00087202 */ /* 0x002fe20000000f00 */
[----:B--2---:R-:W-:-:S04]  /*4fb60*/  IMAD.X R21, R21, 0x1, R2, P1 ;  /* 0x0000000115157824 */ /* 0x004fc800008e0602 */
[----:B------:R-:W-:Y:S01]  /*4fb70*/  IMAD.MOV.U32 R9, RZ, RZ, R21 ;  /* 0x000000ffff097224 */ /* 0x000fe200078e0015 */
[----:B------:R1:W-:Y:S01]  /*4fb80*/  STL [R1+0xf80], R21 ;  /* 0x000f801501007387 */ /* 0x0003e20000100800 */
[----:B------:R-:W-:-:S03]  /*4fb90*/  IMAD.X R24, R24, 0x1, R2, P2 ;  /* 0x0000000118187824 */ /* 0x000fc600010e0602 */
[----:B------:R-:W-:Y:S04]  /*4fba0*/  STL [R1+0xfc4], R20 ;  /* 0x000fc41401007387 */ /* 0x000fe80000100800 */
[----:B------:R2:W-:Y:S04]  /*4fbb0*/  LDGSTS.E [R7+0x3500], desc[UR8][R8.64], P0 ;  /* 0x0350000008077fae */ /* 0x0005e80008121848 */
[----:B-1----:R-:W4:Y:S04]  /*4fbc0*/  LDL.LU R21, [R1+0x1104] ;  /* 0x0011040001157983 */ /* 0x002f280000300800 */
[----:B------:R1:W-:Y:S04]  /*4fbd0*/  STL [R1+0xfc0], R24 ;  /* 0x000fc01801007387 */ /* 0x0003e80000100800 */
[----:B------:R-:W4:Y:S01]  /*4fbe0*/  LDL.LU R15, [R1+0x1144] ;  /* 0x00114400010f7983 */ /* 0x000f220000300800 */
[----:B--2---:R-:W-:-:S02]  /*4fbf0*/  MOV R9, R24 ;  /* 0x0000001800097202 */ /* 0x004fc40000000f00 */
[-C--:B------:R-:W-:Y:S01]  /*4fc00*/  IADD3 R27, P1, R27, R0.reuse, RZ ;  /* 0x000000001b1b7210 */ /* 0x080fe20007f3e0ff */
[----:B-1----:R-:W2:Y:S01]  /*4fc10*/  LDL.LU R24, [R1+0x1100] ;  /* 0x0011000001187983 */ /* 0x002ea20000300800 */
[----:B------:R-:W-:Y:S01]  /*4fc20*/  IMAD.MOV.U32 R8, RZ, RZ, R20 ;  /* 0x000000ffff087224 */ /* 0x000fe200078e0014 */
[----:B------:R-:W-:Y:S02]  /*4fc30*/  IADD3 R11, P2, R11, R0, RZ ;  /* 0x000000000b0b7210 */ /* 0x000fe40007f5e0ff */
[----:B------:R-:W2:Y:S04]  /*4fc40*/  LDL.LU R20, [R1+0x1140] ;  /* 0x0011400001147983 */ /* 0x000ea80000300800 */
[----:B------:R1:W-:Y:S04]  /*4fc50*/  STL [R1+0x1004], R27 ;  /* 0x0010041b01007387 */ /* 0x0003e80000100800 */
[----:B------:R1:W-:Y:S02]  /*4fc60*/  LDGSTS.E [R7+0x3d00], desc[UR8][R8.64], P0 ;  /* 0x03d0000008077fae */ /* 0x0003e40008121848 */
[----:B-1----:R-:W-:Y:S01]  /*4fc70*/  MOV R8, R27 ;  /* 0x0000001b00087202 */ /* 0x002fe20000000f00 */
[----:B------:R-:W-:-:S05]  /*4fc80*/  IMAD.X R28, R28, 0x1, R2, P1 ;  /* 0x000000011c1c7824 */ /* 0x000fca00008e0602 */
[----:B------:R1:W-:Y:S01]  /*4fc90*/  STL [R1+0x1000], R28 ;  /* 0x0010001c01007387 */ /* 0x0003e20000100800 */
[----:B------:R-:W-:-:S03]  /*4fca0*/  IMAD.X R12, R12, 0x1, R2, P2 ;  /* 0x000000010c0c7824 */ /* 0x000fc600010e0602 */
        /* <DEDUP_REMOVED lines=8> */
[----:B-1----:R-:W-:Y:S01]  /*4fd30*/  IMAD.MOV.U32 R8, RZ, RZ, R11 ;  /* 0x000000ffff087224 */ /* 0x002fe200078e000b */
[----:B------:R-:W-:Y:S01]  /*4fd40*/  MOV R9, R12 ;  /* 0x0000000c00097202 */ /* 0x000fe20000000f00 */
[----:B------:R-:W2:Y:S04]  /*4fd50*/  LDL.LU R11, [R1+0x1204] ;  /* 0x00120400010b7983 */ /* 0x000ea80000300800 */
[----:B------:R-:W2:Y:S04]  /*4fd60*/  LDL.LU R12, [R1+0x1244] ;  /* 0x00124400010c7983 */ /* 0x000ea80000300800 */
[----:B------:R1:W-:Y:S01]  /*4fd70*/  LDGSTS.E [R7+0x4d00], desc[UR8][R8.64], P0 ;  /* 0x04d0000008077fae */ /* 0x0003e20008121848 */
[----:B------:R-:W-:-:S05]  /*4fd80*/  IADD3 R26, P1, R26, R0, RZ ;  /* 0x000000001a1a7210 */ /* 0x000fca0007f3e0ff */
[----:B------:R1:W-:Y:S01]  /*4fd90*/  STL [R1+0x1084], R26 ;  /* 0x0010841a01007387 */ /* 0x0003e20000100800 */
[----:B---3--:R-:W-:Y:S01]  /*4fda0*/  IADD3 R10, P2, R10, R0, RZ ;  /* 0x000000000a0a7210 */ /* 0x008fe20007f5e0ff */
[----:B----4-:R-:W-:Y:S01]  /*4fdb0*/  IMAD.X R29, R29, 0x1, R2, P1 ;  /* 0x000000011d1d7824 */ /* 0x010fe200008e0602 */
[----:B-1----:R-:W-:-:S03]  /*4fdc0*/  MOV R8, R26 ;  /* 0x0000001a00087202 */ /* 0x002fc60000000f00 */
[----:B------:R-:W-:Y:S01]  /*4fdd0*/  IMAD.X R22, R22, 0x1, R2, P2 ;  /* 0x0000000116167824 */ /* 0x000fe200010e0602 */
[----:B------:R1:W-:Y:S04]  /*4fde0*/  STL [R1+0x1080], R29 ;  /* 0x0010801d01007387 */ /* 0x0003e80000100800 */
[----:B------:R3:W-:Y:S04]  /*4fdf0*/  STL [R1+0x10c4], R10 ;  /* 0x0010c40a01007387 */ /* 0x0007e80000100800 */
[----:B------:R-:W4:Y:S01]  /*4fe00*/  LDL.LU R26, [R1+0x1200] ;  /* 0x00120000011a7983 */ /* 0x000f220000300800 */
[----:B------:R-:W-:-:S03]  /*4fe10*/  IMAD.MOV.U32 R9, RZ, RZ, R29 ;  /* 0x000000ffff097224 */ /* 0x000fc600078e001d */
[----:B------:R3:W-:Y:S04]  /*4fe20*/  STL [R1+0x10c0], R22 ;  /* 0x0010c01601007387 */ /* 0x0007e80000100800 */
[----:B-1----:R-:W4:Y:S04]  /*4fe30*/  LDL.LU R29, [R1+0x1240] ;  /* 0x00124000011d7983 */ /* 0x002f280000300800 */
[----:B------:R1:W-:Y:S02]  /*4fe40*/  LDGSTS.E [R7+0x5500], desc[UR8][R8.64], P0 ;  /* 0x0550000008077fae */ /* 0x0003e40008121848 */
[----:B-1----:R-:W-:Y:S01]  /*4fe50*/  IMAD.MOV.U32 R8, RZ, RZ, R10 ;  /* 0x000000ffff087224 */ /* 0x002fe200078e000a */
[----:B------:R-:W-:Y:S01]  /*4fe60*/  MOV R9, R22 ;  /* 0x0000001600097202 */ /* 0x000fe20000000f00 */
        /* <DEDUP_REMOVED lines=18> */
[----:B------:R-:W2:Y:S04]  /*4ff90*/  LDL.LU R20, [R1+0x1304] ;  /* 0x0013040001147983 */ /* 0x000ea80000300800 */
[----:B------:R-:W2:Y:S04]  /*4ffa0*/  LDL.LU R15, [R1+0x1344] ;  /* 0x00134400010f7983 */ /* 0x000ea80000300800 */
        /* <DEDUP_REMOVED lines=8> */
[----:B------:R-:W-:Y:S01]  /*50030*/  STL [R1+0x11c4], R30 ;  /* 0x0011c41e01007387 */ /* 0x000fe20000100800 */
[----:B------:R-:W-:-:S03]  /*50040*/  MOV R8, R27 ;  /* 0x0000001b00087202 */ /* 0x000fc60000000f00 */
[----:B------:R-:W2:Y:S04]  /*50050*/  LDL.LU R28, [R1+0x1300] ;  /* 0x00130000011c7983 */ /* 0x000ea80000300800 */
[----:B------:R-:W-:Y:S04]  /*50060*/  STL [R1+0x11c0], R31 ;  /* 0x0011c01f01007387 */ /* 0x000fe80000100800 */
[----:B------:R-:W2:Y:S01]  /*50070*/  LDL.LU R27, [R1+0x1340] ;  /* 0x00134000011b7983 */ /* 0x000ea20000300800 */
[----:B------:R-:W-:-:S03]  /*50080*/  IADD3 R11, P1, R11, R0, RZ ;  /* 0x000000000b0b7210 */ /* 0x000fc60007f3e0ff */
[----:B------:R1:W-:Y:S01]  /*50090*/  LDGSTS.E [R7+0x7500], desc[UR8][R8.64], P0 ;  /* 0x0750000008077fae */ /* 0x0003e20008121848 */
[----:B------:R-:W-:-:S03]  /*500a0*/  IADD3 R12, P2, R12, R0, RZ ;  /* 0x000000000c0c7210 */ /* 0x000fc60007f5e0ff */
[----:B------:R-:W-:Y:S01]  /*500b0*/  STL [R1+0x1204], R11 ;  /* 0x0012040b01007387 */ /* 0x000fe20000100800 */
[----:B-1----:R-:W-:Y:S01]  /*500c0*/  IMAD.MOV.U32 R8, RZ, RZ, R30 ;  /* 0x000000ffff087224 */ /* 0x002fe200078e001e */
[----:B------:R-:W-:-:S05]  /*500d0*/  MOV R9, R31 ;  /* 0x0000001f00097202 */ /* 0x000fca0000000f00 */
[----:B------:R1:W-:Y:S02]  /*500e0*/  LDGSTS.E [R7+0x7d00], desc[UR8][R8.64], P0 ;  /* 0x07d0000008077fae */ /* 0x0003e40008121848 */
[----:B-1----:R-:W-:Y:S01]  /*500f0*/  MOV R8, R11 ;  /* 0x0000000b00087202 */ /* 0x002fe20000000f00 */
[----:B----4-:R-:W-:-:S04]  /*50100*/  IMAD.X R26, R26, 0x1, R2, P1 ;  /* 0x000000011a1a7824 */ /* 0x010fc800008e0602 */
[----:B------:R-:W-:Y:S01]  /*50110*/  IMAD.MOV.U32 R9, RZ, RZ, R26 ;  /* 0x000000ffff097224 */ /* 0x000fe200078e001a */
[----:B------:R1:W-:Y:S01]  /*50120*/  STL [R1+0x1200], R26 ;  /* 0x0012001a01007387 */ /* 0x0003e20000100800 */
[----:B------:R-:W-:-:S03]  /*50130*/  IMAD.X R29, R29, 0x1, R2, P2 ;  /* 0x000000011d1d7824 */ /* 0x000fc600010e0602 */
[----:B------:R-:W-:Y:S04]  /*50140*/  STL [R1+0x1244], R12 ;  /* 0x0012440c01007387 */ /* 0x000fe80000100800 */
[----:B------:R4:W-:Y:S04]  /*50150*/  LDGSTS.E [R7+0x8500], desc[UR8][R8.64], P0 ;  /* 0x0850000008077fae */ /* 0x0009e80008121848 */
[----:B-1----:R-:W2:Y:S04]  /*50160*/  LDL.LU R26, [R1+0x1384] ;  /* 0x00138400011a7983 */ /* 0x002ea80000300800 */
[----:B------:R1:W-:Y:S04]  /*50170*/  STL [R1+0x1240], R29 ;  /* 0x0012401d01007387 */ /* 0x0003e80000100800 */
[----:B------:R-:W2:Y:S01]  /*50180*/  LDL.LU R11, [R1+0x13c4] ;  /* 0x0013c400010b7983 */ /* 0x000ea20000300800 */
[----:B----4-:R-:W-:-:S02]  /*50190*/  MOV R9, R29 ;  /* 0x0000001d00097202 */ /* 0x010fc40000000f00 */
[-C--:B---3--:R-:W-:Y:S01]  /*501a0*/  IADD3 R10, P1, R10, R0.reuse, RZ ;  /* 0x000000000a0a7210 */ /* 0x088fe20007f3e0ff */
[----:B-1----:R-:W3:Y:S01]  /*501b0*/  LDL.LU R29, [R1+0x1380] ;  /* 0x00138000011d7983 */ /* 0x002ee20000300800 */
[----:B------:R-:W-:Y:S01]  /*501c0*/  IMAD.MOV.U32 R8, RZ, RZ, R12 ;  /* 0x000000ffff087224 */ /* 0x000fe200078e000c */
[----:B------:R-:W-:Y:S02]  /*501d0*/  IADD3 R22, P2, R22, R0, RZ ;  /* 0x0000000016167210 */ /* 0x000fe40007f5e0ff */
        /* <DEDUP_REMOVED lines=25> */
[----:B------:R-:W-:Y:S04]  /*50370*/  STL [R1+0x1344], R15 ;  /* 0x0013440f01007387 */ /* 0x000fe80000100800 */
        /* <DEDUP_REMOVED lines=8> */
[----:B------:R-:W-:-:S02]  /*50400*/  MOV R9, R27 ;  /* 0x0000001b00097202 */ /* 0x000fc40000000f00 */
[----:B------:R-:W2:Y:S04]  /*50410*/  LDL.LU R27, [R1+0x1504] ;  /* 0x00150400011b7983 */ /* 0x000ea80000300800 */
[----:B------:R-:W2:Y:S04]  /*50420*/  LDL.LU R15, [R1+0x1544] ;  /* 0x00154400010f7983 */ /* 0x000ea80000300800 */
[----:B------:R1:W-:Y:S01]  /*50430*/  LDGSTS.E [R7+0xad00], desc[UR8][R8.64], P0 ;  /* 0x0ad0000008077fae */ /* 0x0003e20008121848 */
[-C--:B------:R-:W-:Y:S02]  /*50440*/  IADD3 R26, P1, R26, R0.reuse, RZ ;  /* 0x000000001a1a7210 */ /* 0x080fe40007f3e0ff */
[----:B------:R-:W-:-:S03]  /*50450*/  IADD3 R11, P2, R11, R0, RZ ;  /* 0x000000000b0b7210 */ /* 0x000fc60007f5e0ff */
[----:B------:R-:W-:Y:S01]  /*50460*/  STL [R1+0x1384], R26 ;  /* 0x0013841a01007387 */ /* 0x000fe20000100800 */
[--C-:B---3--:R-:W-:Y:S02]  /*50470*/  IMAD.X R29, R29, 0x1, R2.reuse, P1 ;  /* 0x000000011d1d7824 */ /* 0x108fe400008e0602 */
[----:B----4-:R-:W-:-:S03]  /*50480*/  IMAD.X R12, R12, 0x1, R2, P2 ;  /* 0x000000010c0c7824 */ /* 0x010fc600010e0602 */
[----:B------:R3:W-:Y:S01]  /*50490*/  STL [R1+0x1380], R29 ;  /* 0x0013801d01007387 */ /* 0x0007e20000100800 */
[----:B-1----:R-:W-:-:S03]  /*504a0*/  IMAD.MOV.U32 R9, RZ, RZ, R29 ;  /* 0x000000ffff097224 */ /* 0x002fc600078e001d */
[----:B------:R-:W-:Y:S01]  /*504b0*/  STL [R1+0x13c4], R11 ;  /* 0x0013c40b01007387 */ /* 0x000fe20000100800 */
[----:B------:R-:W-:-:S03]  /*504c0*/  MOV R8, R26 ;  /* 0x0000001a00087202 */ /* 0x000fc60000000f00 */
[----:B---3--:R-:W3:Y:S04]  /*504d0*/  LDL.LU R29, [R1+0x1500] ;  /* 0x00150000011d7983 */ /* 0x008ee80000300800 */
[----:B------:R1:W-:Y:S04]  /*504e0*/  STL [R1+0x13c0], R12 ;  /* 0x0013c00c01007387 */ /* 0x0003e80000100800 */
[----:B------:R-:W4:Y:S04]  /*504f0*/  LDL.LU R26, [R1+0x1540] ;  /* 0x00154000011a7983 */ /* 0x000f280000300800 */
[----:B------:R1:W-:Y:S02]  /*50500*/  LDGSTS.E [R7+0xb500], desc[UR8][R8.64], P0 ;  /* 0x0b50000008077fae */ /* 0x0003e40008121848 */
[----:B-1----:R-:W-:Y:S01]  /*50510*/  IMAD.MOV.U32 R8, RZ, RZ, R11 ;  /* 0x000000ffff087224 */ /* 0x002fe200078e000b */
[----:B------:R-:W-:-:S02]  /*50520*/  MOV R9, R12 ;  /* 0x0000000c00097202 */ /* 0x000fc40000000f00 */
[----:B------:R-:W4:Y:S04]  /*50530*/  LDL.LU R12, [R1+0x1584] ;  /* 0x00158400010c7983 */ /* 0x000f280000300800 */
[----:B------:R-:W4:Y:S04]  /*50540*/  LDL.LU R11, [R1+0x15c4] ;  /* 0x0015c400010b7983 */ /* 0x000f280000300800 */
[----:B------:R1:W-:Y:S01]  /*50550*/  LDGSTS.E [R7+0xbd00], desc[UR8][R8.64], P0 ;  /* 0x0bd0000008077fae */ /* 0x0003e20008121848 */
[----:B------:R-:W-:-:S05]  /*50560*/  IADD3 R21, P1, R21, R0, RZ ;  /* 0x0000000015157210 */ /* 0x000fca0007f3e0ff */
[----:B------:R-:W-:Y:S01]  /*50570*/  STL [R1+0x1404], R21 ;  /* 0x0014041501007387 */ /* 0x000fe20000100800 */
[----:B------:R-:W-:Y:S01]  /*50580*/  IADD3 R10, P2, R10, R0, RZ ;  /* 0x000000000a0a7210 */ /* 0x000fe20007f5e0ff */
[----:B--2---:R-:W-:-:S04]  /*50590*/  IMAD.X R24, R24, 0x1, R2, P1 ;  /* 0x0000000118187824 */ /* 0x004fc800008e0602 */
[----:B------:R-:W-:Y:S01]  /*505a0*/  IMAD.X R22, R22, 0x1, R2, P2 ;  /* 0x0000000116167824 */ /* 0x000fe200010e0602 */
[----:B------:R2:W-:Y:S01]  /*505b0*/  STL [R1+0x1400], R24 ;  /* 0x0014001801007387 */ /* 0x0005e20000100800 */
[----:B-1----:R-:W-:-:S03]  /*505c0*/  IMAD.MOV.U32 R9, RZ, RZ, R24 ;  /* 0x000000ffff097224 */ /* 0x002fc600078e0018 */
[----:B------:R-:W-:Y:S01]  /*505d0*/  STL [R1+0x1444], R10 ;  /* 0x0014440a01007387 */ /* 0x000fe20000100800 */
[----:B------:R-:W-:-:S03]  /*505e0*/  MOV R8, R21 ;  /* 0x0000001500087202 */ /* 0x000fc60000000f00 */
[----:B--2---:R-:W2:Y:S04]  /*505f0*/  LDL.LU R24, [R1+0x1580] ;  /* 0x0015800001187983 */ /* 0x004ea80000300800 */
[----:B------:R1:W-:Y:S04]  /*50600*/  STL [R1+0x1440], R22 ;  /* 0x0014401601007387 */ /* 0x0003e80000100800 */
[----:B------:R-:W2:Y:S04]  /*50610*/  LDL.LU R21, [R1+0x15c0] ;  /* 0x0015c00001157983 */ /* 0x000ea80000300800 */
        /* <DEDUP_REMOVED lines=21> */
[----:B------:R4:W-:Y:S01]  /*50770*/  STL [R1+0x1504], R27 ;  /* 0x0015041b01007387 */ /* 0x0009e20000100800 */
[----:B-1----:R-:W-:Y:S01]  /*50780*/  IMAD.MOV.U32 R8, RZ, RZ, R30 ;  /* 0x000000ffff087224 */ /* 0x002fe200078e001e */
[----:B------:R-:W-:-:S05]  /*50790*/  MOV R9, R31 ;  /* 0x0000001f00097202 */ /* 0x000fca0000000f00 */
[----:B------:R1:W-:Y:S02]  /*507a0*/  LDGSTS.E [R7+0xdd00], desc[UR8][R8.64], P0 ;  /* 0x0dd0000008077fae */ /* 0x0003e40008121848 */
[----:B-1----:R-:W-:Y:S01]  /*507b0*/  MOV R8, R27 ;  /* 0x0000001b00087202 */ /* 0x002fe20000000f00 */
[----:B---3--:R-:W-:-:S04]  /*507c0*/  IMAD.X R29, R29, 0x1, R2, P1 ;  /* 0x000000011d1d7824 */ /* 0x008fc800008e0602 */
[----:B------:R-:W-:Y:S01]  /*507d0*/  IMAD.MOV.U32 R9, RZ, RZ, R29 ;  /* 0x000000ffff097224 */ /* 0x000fe200078e001d */
[----:B------:R-:W-:Y:S01]  /*507e0*/  STL [R1+0x1500], R29 ;  /* 0x0015001d01007387 */ /* 0x000fe20000100800 */
[----:B----4-:R-:W-:-:S03]  /*507f0*/  IMAD.X R26, R26, 0x1, R2, P2 ;  /* 0x000000011a1a7824 */ /* 0x010fc600010e0602 */
[----:B------:R1:W-:Y:S04]  /*50800*/  STL [R1+0x1544], R15 ;  /* 0x0015440f01007387 */ /* 0x0003e80000100800 */
[----:B------:R3:W-:Y:S04]  /*50810*/  LDGSTS.E [R7+0xe500], desc[UR8][R8.64], P0 ;  /* 0x0e50000008077fae */ /* 0x0007e80008121848 */
[----:B------:R-:W-:Y:S04]  /*50820*/  STL [R1+0x1540], R26 ;  /* 0x0015401a01007387 */ /* 0x000fe80000100800 */
[----:B------:R-:W4:Y:S01]  /*50830*/  LDL.LU R27, [R1+0xe88] ;  /* 0x000e8800011b7983 */ /* 0x000f220000300800 */
[----:B---3--:R-:W-:-:S03]  /*50840*/  IMAD.MOV.U32 R8, RZ, RZ, R15 ;  /* 0x000000ffff087224 */ /* 0x008fc600078e000f */
[----:B-1----:R-:W3:Y:S01]  /*50850*/  LDL.LU R15, [R1+0xe8c] ;  /* 0x000e8c00010f7983 */ /* 0x002ee20000300800 */
[----:B------:R-:W-:Y:S02]  /*50860*/  IADD3 R12, P1, R12, R0, RZ ;  /* 0x000000000c0c7210 */ /* 0x000fe40007f3e0ff */
[----:B------:R-:W-:Y:S01]  /*50870*/  MOV R9, R26 ;  /* 0x0000001a00097202 */ /* 0x000fe20000000f00 */
[----:B------:R-:W4:Y:S01]  /*50880*/  LDL.LU R30, [R1+0xec8] ;  /* 0x000ec800011e7983 */ /* 0x000f220000300800 */
[----:B------:R-:W-:-:S03]  /*50890*/  IADD3 R11, P2, R11, R0, RZ ;  /* 0x000000000b0b7210 */ /* 0x000fc60007f5e0ff */
[----:B------:R-:W4:Y:S04]  /*508a0*/  LDL.LU R29, [R1+0xecc] ;  /* 0x000ecc00011d7983 */ /* 0x000f280000300800 */
[----:B------:R1:W-:Y:S04]  /*508b0*/  LDGSTS.E [R7+0xed00], desc[UR8][R8.64], P0 ;  /* 0x0ed0000008077fae */ /* 0x0003e80008121848 */
[----:B------:R2:W-:Y:S01]  /*508c0*/  STL [R1+0x1584], R12 ;  /* 0x0015840c01007387 */ /* 0x0005e20000100800 */
[----:B-1----:R-:W-:Y:S01]  /*508d0*/  MOV R8, R12 ;  /* 0x0000000c00087202 */ /* 0x002fe20000000f00 */
[----:B--2---:R-:W-:-:S04]  /*508e0*/  IMAD.X R24, R24, 0x1, R2, P1 ;  /* 0x0000000118187824 */ /* 0x004fc800008e0602 */
[----:B------:R-:W-:Y:S01]  /*508f0*/  IMAD.MOV.U32 R9, RZ, RZ, R24 ;  /* 0x000000ffff097224 */ /* 0x000fe200078e0018 */
[----:B------:R1:W-:Y:S01]  /*50900*/  STL [R1+0x1580], R24 ;  /* 0x0015801801007387 */ /* 0x0003e20000100800 */
[----:B------:R-:W-:-:S03]  /*50910*/  IMAD.X R21, R21, 0x1, R2, P2 ;  /* 0x0000000115157824 */ /* 0x000fc600010e0602 */
[----:B------:R-:W-:Y:S04]  /*50920*/  STL [R1+0x15c4], R11 ;  /* 0x0015c40b01007387 */ /* 0x000fe80000100800 */
[----:B------:R-:W2:Y:S04]  /*50930*/  LDL.LU R12, [R1+0xf0c] ;  /* 0x000f0c00010c7983 */ /* 0x000ea80000300800 */
[----:B------:R1:W-:Y:S04]  /*50940*/  STL [R1+0x15c0], R21 ;  /* 0x0015c01501007387 */ /* 0x0003e80000100800 */
[----:B------:R1:W-:Y:S04]  /*50950*/  LDGSTS.E [R7+0xf500], desc[UR8][R8.64], P0 ;  /* 0x0f50000008077fae */ /* 0x0003e80008121848 */
[----:B-1----:R-:W2:Y:S01]  /*50960*/  LDL.LU R24, [R1+0xf4c] ;  /* 0x000f4c0001187983 */ /* 0x002ea20000300800 */
[----:B------:R-:W-:-:S02]  /*50970*/  IADD3 R22, P1, R22, R0, RZ ;  /* 0x0000000016167210 */ /* 0x000fc40007f3e0ff */
[----:B------:R-:W-:Y:S02]  /*50980*/  MOV R9, R21 ;  /* 0x0000001500097202 */ /* 0x000fe40000000f00 */
[----:B------:R-:W2:Y:S01]  /*50990*/  LDL.LU R21, [R1+0xf08] ;  /* 0x000f080001157983 */ /* 0x000ea20000300800 */
[----:B------:R-:W-:-:S03]  /*509a0*/  IADD3 R10, P2, R10, R0, RZ ;  /* 0x000000000a0a7210 */ /* 0x000fc60007f5e0ff */
[----:B------:R-:W2:Y:S01]  /*509b0*/  LDL.LU R26, [R1+0xf48] ;  /* 0x000f4800011a7983 */ /* 0x000ea20000300800 */
[----:B------:R-:W-:-:S03]  /*509c0*/  IMAD.MOV.U32 R8, RZ, RZ, R11 ;  /* 0x000000ffff087224 */ /* 0x000fc600078e000b */
[----:B------:R1:W-:Y:S04]  /*509d0*/  STL [R1+0xe0c], R22 ;  /* 0x000e0c1601007387 */ /* 0x0003e80000100800 */
[----:B------:R1:W-:Y:S02]  /*509e0*/  LDGSTS.E [R7+0xfd00], desc[UR8][R8.64], P0 ;  /* 0x0fd0000008077fae */ /* 0x0003e40008121848 */
[----:B-1----:R-:W-:Y:S01]  /*509f0*/  IADD3 R7, R25, UR7, RZ ;  /* 0x0000000719077c10 */ /* 0x002fe2000fffe0ff */
[----:B------:R-:W-:Y:S02]  /*50a00*/  IMAD.MOV.U32 R8, RZ, RZ, R22 ;  /* 0x000000ffff087224 */ /* 0x000fe400078e0016 */
[----:B------:R-:W-:-:S05]  /*50a10*/  IMAD.X R28, R28, 0x1, R2, P1 ;  /* 0x000000011c1c7824 */ /* 0x000fca00008e0602 */
[----:B------:R1:W-:Y:S01]  /*50a20*/  STL [R1+0xe08], R28 ;  /* 0x000e081c01007387 */ /* 0x0003e20000100800 */
[----:B------:R-:W-:-:S03]  /*50a30*/  IMAD.X R20, R20, 0x1, R2, P2 ;  /* 0x0000000114147824 */ /* 0x000fc600010e0602 */
[----:B------:R-:W-:Y:S04]  /*50a40*/  STL [R1+0xe4c], R10 ;  /* 0x000e4c0a01007387 */ /* 0x000fe80000100800 */
[----:B------:R-:W2:Y:S04]  /*50a50*/  LDL.LU R11, [R1+0xf8c] ;  /* 0x000f8c00010b7983 */ /* 0x000ea80000300800 */
[----:B------:R1:W-:Y:S04]  /*50a60*/  STL [R1+0xe48], R20 ;  /* 0x000e481401007387 */ /* 0x0003e80000100800 */
[----:B------:R-:W2:Y:S04]  /*50a70*/  LDL.LU R25, [R1+0xfcc] ;  /* 0x000fcc0001197983 */ /* 0x000ea80000300800 */
[----:B------:R-:W2:Y:S01]  /*50a80*/  LDL.LU R22, [R1+0xf88] ;  /* 0x000f880001167983 */ /* 0x000ea20000300800 */
[----:B------:R-:W-:-:S03]  /*50a90*/  IMAD.MOV.U32 R9, RZ, RZ, R28 ;  /* 0x000000ffff097224 */ /* 0x000fc600078e001c */
[----:B-1----:R-:W2:Y:S04]  /*50aa0*/  LDL.LU R28, [R1+0xfc8] ;  /* 0x000fc800011c7983 */ /* 0x002ea80000300800 */
[----:B------:R1:W-:Y:S02]  /*50ab0*/  LDGSTS.E [R7+0x600], desc[UR8][R8.64], P0 ;  /* 0x0060000008077fae */ /* 0x0003e40008121848 */
[----:B-1----:R-:W-:Y:S01]  /*50ac0*/  MOV R8, R10 ;  /* 0x0000000a00087202 */ /* 0x002fe20000000f00 */
[----:B------:R-:W-:Y:S02]  /*50ad0*/  IMAD.MOV.U32 R9, RZ, RZ, R20 ;  /* 0x000000ffff097224 */ /* 0x000fe400078e0014 */
[----:B------:R-:W2:Y:S04]  /*50ae0*/  LDL.LU R20, [R1+0x100c] ;  /* 0x00100c0001147983 */ /* 0x000ea80000300800 */
[----:B------:R-:W2:Y:S04]  /*50af0*/  LDL.LU R10, [R1+0x104c] ;  /* 0x00104c00010a7983 */ /* 0x000ea80000300800 */
[----:B------:R1:W-:Y:S01]  /*50b00*/  LDGSTS.E [R7+0xe00], desc[UR8][R8.64], P0 ;  /* 0x00e0000008077fae */ /* 0x0003e20008121848 */
[----:B---3--:R-:W-:-:S05]  /*50b10*/  IADD3 R15, P1, R15, R0, RZ ;  /* 0x000000000f0f7210 */ /* 0x008fca0007f3e0ff */
[----:B----4-:R-:W-:Y:S01]  /*50b20*/  IMAD.X R27, R27, 0x1, R2, P1 ;  /* 0x000000011b1b7824 */ /* 0x010fe200008e0602 */
        /* <DEDUP_REMOVED lines=8> */
[----:B-1----:R-:W4:Y:S04]  /*50bb0*/  LDL.LU R27, [R1+0x1008] ;  /* 0x00100800011b7983 */ /* 0x002f280000300800 */
[----:B------:R-:W-:Y:S04]  /*50bc0*/  STL [R1+0xec8], R30 ;  /* 0x000ec81e01007387 */ /* 0x000fe80000100800 */
[----:B------:R-:W4:Y:S01]  /*50bd0*/  LDL.LU R15, [R1+0x1048] ;  /* 0x00104800010f7983 */ /* 0x000f220000300800 */
[----:B---3--:R-:W-:Y:S01]  /*50be0*/  MOV R8, R29 ;  /* 0x0000001d00087202 */ /* 0x008fe20000000f00 */
[----:B------:R-:W-:-:S05]  /*50bf0*/  IMAD.MOV.U32 R9, RZ, RZ, R30 ;  /* 0x000000ffff097224 */ /* 0x000fca00078e001e */
[----:B------:R1:W-:Y:S01]  /*50c00*/  LDGSTS.E [R7+0x1e00], desc[UR8][R8.64], P0 ;  /* 0x01e0000008077fae */ /* 0x0003e20008121848 */
[----:B--2---:R-:W-:-:S05]  /*50c10*/  IADD3 R12, P1, R12, R0, RZ ;  /* 0x000000000c0c7210 */ /* 0x004fca0007f3e0ff */
[----:B------:R-:W-:Y:S01]  /*50c20*/  STL [R1+0xf0c], R12 ;  /* 0x000f0c0c01007387 */ /* 0x000fe20000100800 */
[----:B-1----:R-:W-:Y:S01]  /*50c30*/  IMAD.MOV.U32 R8, RZ, RZ, R12 ;  /* 0x000000ffff087224 */ /* 0x002fe200078e000c */
[----:B------:R-:W-:Y:S01]  /*50c40*/  IADD3 R24, P2, R24, R0, RZ ;  /* 0x0000000018187210 */ /* 0x000fe20007f5e0ff */
[----:B------:R-:W-:-:S03]  /*50c50*/  IMAD.X R21, R21, 0x1, R2, P1 ;  /* 0x0000000115157824 */ /* 0x000fc600008e0602 */
[----:B------:R-:W-:Y:S02]  /*50c60*/  IADD3.X R26, R26, R2, RZ, P2, !PT ;  /* 0x000000021a1a7210 */ /* 0x000fe400017fe4ff */
[----:B------:R1:W-:Y:S01]  /*50c70*/  STL [R1+0xf08], R21 ;  /* 0x000f081501007387 */ /* 0x0003e20000100800 */
[----:B------:R-:W-:-:S03]  /*50c80*/  IMAD.MOV.U32 R9, RZ, RZ, R21 ;  /* 0x000000ffff097224 */ /* 0x000fc600078e0015 */
[----:B------:R-:W-:Y:S04]  /*50c90*/  STL [R1+0xf4c], R24 ;  /* 0x000f4c1801007387 */ /* 0x000fe80000100800 */
[----:B------:R2:W-:Y:S04]  /*50ca0*/  LDGSTS.E [R7+0x2600], desc[UR8][R8.64], P0 ;  /* 0x0260000008077fae */ /* 0x0005e80008121848 */
[----:B-1----:R-:W3:Y:S04]  /*50cb0*/  LDL.LU R21, [R1+0x108c] ;  /* 0x00108c0001157983 */ /* 0x002ee80000300800 */
[----:B------:R1:W-:Y:S04]  /*50cc0*/  STL [R1+0xf48], R26 ;  /* 0x000f481a01007387 */ /* 0x0003e80000100800 */
[----:B------:R-:W3:Y:S01]  /*50cd0*/  LDL.LU R12, [R1+0x10cc] ;  /* 0x0010cc00010c7983 */ /* 0x000ee20000300800 */
[----:B--2---:R-:W-:-:S03]  /*50ce0*/  IMAD.MOV.U32 R9, RZ, RZ, R26 ;  /* 0x000000ffff097224 */ /* 0x004fc600078e001a */
[----:B-1----:R-:W2:Y:S01]  /*50cf0*/  LDL.LU R26, [R1+0x1088] ;  /* 0x00108800011a7983 */ /* 0x002ea20000300800 */
[----:B------:R-:W-:-:S03]  /*50d00*/  MOV R8, R24 ;  /* 0x0000001800087202 */ /* 0x000fc60000000f00 */
[----:B------:R-:W2:Y:S04]  /*50d10*/  LDL.LU R24, [R1+0x10c8] ;  /* 0x0010c80001187983 */ /* 0x000ea80000300800 */
[----:B------:R1:W-:Y:S01]  /*50d20*/  LDGSTS.E [R7+0x2e00], desc[UR8][R8.64], P0 ;  /* 0x02e0000008077fae */ /* 0x0003e20008121848 */
[----:B------:R-:W-:-:S05]  /*50d30*/  IADD3 R11, P1, R11, R0, RZ ;  /* 0x000000000b0b7210 */ /* 0x000fca0007f3e0ff */
[----:B------:R-:W-:Y:S01]  /*50d40*/  STL [R1+0xf8c], R11 ;  /* 0x000f8c0b01007387 */ /* 0x000fe20000100800 */
[----:B------:R-:W-:Y:S01]  /*50d50*/  IADD3 R25, P2, R25, R0, RZ ;  /* 0x0000000019197210 */ /* 0x000fe20007f5e0ff */
[----:B------:R-:W-:Y:S02]  /*50d60*/  IMAD.X R22, R22, 0x1, R2, P1 ;  /* 0x0000000116167824 */ /* 0x000fe400008e0602 */
[----:B-1----:R-:W-:Y:S01]  /*50d70*/  IMAD.MOV.U32 R8, RZ, RZ, R11 ;  /* 0x000000ffff087224 */ /* 0x002fe200078e000b */
[----:B------:R-:W-:Y:S02]  /*50d80*/  IADD3.X R28, R28, R2, RZ, P2, !PT ;  /* 0x000000021c1c7210 */ /* 0x000fe400017fe4ff */
[----:B------:R1:W-:Y:S01]  /*50d90*/  STL [R1+0xf88], R22 ;  /* 0x000f881601007387 */ /* 0x0003e20000100800 */
[----:B------:R-:W-:-:S03]  /*50da0*/  IMAD.MOV.U32 R9, RZ, RZ, R22 ;  /* 0x000000ffff097224 */ /* 0x000fc600078e0016 */
[----:B------:R-:W-:Y:S04]  /*50db0*/  STL [R1+0xfcc], R25 ;  /* 0x000fcc1901007387 */ /* 0x000fe80000100800 */
[----:B------:R1:W-:Y:S04]  /*50dc0*/  LDGSTS.E [R7+0x3600], desc[UR8][R8.64], P0 ;  /* 0x0360000008077fae */ /* 0x0003e80008121848 */
[----:B-1----:R-:W2:Y:S04]  /*50dd0*/  LDL.LU R22, [R1+0x110c] ;  /* 0x00110c0001167983 */ /* 0x002ea80000300800 */
[----:B------:R1:W-:Y:S04]  /*50de0*/  STL [R1+0xfc8], R28 ;  /* 0x000fc81c01007387 */ /* 0x0003e80000100800 */
[----:B------:R-:W2:Y:S01]  /*50df0*/  LDL.LU R11, [R1+0x114c] ;  /* 0x00114c00010b7983 */ /* 0x000ea20000300800 */
[----:B------:R-:W-:-:S03]  /*50e00*/  IMAD.MOV.U32 R9, RZ, RZ, R28 ;  /* 0x000000ffff097224 */ /* 0x000fc600078e001c */
[----:B-1----:R-:W2:Y:S01]  /*50e10*/  LDL.LU R28, [R1+0x1108] ;  /* 0x00110800011c7983 */ /* 0x002ea20000300800 */
[----:B------:R-:W-:-:S03]  /*50e20*/  MOV R8, R25 ;  /* 0x0000001900087202 */ /* 0x000fc60000000f00 */
[----:B------:R-:W2:Y:S01]  /*50e30*/  LDL.LU R25, [R1+0x1148] ;  /* 0x0011480001197983 */ /* 0x000ea20000300800 */
[-C--:B------:R-:W-:Y:S02]  /*50e40*/  IADD3 R20, P1, R20, R0.reuse, RZ ;  /* 0x0000000014147210 */ /* 0x080fe40007f3e0ff */
[----:B------:R-:W-:Y:S01]  /*50e50*/  IADD3 R10, P2, R10, R0, RZ ;  /* 0x000000000a0a7210 */ /* 0x000fe20007f5e0ff */
[----:B------:R1:W-:Y:S04]  /*50e60*/  LDGSTS.E [R7+0x3e00], desc[UR8][R8.64], P0 ;  /* 0x03e0000008077fae */ /* 0x0003e80008121848 */
[----:B------:R4:W-:Y:S01]  /*50e70*/  STL [R1+0x100c], R20 ;  /* 0x00100c1401007387 */ /* 0x0009e20000100800 */
[----:B-1----:R-:W-:Y:S02]  /*50e80*/  IMAD.MOV.U32 R8, RZ, RZ, R20 ;  /* 0x000000ffff087224 */ /* 0x002fe400078e0014 */
[----:B----4-:R-:W-:-:S05]  /*50e90*/  IMAD.X R27, R27, 0x1, R2, P1 ;  /* 0x000000011b1b7824 */ /* 0x010fca00008e0602 */
[----:B------:R1:W-:Y:S01]  /*50ea0*/  STL [R1+0x1008], R27 ;  /* 0x0010081b01007387 */ /* 0x0003e20000100800 */
[----:B------:R-:W-:-:S03]  /*50eb0*/  IADD3.X R15, R15, R2, RZ, P2, !PT ;  /* 0x000000020f0f7210 */ /* 0x000fc600017fe4ff */
[----:B------:R4:W-:Y:S04]  /*50ec0*/  STL [R1+0x104c], R10 ;  /* 0x00104c0a01007387 */ /* 0x0009e80000100800 */
[----:B------:R-:W2:Y:S01]  /*50ed0*/  LDL.LU R20, [R1+0x118c] ;  /* 0x00118c0001147983 */ /* 0x000ea20000300800 */
[----:B------:R-:W-:-:S03]  /*50ee0*/  IMAD.MOV.U32 R9, RZ, RZ, R27 ;  /* 0x000000ffff097224 */ /* 0x000fc600078e001b */
[----:B------:R4:W-:Y:S04]  /*50ef0*/  STL [R1+0x1048], R15 ;  /* 0x0010480f01007387 */ /* 0x0009e80000100800 */
[----:B------:R-:W2:Y:S04]  /*50f00*/  LDL.LU R29, [R1+0x11cc] ;  /* 0x0011cc00011d7983 */ /* 0x000ea80000300800 */
[----:B-1----:R-:W2:Y:S04]  /*50f10*/  LDL.LU R27, [R1+0x1188] ;  /* 0x00118800011b7983 */ /* 0x002ea80000300800 */
[----:B------:R1:W-:Y:S04]  /*50f20*/  LDGSTS.E [R7+0x4600], desc[UR8][R8.64], P0 ;  /* 0x0460000008077fae */ /* 0x0003e80008121848 */
[----:B------:R-:W2:Y:S01]  /*50f30*/  LDL.LU R30, [R1+0x11c8] ;  /* 0x0011c800011e7983 */ /* 0x000ea20000300800 */
[----:B-1----:R-:W-:Y:S01]  /*50f40*/  MOV R8, R10 ;  /* 0x0000000a00087202 */ /* 0x002fe20000000f00 */
[----:B------:R-:W-:-:S02]  /*50f50*/  IMAD.MOV.U32 R9, RZ, RZ, R15 ;  /* 0x000000ffff097224 */ /* 0x000fc400078e000f */
[----:B----4-:R-:W4:Y:S04]  /*50f60*/  LDL.LU R10, [R1+0x120c] ;  /* 0x00120c00010a7983 */ /* 0x010f280000300800 */
[----:B------:R-:W4:Y:S04]  /*50f70*/  LDL.LU R15, [R1+0x124c] ;  /* 0x00124c00010f7983 */ /* 0x000f280000300800 */
[----:B------:R1:W-:Y:S01]  /*50f80*/  LDGSTS.E [R7+0x4e00], desc[UR8][R8.64], P0 ;  /* 0x04e0000008077fae */ /* 0x0003e20008121848 */
[----:B---3--:R-:W-:-:S05]  /*50f90*/  IADD3 R21, P1, R21, R0, RZ ;  /* 0x0000000015157210 */ /* 0x008fca0007f3e0ff */
[----:B------:R3:W-:Y:S01]  /*50fa0*/  STL [R1+0x108c], R21 ;  /* 0x00108c1501007387 */ /* 0x0007e20000100800 */
[----:B------:R-:W-:Y:S01]  /*50fb0*/  IADD3 R12, P2, R12, R0, RZ ;  /* 0x000000000c0c7210 */ /* 0x000fe20007f5e0ff */
[----:B--2---:R-:W-:Y:S02]  /*50fc0*/  IMAD.X R26, R26, 0x1, R2, P1 ;  /* 0x000000011a1a7824 */ /* 0x004fe400008e0602 */
[----:B-1----:R-:W-:Y:S01]  /*50fd0*/  IMAD.MOV.U32 R8, RZ, RZ, R21 ;  /* 0x000000ffff087224 */ /* 0x002fe200078e0015 */
[----:B------:R-:W-:Y:S02]  /*50fe0*/  IADD3.X R24, R24, R2, RZ, P2, !PT ;  /* 0x0000000218187210 */ /* 0x000fe400017fe4ff */
[----:B------:R1:W-:Y:S04]  /*50ff0*/  STL [R1+0x1088], R26 ;  /* 0x0010881a01007387 */ /* 0x0003e80000100800 */
[----:B------:R2:W-:Y:S04]  /*51000*/  STL [R1+0x10cc], R12 ;  /* 0x0010cc0c01007387 */ /* 0x0005e80000100800 */
[----:B---3--:R-:W3:Y:S01]  /*51010*/  LDL.LU R21, [R1+0x1208] ;  /* 0x0012080001157983 */ /* 0x008ee20000300800 */
[----:B------:R-:W-:-:S03]  /*51020*/  IMAD.MOV.U32 R9, RZ, RZ, R26 ;  /* 0x000000ffff097224 */ /* 0x000fc600078e001a */
[----:B------:R2:W-:Y:S04]  /*51030*/  STL [R1+0x10c8], R24 ;  /* 0x0010c81801007387 */ /* 0x0005e80000100800 */
[----:B-1----:R-:W3:Y:S04]  /*51040*/  LDL.LU R26, [R1+0x1248] ;  /* 0x00124800011a7983 */ /* 0x002ee80000300800 */
[----:B------:R1:W-:Y:S02]  /*51050*/  LDGSTS.E [R7+0x5600], desc[UR8][R8.64], P0 ;  /* 0x0560000008077fae */ /* 0x0003e40008121848 */
[----:B-1----:R-:W-:Y:S01]  /*51060*/  MOV R8, R12 ;  /* 0x0000000c00087202 */ /* 0x002fe20000000f00 */
[----:B------:R-:W-:Y:S01]  /*51070*/  IMAD.MOV.U32 R9, RZ, RZ, R24 ;  /* 0x000000ffff097224 */ /* 0x000fe200078e0018 */
[----:B--2---:R-:W2:Y:S04]  /*51080*/  LDL.LU R12, [R1+0x128c] ;  /* 0x00128c00010c7983 */ /* 0x004ea80000300800 */
[----:B------:R-:W2:Y:S04]  /*51090*/  LDL.LU R24, [R1+0x12cc] ;  /* 0x0012cc0001187983 */ /* 0x000ea80000300800 */
[----:B------:R1:W-:Y:S01]  /*510a0*/  LDGSTS.E [R7+0x5e00], desc[UR8][R8.64], P0 ;  /* 0x05e0000008077fae */ /* 0x0003e20008121848 */
[----:B------:R-:W-:-:S05]  /*510b0*/  IADD3 R22, P1, R22, R0, RZ ;  /* 0x0000000016167210 */ /* 0x000fca0007f3e0ff */
[----:B------:R1:W-:Y:S01]  /*510c0*/  STL [R1+0x110c], R22 ;  /* 0x00110c1601007387 */ /* 0x0003e20000100800 */
[----:B------:R-:W-:Y:S01]  /*510d0*/  IADD3 R11, P2, R11, R0, RZ ;  /* 0x000000000b0b7210 */ /* 0x000fe20007f5e0ff */
[----:B------:R-:W-:Y:S02]  /*510e0*/  IMAD.X R28, R28, 0x1, R2, P1 ;  /* 0x000000011c1c7824 */ /* 0x000fe400008e0602 */
[----:B-1----:R-:W-:Y:S01]  /*510f0*/  IMAD.MOV.U32 R8, RZ, RZ, R22 ;  /* 0x000000ffff087224 */ /* 0x002fe200078e0016 */
[----:B------:R-:W-:Y:S02]  /*51100*/  IADD3.X R25, R25, R2, RZ, P2, !PT ;  /* 0x0000000219197210 */ /* 0x000fe400017fe4ff */
[----:B------:R1:W-:Y:S04]  /*51110*/  STL [R1+0x1108], R28 ;  /* 0x0011081c01007387 */ /* 0x0003e80000100800 */
[----:B------:R-:W-:Y:S04]  /*51120*/  STL [R1+0x114c], R11 ;  /* 0x00114c0b01007387 */ /* 0x000fe80000100800 */
[----:B------:R-:W2:Y:S01]  /*51130*/  LDL.LU R22, [R1+0x1288] ;  /* 0x0012880001167983 */ /* 0x000ea20000300800 */
[----:B------:R-:W-:-:S03]  /*51140*/  IMAD.MOV.U32 R9, RZ, RZ, R28 ;  /* 0x000000ffff097224 */ /* 0x000fc600078e001c */
[----:B------:R1:W-:Y:S04]  /*51150*/  STL [R1+0x1148], R25 ;  /* 0x0011481901007387 */ /* 0x0003e80000100800 */
[----:B-1----:R-:W2:Y:S04]  /*51160*/  LDL.LU R28, [R1+0x12c8] ;  /* 0x0012c800011c7983 */ /* 0x002ea80000300800 */
[----:B------:R1:W-:Y:S02]  /*51170*/  LDGSTS.E [R7+0x6600], desc[UR8][R8.64], P0 ;  /* 0x0660000008077fae */ /* 0x0003e40008121848 */
[----:B-1----:R-:W-:Y:S01]  /*51180*/  MOV R8, R11 ;  /* 0x0000000b00087202 */ /* 0x002fe20000000f00 */
[----:B------:R-:W-:-:S02]  /*51190*/  IMAD.MOV.U32 R9, RZ, RZ, R25 ;  /* 0x000000ffff097224 */ /* 0x000fc400078e0019 */
[----:B------:R-:W2:Y:S04]  /*511a0*/  LDL.LU R25, [R1+0x130c] ;  /* 0x00130c0001197983 */ /* 0x000ea80000300800 */
[----:B------:R-:W2:Y:S04]  /*511b0*/  LDL.LU R11, [R1+0x134c] ;  /* 0x00134c00010b7983 */ /* 0x000ea80000300800 */
[----:B------:R1:W-:Y:S01]  /*511c0*/  LDGSTS.E [R7+0x6e00], desc[UR8][R8.64], P0 ;  /* 0x06e0000008077fae */ /* 0x0003e20008121848 */
[----:B------:R-:W-:-:S05]  /*511d0*/  IADD3 R20, P1, R20, R0, RZ ;  /* 0x0000000014147210 */ /* 0x000fca0007f3e0ff */
[----:B------:R-:W-:Y:S01]  /*511e0*/  STL [R1+0x118c], R20 ;  /* 0x00118c1401007387 */ /* 0x000fe20000100800 */
[----:B------:R-:W-:Y:S01]  /*511f0*/  IADD3 R29, P2, R29, R0, RZ ;  /* 0x000000001d1d7210 */ /* 0x000fe20007f5e0ff */
[----:B------:R-:W-:Y:S02]  /*51200*/  IMAD.X R27, R27, 0x1, R2, P1 ;  /* 0x000000011b1b7824 */ /* 0x000fe400008e0602 */
[----:B-1----:R-:W-:Y:S02]  /*51210*/  IMAD.MOV.U32 R8, RZ, RZ, R20 ;  /* 0x000000ffff087224 */ /* 0x002fe400078e0014 */
[----:B------:R-:W-:Y:S01]  /*51220*/  IMAD.MOV.U32 R9, RZ, RZ, R27 ;  /* 0x000000ffff097224 */ /* 0x000fe200078e001b */
[----:B------:R1:W-:Y:S01]  /*51230*/  STL [R1+0x1188], R27 ;  /* 0x0011881b01007387 */ /* 0x0003e20000100800 */
[----:B------:R-:W-:-:S03]  /*51240*/  IADD3.X R30, R30, R2, RZ, P2, !PT ;  /* 0x000000021e1e7210 */ /* 0x000fc600017fe4ff */
[----:B------:R-:W-:Y:S04]  /*51250*/  STL [R1+0x11cc], R29 ;  /* 0x0011cc1d01007387 */ /* 0x000fe80000100800 */
[----:B------:R4:W-:Y:S04]  /*51260*/  LDGSTS.E [R7+0x7600], desc[UR8][R8.64], P0 ;  /* 0x0760000008077fae */ /* 0x0009e80008121848 */
[----:B-1----:R-:W2:Y:S01]  /*51270*/  LDL.LU R27, [R1+0x1308] ;  /* 0x00130800011b7983 */ /* 0x002ea20000300800 */
[----:B----4-:R-:W-:-:S03]  /*51280*/  IADD3 R10, P1, R10, R0, RZ ;  /* 0x000000000a0a7210 */ /* 0x010fc60007f3e0ff */
[----:B------:R-:W-:Y:S01]  /*51290*/  STL [R1+0x11c8], R30 ;  /* 0x0011c81e01007387 */ /* 0x000fe20000100800 */
[----:B------:R-:W-:-:S03]  /*512a0*/  IADD3 R15, P2, R15, R0, RZ ;  /* 0x000000000f0f7210 */ /* 0x000fc60007f5e0ff */
[----:B------:R-:W4:Y:S01]  /*512b0*/  LDL.LU R20, [R1+0x1348] ;  /* 0x0013480001147983 */ /* 0x000f220000300800 */
[----:B------:R-:W-:Y:S01]  /*512c0*/  MOV R8, R29 ;  /* 0x0000001d00087202 */ /* 0x000fe20000000f00 */
[----:B------:R-:W-:Y:S02]  /*512d0*/  IMAD.MOV.U32 R9, RZ, RZ, R30 ;  /* 0x000000ffff097224 */ /* 0x000fe400078e001e */
[----:B------:R-:W-:Y:S04]  /*512e0*/  STL [R1+0x120c], R10 ;  /* 0x00120c0a01007387 */ /* 0x000fe80000100800 */
[----:B------:R1:W-:Y:S02]  /*512f0*/  LDGSTS.E [R7+0x7e00], desc[UR8][R8.64], P0 ;  /* 0x07e0000008077fae */ /* 0x0003e40008121848 */
[----:B-1----:R-:W-:-:S02]  /*51300*/  IMAD.MOV.U32 R8, RZ, RZ, R10 ;  /* 0x000000ffff087224 */ /* 0x002fc400078e000a */
        /* <DEDUP_REMOVED lines=22> */
[----:B------:R1:W-:Y:S04]  /*51470*/  STL [R1+0x12cc], R24 ;  /* 0x0012cc1801007387 */ /* 0x0003e80000100800 */
[----:B------:R1:W-:Y:S04]  /*51480*/  LDGSTS.E [R7+0x9600], desc[UR8][R8.64], P0 ;  /* 0x0960000008077fae */ /* 0x0003e80008121848 */
[----:B-1----:R-:W3:Y:S04]  /*51490*/  LDL.LU R22, [R1+0x140c] ;  /* 0x00140c0001167983 */ /* 0x002ee80000300800 */
[----:B------:R1:W-:Y:S04]  /*514a0*/  STL [R1+0x12c8], R28 ;  /* 0x0012c81c01007387 */ /* 0x0003e80000100800 */
[----:B------:R-:W3:Y:S01]  /*514b0*/  LDL.LU R12, [R1+0x144c] ;  /* 0x00144c00010c7983 */ /* 0x000ee20000300800 */
[----:B------:R-:W-:-:S03]  /*514c0*/  MOV R8, R24 ;  /* 0x0000001800087202 */ /* 0x000fc60000000f00 */
[----:B------:R-:W3:Y:S01]  /*514d0*/  LDL.LU R24, [R1+0x1408] ;  /* 0x0014080001187983 */ /* 0x000ee20000300800 */
[----:B------:R-:W-:-:S03]  /*514e0*/  IMAD.MOV.U32 R9, RZ, RZ, R28 ;  /* 0x000000ffff097224 */ /* 0x000fc600078e001c */
[----:B-1----:R-:W3:Y:S01]  /*514f0*/  LDL.LU R28, [R1+0x1448] ;  /* 0x00144800011c7983 */ /* 0x002ee20000300800 */
[-C--:B------:R-:W-:Y:S02]  /*51500*/  IADD3 R25, P1, R25, R0.reuse, RZ ;  /* 0x0000000019197210 */ /* 0x080fe40007f3e0ff */
[----:B------:R-:W-:Y:S01]  /*51510*/  IADD3 R11, P2, R11, R0, RZ ;  /* 0x000000000b0b7210 */ /* 0x000fe20007f5e0ff */
[----:B------:R1:W-:Y:S04]  /*51520*/  LDGSTS.E [R7+0x9e00], desc[UR8][R8.64], P0 ;  /* 0x09e0000008077fae */ /* 0x0003e80008121848 */
[----:B------:R4:W-:Y:S01]  /*51530*/  STL [R1+0x130c], R25 ;  /* 0x00130c1901007387 */ /* 0x0009e20000100800 */
[----:B-1----:R-:W-:Y:S02]  /*51540*/  IMAD.MOV.U32 R8, RZ, RZ, R25 ;  /* 0x000000ffff087224 */ /* 0x002fe400078e0019 */
[----:B------:R-:W-:-:S05]  /*51550*/  IMAD.X R27, R27, 0x1, R2, P1 ;  /* 0x000000011b1b7824 */ /* 0x000fca00008e0602 */
[----:B------:R1:W-:Y:S01]  /*51560*/  STL [R1+0x1308], R27 ;  /* 0x0013081b01007387 */ /* 0x0003e20000100800 */
[----:B----4-:R-:W-:-:S03]  /*51570*/  IADD3.X R20, R20, R2, RZ, P2, !PT ;  /* 0x0000000214147210 */ /* 0x010fc600017fe4ff */
[----:B------:R4:W-:Y:S04]  /*51580*/  STL [R1+0x134c], R11 ;  /* 0x00134c0b01007387 */ /* 0x0009e80000100800 */
[----:B------:R-:W3:Y:S01]  /*51590*/  LDL.LU R29, [R1+0x148c] ;  /* 0x00148c00011d7983 */ /* 0x000ee20000300800 */
[----:B------:R-:W-:-:S03]  /*515a0*/  IMAD.MOV.U32 R9, RZ, RZ, R27 ;  /* 0x000000ffff097224 */ /* 0x000fc600078e001b */
[----:B------:R4:W-:Y:S04]  /*515b0*/  STL [R1+0x1348], R20 ;  /* 0x0013481401007387 */ /* 0x0009e80000100800 */
[----:B------:R-:W3:Y:S04]  /*515c0*/  LDL.LU R25, [R1+0x14cc] ;  /* 0x0014cc0001197983 */ /* 0x000ee80000300800 */
[----:B------:R-:W3:Y:S04]  /*515d0*/  LDL.LU R30, [R1+0x1488] ;  /* 0x00148800011e7983 */ /* 0x000ee80000300800 */
[----:B------:R4:W-:Y:S04]  /*515e0*/  LDGSTS.E [R7+0xa600], desc[UR8][R8.64], P0 ;  /* 0x0a60000008077fae */ /* 0x0009e80008121848 */
[----:B-1----:R-:W3:Y:S01]  /*515f0*/  LDL.LU R27, [R1+0x14c8] ;  /* 0x0014c800011b7983 */ /* 0x002ee20000300800 */
[----:B----4-:R-:W-:Y:S01]  /*51600*/  MOV R8, R11 ;  /* 0x0000000b00087202 */ /* 0x010fe20000000f00 */
[----:B------:R-:W-:-:S02]  /*51610*/  IMAD.MOV.U32 R9, RZ, RZ, R20 ;  /* 0x000000ffff097224 */ /* 0x000fc400078e0014 */
[----:B------:R-:W4:Y:S04]  /*51620*/  LDL.LU R11, [R1+0x150c] ;  /* 0x00150c00010b7983 */ /* 0x000f280000300800 */
[----:B------:R-:W4:Y:S04]  /*51630*/  LDL.LU R20, [R1+0x154c] ;  /* 0x00154c0001147983 */ /* 0x000f280000300800 */
[----:B------:R1:W-:Y:S01]  /*51640*/  LDGSTS.E [R7+0xae00], desc[UR8][R8.64], P0 ;  /* 0x0ae0000008077fae */ /* 0x0003e20008121848 */
[----:B------:R-:W-:-:S05]  /*51650*/  IADD3 R21, P1, R21, R0, RZ ;  /* 0x0000000015157210 */ /* 0x000fca0007f3e0ff */
[----:B------:R3:W-:Y:S01]  /*51660*/  STL [R1+0x138c], R21 ;  /* 0x00138c1501007387 */ /* 0x0007e20000100800 */
[----:B------:R-:W-:Y:S01]  /*51670*/  IADD3 R10, P2, R10, R0, RZ ;  /* 0x000000000a0a7210 */ /* 0x000fe20007f5e0ff */
[----:B--2---:R-:W-:Y:S02]  /*51680*/  IMAD.X R26, R26, 0x1, R2, P1 ;  /* 0x000000011a1a7824 */ /* 0x004fe400008e0602 */
[----:B-1----:R-:W-:Y:S01]  /*51690*/  IMAD.MOV.U32 R8, RZ, RZ, R21 ;  /* 0x000000ffff087224 */ /* 0x002fe200078e0015 */
[----:B---3--:R-:W-:Y:S02]  /*516a0*/  IADD3.X R15, R15, R2, RZ, P2, !PT ;  /* 0x000000020f0f7210 */ /* 0x008fe400017fe4ff */
[----:B------:R1:W-:Y:S04]  /*516b0*/  STL [R1+0x1388], R26 ;  /* 0x0013881a01007387 */ /* 0x0003e80000100800 */
[----:B------:R-:W-:Y:S01]  /*516c0*/  STL [R1+0x13cc], R10 ;  /* 0x0013cc0a01007387 */ /* 0x000fe20000100800 */
[----:B------:R-:W-:-:S03]  /*516d0*/  IMAD.MOV.U32 R9, RZ, RZ, R26 ;  /* 0x000000ffff097224 */ /* 0x000fc600078e001a */
[----:B------:R-:W2:Y:S04]  /*516e0*/  LDL.LU R21, [R1+0x1508] ;  /* 0x0015080001157983 */ /* 0x000ea80000300800 */
[----:B------:R3:W-:Y:S04]  /*516f0*/  STL [R1+0x13c8], R15 ;  /* 0x0013c80f01007387 */ /* 0x0007e80000100800 */
[----:B-1----:R-:W2:Y:S04]  /*51700*/  LDL.LU R26, [R1+0x1548] ;  /* 0x00154800011a7983 */ /* 0x002ea80000300800 */
[----:B------:R1:W-:Y:S02]  /*51710*/  LDGSTS.E [R7+0xb600], desc[UR8][R8.64], P0 ;  /* 0x0b60000008077fae */ /* 0x0003e40008121848 */
[----:B-1----:R-:W-:Y:S01]  /*51720*/  MOV R8, R10 ;  /* 0x0000000a00087202 */ /* 0x002fe20000000f00 */
[----:B------:R-:W-:-:S02]  /*51730*/  IMAD.MOV.U32 R9, RZ, RZ, R15 ;  /* 0x000000ffff097224 */ /* 0x000fc400078e000f */
[----:B---3--:R-:W3:Y:S04]  /*51740*/  LDL.LU R15, [R1+0x158c] ;  /* 0x00158c00010f7983 */ /* 0x008ee80000300800 */
        /* <DEDUP_REMOVED lines=9> */
[----:B------:R1:W-:Y:S01]  /*517e0*/  STL [R1+0x144c], R12 ;  /* 0x00144c0c01007387 */ /* 0x0003e20000100800 */
[----:B------:R-:W-:-:S03]  /*517f0*/  IMAD.MOV.U32 R8, RZ, RZ, R22 ;  /* 0x000000ffff087224 */ /* 0x000fc600078e0016 */
[----:B------:R-:W3:Y:S04]  /*51800*/  LDL.LU R24, [R1+0x1588] ;  /* 0x0015880001187983 */ /* 0x000ee80000300800 */
[----:B------:R1:W-:Y:S04]  /*51810*/  STL [R1+0x1448], R28 ;  /* 0x0014481c01007387 */ /* 0x0003e80000100800 */
[----:B------:R-:W3:Y:S04]  /*51820*/  LDL.LU R22, [R1+0x15c8] ;  /* 0x0015c80001167983 */ /* 0x000ee80000300800 */
[----:B------:R1:W-:Y:S02]  /*51830*/  LDGSTS.E [R7+0xc600], desc[UR8][R8.64], P0 ;  /* 0x0c60000008077fae */ /* 0x0003e40008121848 */
[----:B-1----:R-:W-:Y:S01]  /*51840*/  MOV R8, R12 ;  /* 0x0000000c00087202 */ /* 0x002fe20000000f00 */
[----:B------:R-:W-:Y:S01]  /*51850*/  IMAD.MOV.U32 R9, RZ, RZ, R28 ;  /* 0x000000ffff097224 */ /* 0x000fe200078e001c */
[----:B------:R-:W3:Y:S04]  /*51860*/  LDL.LU R12, [R1+0xe14] ;  /* 0x000e1400010c7983 */ /* 0x000ee80000300800 */
[----:B------:R1:W-:Y:S04]  /*51870*/  LDGSTS.E [R7+0xce00], desc[UR8][R8.64], P0 ;  /* 0x0ce0000008077fae */ /* 0x0003e80008121848 */
[----:B------:R-:W3:Y:S01]  /*51880*/  LDL.LU R28, [R1+0xe54] ;  /* 0x000e5400011c7983 */ /* 0x000ee20000300800 */
[----:B------:R-:W-:-:S05]  /*51890*/  IADD3 R29, P1, R29, R0, RZ ;  /* 0x000000001d1d7210 */ /* 0x000fca0007f3e0ff */
[----:B-1----:R-:W-:Y:S01]  /*518a0*/  IMAD.MOV.U32 R8, RZ, RZ, R29 ;  /* 0x000000ffff087224 */ /* 0x002fe200078e001d */
[----:B------:R-:W-:Y:S01]  /*518b0*/  IADD3 R25, P2, R25, R0, RZ ;  /* 0x0000000019197210 */ /* 0x000fe20007f5e0ff */
[----:B------:R-:W-:Y:S01]  /*518c0*/  IMAD.X R30, R30, 0x1, R2, P1 ;  /* 0x000000011e1e7824 */ /* 0x000fe200008e0602 */
[----:B------:R-:W-:Y:S03]  /*518d0*/  STL [R1+0x148c], R29 ;  /* 0x00148c1d01007387 */ /* 0x000fe60000100800 */
[----:B------:R-:W-:Y:S01]  /*518e0*/  IMAD.MOV.U32 R9, RZ, RZ, R30 ;  /* 0x000000ffff097224 */ /* 0x000fe200078e001e */
[----:B------:R-:W-:Y:S01]  /*518f0*/  STL [R1+0x1488], R30 ;  /* 0x0014881e01007387 */ /* 0x000fe20000100800 */
[----:B------:R-:W-:-:S03]  /*51900*/  IADD3.X R27, R27, R2, RZ, P2, !PT ;  /* 0x000000021b1b7210 */ /* 0x000fc600017fe4ff */
[----:B------:R1:W-:Y:S04]  /*51910*/  STL [R1+0x14cc], R25 ;  /* 0x0014cc1901007387 */ /* 0x0003e80000100800 */
[----:B------:R1:W-:Y:S01]  /*51920*/  LDGSTS.E [R7+0xd600], desc[UR8][R8.64], P0 ;  /* 0x0d60000008077fae */ /* 0x0003e20008121848 */
[----:B----4-:R-:W-:-:S03]  /*51930*/  IADD3 R11, P1, R11, R0, RZ ;  /* 0x000000000b0b7210 */ /* 0x010fc60007f3e0ff */
[----:B------:R-:W-:Y:S01]  /*51940*/  STL [R1+0x14c8], R27 ;  /* 0x0014c81b01007387 */ /* 0x000fe20000100800 */
[----:B------:R-:W-:Y:S02]  /*51950*/  IADD3 R20, P2, R20, R0, RZ ;  /* 0x0000000014147210 */ /* 0x000fe40007f5e0ff */
[----:B-1----:R-:W-:Y:S01]  /*51960*/  MOV R8, R25 ;  /* 0x0000001900087202 */ /* 0x002fe20000000f00 */
[----:B------:R-:W-:Y:S01]  /*51970*/  IMAD.MOV.U32 R9, RZ, RZ, R27 ;  /* 0x000000ffff097224 */ /* 0x000fe200078e001b */
[----:B------:R-:W4:Y:S04]  /*51980*/  LDL.LU R25, [R1+0xe10] ;  /* 0x000e100001197983 */ /* 0x000f280000300800 */
[----:B------:R-:W4:Y:S04]  /*51990*/  LDL.LU R29, [R1+0xe50] ;  /* 0x000e5000011d7983 */ /* 0x000f280000300800 */
[----:B------:R1:W-:Y:S04]  /*519a0*/  LDGSTS.E [R7+0xde00], desc[UR8][R8.64], P0 ;  /* 0x0de0000008077fae */ /* 0x0003e80008121848 */
[----:B------:R2:W-:Y:S01]  /*519b0*/  STL [R1+0x150c], R11 ;  /* 0x00150c0b01007387 */ /* 0x0005e20000100800 */
[----:B-1----:R-:W-:-:S02]  /*519c0*/  IMAD.MOV.U32 R8, RZ, RZ, R11 ;  /* 0x000000ffff087224 */ /* 0x002fc400078e000b */
[----:B--2---:R-:W-:-:S04]  /*519d0*/  IMAD.X R21, R21, 0x1, R2, P1 ;  /* 0x0000000115157824 */ /* 0x004fc800008e0602 */
[----:B------:R-:W-:Y:S01]  /*519e0*/  IMAD.MOV.U32 R9, RZ, RZ, R21 ;  /* 0x000000ffff097224 */ /* 0x000fe200078e0015 */
[----:B------:R1:W-:Y:S01]  /*519f0*/  STL [R1+0x1508], R21 ;  /* 0x0015081501007387 */ /* 0x0003e20000100800 */
[----:B------:R-:W-:-:S03]  /*51a00*/  IADD3.X R26, R26, R2, RZ, P2, !PT ;  /* 0x000000021a1a7210 */ /* 0x000fc600017fe4ff */
[----:B------:R2:W-:Y:S04]  /*51a10*/  STL [R1+0x154c], R20 ;  /* 0x00154c1401007387 */ /* 0x0005e80000100800 */
[----:B------:R-:W4:Y:S04]  /*51a20*/  LDL.LU R11, [R1+0xe94] ;  /* 0x000e9400010b7983 */ /* 0x000f280000300800 */
[----:B------:R2:W-:Y:S04]  /*51a30*/  STL [R1+0x1548], R26 ;  /* 0x0015481a01007387 */ /* 0x0005e80000100800 */
[----:B------:R2:W-:Y:S04]  /*51a40*/  LDGSTS.E [R7+0xe600], desc[UR8][R8.64], P0 ;  /* 0x0e60000008077fae */ /* 0x0005e80008121848 */
[----:B-1----:R-:W4:Y:S01]  /*51a50*/  LDL.LU R21, [R1+0xed4] ;  /* 0x000ed40001157983 */ /* 0x002f220000300800 */
[----:B---3--:R-:W-:-:S02]  /*51a60*/  IADD3 R15, P1, R15, R0, RZ ;  /* 0x000000000f0f7210 */ /* 0x008fc40007f3e0ff */
[----:B--2---:R-:W-:Y:S02]  /*51a70*/  MOV R8, R20 ;  /* 0x0000001400087202 */ /* 0x004fe40000000f00 */
[----:B------:R-:W2:Y:S01]  /*51a80*/  LDL.LU R20, [R1+0xe90] ;  /* 0x000e900001147983 */ /* 0x000ea20000300800 */
[----:B------:R-:W-:-:S03]  /*51a90*/  IMAD.MOV.U32 R9, RZ, RZ, R26 ;  /* 0x000000ffff097224 */ /* 0x000fc600078e001a */
[----:B------:R-:W3:Y:S01]  /*51aa0*/  LDL.LU R26, [R1+0xed0] ;  /* 0x000ed000011a7983 */ /* 0x000ee20000300800 */
[----:B------:R-:W-:-:S03]  /*51ab0*/  IADD3 R10, P2, R10, R0, RZ ;  /* 0x000000000a0a7210 */ /* 0x000fc60007f5e0ff */
[----:B------:R1:W-:Y:S04]  /*51ac0*/  LDGSTS.E [R7+0xee00], desc[UR8][R8.64], P0 ;  /* 0x0ee0000008077fae */ /* 0x0003e80008121848 */
[----:B------:R1:W-:Y:S02]  /*51ad0*/  STL [R1+0x158c], R15 ;  /* 0x00158c0f01007387 */ /* 0x0003e40000100800 */
[----:B-1----:R-:W-:Y:S02]  /*51ae0*/  IMAD.MOV.U32 R8, RZ, RZ, R15 ;  /* 0x000000ffff087224 */ /* 0x002fe400078e000f */
        /* <DEDUP_REMOVED lines=12> */
[----:B------:R-:W-:Y:S02]  /*51bb0*/  MOV R8, R10 ;  /* 0x0000000a00087202 */ /* 0x000fe40000000f00 */
[-C--:B------:R-:W-:Y:S02]  /*51bc0*/  IADD3 R12, P1, R12, R0.reuse, RZ ;  /* 0x000000000c0c7210 */ /* 0x080fe40007f3e0ff */
[----:B------:R-:W-:Y:S01]  /*51bd0*/  IADD3 R28, P2, R28, R0, RZ ;  /* 0x000000001c1c7210 */ /* 0x000fe20007f5e0ff */
[----:B------:R1:W-:Y:S02]  /*51be0*/  LDGSTS.E [R7+0xfe00], desc[UR8][R8.64], P0 ;  /* 0x0fe0000008077fae */ /* 0x0003e40008121848 */
[----:B-1----:R-:W-:-:S02]  /*51bf0*/  LOP3.LUT R7, R23, 0x70, RZ, 0x3c, !PT ;  /* 0x0000007017077812 */ /* 0x002fc400078e3cff */
[----:B------:R-:W3:Y:S01]  /*51c00*/  LDL.LU R23, [R1+0xf94] ;  /* 0x000f940001177983 */ /* 0x000ee20000300800 */
[----:B------:R-:W-:-:S03]  /*51c10*/  IMAD.MOV.U32 R8, RZ, RZ, R12 ;  /* 0x000000ffff087224 */ /* 0x000fc600078e000c */
[----:B------:R-:W-:Y:S01]  /*51c20*/  STL [R1+0xe14], R12 ;  /* 0x000e140c01007387 */ /* 0x000fe20000100800 */
[----:B------:R-:W-:-:S03]  /*51c30*/  IADD3 R7, R7, UR7, RZ ;  /* 0x0000000707077c10 */ /* 0x000fc6000fffe0ff */
[----:B------:R-:W3:Y:S04]  /*51c40*/  LDL.LU R10, [R1+0xfd4] ;  /* 0x000fd400010a7983 */ /* 0x000ee80000300800 */
[----:B------:R-:W-:Y:S01]  /*51c50*/  STL [R1+0xe54], R28 ;  /* 0x000e541c01007387 */ /* 0x000fe20000100800 */
[----:B----4-:R-:W-:-:S05]  /*51c60*/  IMAD.X R25, R25, 0x1, R2, P1 ;  /* 0x0000000119197824 */ /* 0x010fca00008e0602 */
[----:B------:R1:W-:Y:S01]  /*51c70*/  STL [R1+0xe10], R25 ;  /* 0x000e101901007387 */ /* 0x0003e20000100800 */
[----:B------:R-:W-:Y:S01]  /*51c80*/  MOV R9, R25 ;  /* 0x0000001900097202 */ /* 0x000fe20000000f00 */
[----:B------:R-:W-:-:S04]  /*51c90*/  IMAD.X R29, R29, 0x1, R2, P2 ;  /* 0x000000011d1d7824 */ /* 0x000fc800010e0602 */
[----:B------:R4:W-:Y:S04]  /*51ca0*/  LDGSTS.E [R7+0x700], desc[UR8][R8.64], P0 ;  /* 0x0070000008077fae */ /* 0x0009e80008121848 */
[----:B-1----:R-:W3:Y:S04]  /*51cb0*/  LDL.LU R25, [R1+0xf90] ;  /* 0x000f900001197983 */ /* 0x002ee80000300800 */
[----:B------:R-:W3:Y:S01]  /*51cc0*/  LDL.LU R12, [R1+0xfd0] ;  /* 0x000fd000010c7983 */ /* 0x000ee20000300800 */
[----:B----4-:R-:W-:Y:S02]  /*51cd0*/  IMAD.MOV.U32 R8, RZ, RZ, R28 ;  /* 0x000000ffff087224 */ /* 0x010fe400078e001c */
[----:B------:R-:W-:Y:S01]  /*51ce0*/  IMAD.MOV.U32 R9, RZ, RZ, R29 ;  /* 0x000000ffff097224 */ /* 0x000fe200078e001d */
[----:B------:R-:W-:Y:S04]  /*51cf0*/  STL [R1+0xe50], R29 ;  /* 0x000e501d01007387 */ /* 0x000fe80000100800 */
[----:B------:R1:W-:Y:S01]  /*51d00*/  LDGSTS.E [R7+0xf00], desc[UR8][R8.64], P0 ;  /* 0x00f0000008077fae */ /* 0x0003e20008121848 */
[----:B------:R-:W-:-:S05]  /*51d10*/  IADD3 R11, P1, R11, R0, RZ ;  /* 0x000000000b0b7210 */ /* 0x000fca0007f3e0ff */
[----:B------:R-:W-:Y:S01]  /*51d20*/  STL [R1+0xe94], R11 ;  /* 0x000e940b01007387 */ /* 0x000fe20000100800 */
[----:B-1----:R-:W-:Y:S01]  /*51d30*/  IMAD.MOV.U32 R8, RZ, RZ, R11 ;  /* 0x000000ffff087224 */ /* 0x002fe200078e000b */
[----:B------:R-:W-:Y:S02]  /*51d40*/  IADD3 R21, P2, R21, R0, RZ ;  /* 0x0000000015157210 */ /* 0x000fe40007f5e0ff */
[----:B--2---:R-:W-:-:S03]  /*51d50*/  IADD3.X R20, R20, R2, RZ, P1, !PT ;  /* 0x0000000214147210 */ /* 0x004fc60000ffe4ff */
[----:B---3--:R-:W-:Y:S01]  /*51d60*/  IMAD.X R26, R26, 0x1, R2, P2 ;  /* 0x000000011a1a7824 */ /* 0x008fe200010e0602 */
[----:B------:R-:W-:Y:S01]  /*51d70*/  MOV R9, R20 ;  /* 0x0000001400097202 */ /* 0x000fe20000000f00 */
[----:B------:R1:W-:Y:S04]  /*51d80*/  STL [R1+0xe90], R20 ;  /* 0x000e901401007387 */ /* 0x0003e80000100800 */
[----:B------:R2:W-:Y:S04]  /*51d90*/  STL [R1+0xed4], R21 ;  /* 0x000ed41501007387 */ /* 0x0005e80000100800 */
[----:B------:R3:W-:Y:S04]  /*51da0*/  LDGSTS.E [R7+0x1700], desc[UR8][R8.64], P0 ;  /* 0x0170000008077fae */ /* 0x0007e80008121848 */
[----:B-1----:R-:W4:Y:S04]  /*51db0*/  LDL.LU R20, [R1+0x1014] ;  /* 0x0010140001147983 */ /* 0x002f280000300800 */
[----:B------:R1:W-:Y:S04]  /*51dc0*/  STL [R1+0xed0], R26 ;  /* 0x000ed01a01007387 */ /* 0x0003e80000100800 */
[----:B------:R-:W4:Y:S01]  /*51dd0*/  LDL.LU R11, [R1+0x1054] ;  /* 0x00105400010b7983 */ /* 0x000f220000300800 */
[----:B---3--:R-:W-:-:S03]  /*51de0*/  IMAD.MOV.U32 R8, RZ, RZ, R21 ;  /* 0x000000ffff087224 */ /* 0x008fc600078e0015 */
[----:B--2---:R-:W2:Y:S01]  /*51df0*/  LDL.LU R21, [R1+0x1010] ;  /* 0x0010100001157983 */ /* 0x004ea20000300800 */
[----:B------:R-:W-:-:S03]  /*51e00*/  IMAD.MOV.U32 R9, RZ, RZ, R26 ;  /* 0x000000ffff097224 */ /* 0x000fc600078e001a */
[----:B-1----:R-:W3:Y:S04]  /*51e10*/  LDL.LU R26, [R1+0x1050] ;  /* 0x00105000011a7983 */ /* 0x002ee80000300800 */
        /* <DEDUP_REMOVED lines=10> */
[----:B------:R-:W3:Y:S04]  /*51ec0*/  LDL.LU R15, [R1+0x1094] ;  /* 0x00109400010f7983 */ /* 0x000ee80000300800 */
[----:B------:R1:W-:Y:S04]  /*51ed0*/  STL [R1+0xf50], R27 ;  /* 0x000f501b01007387 */ /* 0x0003e80000100800 */
[----:B------:R1:W-:Y:S04]  /*51ee0*/  LDGSTS.E [R7+0x2700], desc[UR8][R8.64], P0 ;  /* 0x0270000008077fae */ /* 0x0003e80008121848 */
[----:B-1----:R-:W3:Y:S01]  /*51ef0*/  LDL.LU R22, [R1+0x10d4] ;  /* 0x0010d40001167983 */ /* 0x002ee20000300800 */
[----:B------:R-:W-:-:S03]  /*51f00*/  IMAD.MOV.U32 R9, RZ, RZ, R27 ;  /* 0x000000ffff097224 */ /* 0x000fc600078e001b */
[----:B------:R-:W3:Y:S01]  /*51f10*/  LDL.LU R27, [R1+0x1090] ;  /* 0x00109000011b7983 */ /* 0x000ee20000300800 */
[----:B------:R-:W-:-:S03]  /*51f20*/  IMAD.MOV.U32 R8, RZ, RZ, R24 ;  /* 0x000000ffff087224 */ /* 0x000fc600078e0018 */
[----:B------:R-:W3:Y:S01]  /*51f30*/  LDL.LU R24, [R1+0x10d0] ;  /* 0x0010d00001187983 */ /* 0x000ee20000300800 */
[-C--:B------:R-:W-:Y:S02]  /*51f40*/  IADD3 R23, P1, R23, R0.reuse, RZ ;  /* 0x0000000017177210 */ /* 0x080fe40007f3e0ff */
[----:B------:R-:W-:Y:S01]  /*51f50*/  IADD3 R10, P2, R10, R0, RZ ;  /* 0x000000000a0a7210 */ /* 0x000fe20007f5e0ff */
[----:B------:R1:W-:Y:S04]  /*51f60*/  LDGSTS.E [R7+0x2f00], desc[UR8][R8.64], P0 ;  /* 0x02f0000008077fae */ /* 0x0003e80008121848 */
[----:B------:R1:W-:Y:S02]  /*51f70*/  STL [R1+0xf94], R23 ;  /* 0x000f941701007387 */ /* 0x0003e40000100800 */
[----:B-1----:R-:W-:Y:S01]  /*51f80*/  IMAD.MOV.U32 R8, RZ, RZ, R23 ;  /* 0x000000ffff087224 */ /* 0x002fe200078e0017 */
[----:B------:R-:W-:Y:S01]  /*51f90*/  IADD3.X R25, R25, R2, RZ, P1, !PT ;  /* 0x0000000219197210 */ /* 0x000fe20000ffe4ff */
[----:B------:R-:W-:-:S04]  /*51fa0*/  IMAD.X R12, R12, 0x1, R2, P2 ;  /* 0x000000010c0c7824 */ /* 0x000fc800010e0602 */
[----:B------:R1:W-:Y:S04]  /*51fb0*/  STL [R1+0xf90], R25 ;  /* 0x000f901901007387 */ /* 0x0003e80000100800 */
[----:B------:R1:W-:Y:S01]  /*51fc0*/  STL [R1+0xfd4], R10 ;  /* 0x000fd40a01007387 */ /* 0x0003e20000100800 */
[----:B------:R-:W-:-:S03]  /*51fd0*/  MOV R9, R25 ;  /* 0x0000001900097202 */ /* 0x000fc60000000f00 */
[----:B------:R-:W3:Y:S04]  /*51fe0*/  LDL.LU R23, [R1+0x1114] ;  /* 0x0011140001177983 */ /* 0x000ee80000300800 */
[----:B------:R1:W-:Y:S04]  /*51ff0*/  STL [R1+0xfd0], R12 ;  /* 0x000fd00c01007387 */ /* 0x0003e80000100800 */
[----:B------:R-:W3:Y:S04]  /*52000*/  LDL.LU R28, [R1+0x1154] ;  /* 0x00115400011c7983 */ /* 0x000ee80000300800 */
[----:B-1----:R-:W3:Y:S04]  /*52010*/  LDL.LU R25, [R1+0x1110] ;  /* 0x0011100001197983 */ /* 0x002ee80000300800 */
[----:B------:R-:W3:Y:S04]  /*52020*/  LDL.LU R29, [R1+0x1150] ;  /* 0x00115000011d7983 */ /* 0x000ee80000300800 */
[----:B------:R1:W-:Y:S02]  /*52030*/  LDGSTS.E [R7+0x3700], desc[UR8][R8.64], P0 ;  /* 0x0370000008077fae */ /* 0x0003e40008121848 */
[----:B-1----:R-:W-:-:S02]  /*52040*/  IMAD.MOV.U32 R8, RZ, RZ, R10 ;  /* 0x000000ffff087224 */ /* 0x002fc400078e000a */
[----:B------:R-:W-:Y:S01]  /*52050*/  IMAD.MOV.U32 R9, RZ, RZ, R12 ;  /* 0x000000ffff097224 */ /* 0x000fe200078e000c */
[----:B------:R-:W3:Y:S04]  /*52060*/  LDL.LU R10, [R1+0x1194] ;  /* 0x00119400010a7983 */ /* 0x000ee80000300800 */
[----:B------:R-:W3:Y:S04]  /*52070*/  LDL.LU R12, [R1+0x11d4] ;  /* 0x0011d400010c7983 */ /* 0x000ee80000300800 */
[----:B------:R1:W-:Y:S01]  /*52080*/  LDGSTS.E [R7+0x3f00], desc[UR8][R8.64], P0 ;  /* 0x03f0000008077fae */ /* 0x0003e20008121848 */
[----:B----4-:R-:W-:-:S02]  /*52090*/  IADD3 R20, P1, R20, R0, RZ ;  /* 0x0000000014147210 */ /* 0x010fc40007f3e0ff */
[----:B------:R-:W-:Y:S02]  /*520a0*/  IADD3 R11, P2, R11, R0, RZ ;  /* 0x000000000b0b7210 */ /* 0x000fe40007f5e0ff */
[----:B--2---:R-:W-:Y:S01]  /*520b0*/  IADD3.X R21, R21, R2, RZ, P1, !PT ;  /* 0x0000000215157210 */ /* 0x004fe20000ffe4ff */
[----:B------:R2:W-:Y:S01]  /*520c0*/  STL [R1+0x1014], R20 ;  /* 0x0010141401007387 */ /* 0x0005e20000100800 */
[----:B-1----:R-:W-:Y:S02]  /*520d0*/  IMAD.MOV.U32 R8, RZ, RZ, R20 ;  /* 0x000000ffff087224 */ /* 0x002fe400078e0014 */
[----:B---3--:R-:W-:Y:S01]  /*520e0*/  IMAD.X R26, R26, 0x1, R2, P2 ;  /* 0x000000011a1a7824 */ /* 0x008fe200010e0602 */
[----:B------:R1:W-:Y:S04]  /*520f0*/  STL [R1+0x1010], R21 ;  /* 0x0010101501007387 */ /* 0x0003e80000100800 */
[----:B------:R-:W-:Y:S01]  /*52100*/  STL [R1+0x1054], R11 ;  /* 0x0010540b01007387 */ /* 0x000fe20000100800 */
[----:B------:R-:W-:-:S03]  /*52110*/  MOV R9, R21 ;  /* 0x0000001500097202 */ /* 0x000fc60000000f00 */
[----:B--2---:R-:W2:Y:S04]  /*52120*/  LDL.LU R20, [R1+0x1190] ;  /* 0x0011900001147983 */ /* 0x004ea80000300800 */
[----:B------:R3:W-:Y:S04]  /*52130*/  STL [R1+0x1050], R26 ;  /* 0x0010501a01007387 */ /* 0x0007e80000100800 */
[----:B-1----:R-:W4:Y:S04]  /*52140*/  LDL.LU R21, [R1+0x11d0] ;  /* 0x0011d00001157983 */ /* 0x002f280000300800 */
[----:B------:R1:W-:Y:S02]  /*52150*/  LDGSTS.E [R7+0x4700], desc[UR8][R8.64], P0 ;  /* 0x0470000008077fae */ /* 0x0003e40008121848 */
[----:B-1----:R-:W-:-:S02]  /*52160*/  IMAD.MOV.U32 R8, RZ, RZ, R11 ;  /* 0x000000ffff087224 */ /* 0x002fc400078e000b */
[----:B------:R-:W-:Y:S02]  /*52170*/  IMAD.MOV.U32 R9, RZ, RZ, R26 ;  /* 0x000000ffff097224 */ /* 0x000fe400078e001a */
[----:B---3--:R-:W3:Y:S04]  /*52180*/  LDL.LU R26, [R1+0x1214] ;  /* 0x00121400011a7983 */ /* 0x008ee80000300800 */
[----:B------:R-:W3:Y:S04]  /*52190*/  LDL.LU R11, [R1+0x1254] ;  /* 0x00125400010b7983 */ /* 0x000ee80000300800 */
[----:B------:R1:W-:Y:S01]  /*521a0*/  LDGSTS.E [R7+0x4f00], desc[UR8][R8.64], P0 ;  /* 0x04f0000008077fae */ /* 0x0003e20008121848 */
[----:B------:R-:W-:-:S05]  /*521b0*/  IADD3 R15, P1, R15, R0, RZ ;  /* 0x000000000f0f7210 */ /* 0x000fca0007f3e0ff */
[----:B------:R-:W-:Y:S01]  /*521c0*/  STL [R1+0x1094], R15 ;  /* 0x0010940f01007387 */ /* 0x000fe20000100800 */
[----:B------:R-:W-:Y:S02]  /*521d0*/  IADD3 R22, P2, R22, R0, RZ ;  /* 0x0000000016167210 */ /* 0x000fe40007f5e0ff */
[----:B------:R-:W-:-:S03]  /*521e0*/  IADD3.X R27, R27, R2, RZ, P1, !PT ;  /* 0x000000021b1b7210 */ /* 0x000fc60000ffe4ff */
[----:B------:R-:W-:Y:S02]  /*521f0*/  IMAD.X R24, R24, 0x1, R2, P2 ;  /* 0x0000000118187824 */ /* 0x000fe400010e0602 */
[----:B------:R1:W-:Y:S02]  /*52200*/  STL [R1+0x1090], R27 ;  /* 0x0010901b01007387 */ /* 0x0003e40000100800 */
[----:B-1----:R-:W-:Y:S02]  /*52210*/  MOV R9, R27 ;  /* 0x0000001b00097202 */ /* 0x002fe40000000f00 */
[----:B------:R-:W-:Y:S01]  /*52220*/  STL [R1+0x10d4], R22 ;  /* 0x0010d41601007387 */ /* 0x000fe20000100800 */
[----:B------:R-:W-:-:S03]  /*52230*/  IMAD.MOV.U32 R8, RZ, RZ, R15 ;  /* 0x000000ffff087224 */ /* 0x000fc600078e000f */
[----:B------:R-:W3:Y:S04]  /*52240*/  LDL.LU R27, [R1+0x1210] ;  /* 0x00121000011b7983 */ /* 0x000ee80000300800 */
[----:B------:R1:W-:Y:S04]  /*52250*/  STL [R1+0x10d0], R24 ;  /* 0x0010d01801007387 */ /* 0x0003e80000100800 */
[----:B------:R-:W3:Y:S04]  /*52260*/  LDL.LU R15, [R1+0x1250] ;  /* 0x00125000010f7983 */ /* 0x000ee80000300800 */
[----:B------:R1:W-:Y:S02]  /*52270*/  LDGSTS.E [R7+0x5700], desc[UR8][R8.64], P0 ;  /* 0x0570000008077fae */ /* 0x0003e40008121848 */
[----:B-1----:R-:W-:-:S02]  /*52280*/  IMAD.MOV.U32 R8, RZ, RZ, R22 ;  /* 0x000000ffff087224 */ /* 0x002fc400078e0016 */
[----:B------:R-:W-:Y:S02]  /*52290*/  IMAD.MOV.U32 R9, RZ, RZ, R24 ;  /* 0x000000ffff097224 */ /* 0x000fe400078e0018 */
[----:B------:R-:W3:Y:S04]  /*522a0*/  LDL.LU R24, [R1+0x1294] ;  /* 0x0012940001187983 */ /* 0x000ee80000300800 */
[----:B------:R-:W3:Y:S04]  /*522b0*/  LDL.LU R22, [R1+0x12d4] ;  /* 0x0012d40001167983 */ /* 0x000ee80000300800 */
[----:B------:R1:W-:Y:S01]  /*522c0*/  LDGSTS.E [R7+0x5f00], desc[UR8][R8.64], P0 ;  /* 0x05f0000008077fae */ /* 0x0003e20008121848 */
[----:B------:R-:W-:-:S02]  /*522d0*/  IADD3 R23, P1, R23, R0, RZ ;  /* 0x0000000017177210 */ /* 0x000fc40007f3e0ff */
        /* <DEDUP_REMOVED lines=10> */
[----:B------:R-:W-:Y:S01]  /*52380*/  STL [R1+0x1150], R29 ;  /* 0x0011501d01007387 */ /* 0x000fe20000100800 */
[----:B------:R-:W-:-:S03]  /*52390*/  IADD3 R10, P1, R10, R0, RZ ;  /* 0x000000000a0a7210 */ /* 0x000fc60007f3e0ff */
[----:B------:R-:W3:Y:S01]  /*523a0*/  LDL.LU R23, [R1+0x12d0] ;  /* 0x0012d00001177983 */ /* 0x000ee20000300800 */
[----:B-1----:R-:W-:Y:S01]  /*523b0*/  IMAD.MOV.U32 R8, RZ, RZ, R28 ;  /* 0x000000ffff087224 */ /* 0x002fe200078e001c */
[----:B------:R-:W-:Y:S01]  /*523c0*/  IADD3 R12, P2, R12, R0, RZ ;  /* 0x000000000c0c7210 */ /* 0x000fe20007f5e0ff */
[----:B------:R-:W-:Y:S01]  /*523d0*/  IMAD.MOV.U32 R9, RZ, RZ, R29 ;  /* 0x000000ffff097224 */ /* 0x000fe200078e001d */
[----:B------:R-:W-:Y:S04]  /*523e0*/  STL [R1+0x1194], R10 ;  /* 0x0011940a01007387 */ /* 0x000fe80000100800 */
[----:B------:R1:W-:Y:S02]  /*523f0*/  LDGSTS.E [R7+0x6f00], desc[UR8][R8.64], P0 ;  /* 0x06f0000008077fae */ /* 0x0003e40008121848 */
[----:B-1----:R-:W-:Y:S01]  /*52400*/  IMAD.MOV.U32 R8, RZ, RZ, R10 ;  /* 0x000000ffff087224 */ /* 0x002fe200078e000a */
[----:B--2---:R-:W-:-:S04]  /*52410*/  IADD3.X R20, R20, R2, RZ, P1, !PT ;  /* 0x0000000214147210 */ /* 0x004fc80000ffe4ff */
[----:B------:R-:W-:Y:S01]  /*52420*/  MOV R9, R20 ;  /* 0x0000001400097202 */ /* 0x000fe20000000f00 */
[----:B------:R1:W-:Y:S01]  /*52430*/  STL [R1+0x1190], R20 ;  /* 0x0011901401007387 */ /* 0x0003e20000100800 */
[----:B----4-:R-:W-:-:S03]  /*52440*/  IMAD.X R21, R21, 0x1, R2, P2 ;  /* 0x0000000115157824 */ /* 0x010fc600010e0602 */
[----:B------:R-:W-:Y:S04]  /*52450*/  STL [R1+0x11d4], R12 ;  /* 0x0011d40c01007387 */ /* 0x000fe80000100800 */
[----:B------:R2:W-:Y:S04]  /*52460*/  LDGSTS.E [R7+0x7700], desc[UR8][R8.64], P0 ;  /* 0x0770000008077fae */ /* 0x0005e80008121848 */
[----:B-1----:R-:W4:Y:S04]  /*52470*/  LDL.LU R20, [R1+0x1314] ;  /* 0x0013140001147983 */ /* 0x002f280000300800 */
[----:B------:R1:W-:Y:S04]  /*52480*/  STL [R1+0x11d0], R21 ;  /* 0x0011d01501007387 */ /* 0x0003e80000100800 */
[----:B------:R-:W4:Y:S01]  /*52490*/  LDL.LU R10, [R1+0x1354] ;  /* 0x00135400010a7983 */ /* 0x000f220000300800 */
[----:B--2---:R-:W-:-:S03]  /*524a0*/  IMAD.MOV.U32 R9, RZ, RZ, R21 ;  /* 0x000000ffff097224 */ /* 0x004fc600078e0015 */
[----:B-1----:R-:W2:Y:S01]  /*524b0*/  LDL.LU R21, [R1+0x1310] ;  /* 0x0013100001157983 */ /* 0x002ea20000300800 */
[-C--:B---3--:R-:W-:Y:S01]  /*524c0*/  IADD3 R26, P1, R26, R0.reuse, RZ ;  /* 0x000000001a1a7210 */ /* 0x088fe20007f3e0ff */
[----:B------:R-:W-:Y:S01]  /*524d0*/  IMAD.MOV.U32 R8, RZ, RZ, R12 ;  /* 0x000000ffff087224 */ /* 0x000fe200078e000c */
[----:B------:R-:W-:Y:S01]  /*524e0*/  IADD3 R11, P2, R11, R0, RZ ;  /* 0x000000000b0b7210 */ /* 0x000fe20007f5e0ff */
[----:B------:R-:W3:Y:S04]  /*524f0*/  LDL.LU R12, [R1+0x1350] ;  /* 0x00135000010c7983 */ /* 0x000ee80000300800 */
[----:B------:R1:W-:Y:S04]  /*52500*/  LDGSTS.E [R7+0x7f00], desc[UR8][R8.64], P0 ;  /* 0x07f0000008077fae */ /* 0x0003e80008121848 */
[----:B------:R-:W-:Y:S01]  /*52510*/  STL [R1+0x1214], R26 ;  /* 0x0012141a01007387 */ /* 0x000fe20000100800 */
[----:B-1----:R-:W-:Y:S01]  /*52520*/  IMAD.MOV.U32 R8, RZ, RZ, R26 ;  /* 0x000000ffff087224 */ /* 0x002fe200078e001a */
[----:B------:R-:W-:-:S04]  /*52530*/  IADD3.X R27, R27, R2, RZ, P1, !PT ;  /* 0x000000021b1b7210 */ /* 0x000fc80000ffe4ff */
[----:B------:R-:W-:Y:S01]  /*52540*/  MOV R9, R27 ;  /* 0x0000001b00097202 */ /* 0x000fe20000000f00 */
[----:B------:R-:W-:Y:S01]  /*52550*/  STL [R1+0x1210], R27 ;  /* 0x0012101b01007387 */ /* 0x000fe20000100800 */
[----:B------:R-:W-:-:S03]  /*52560*/  IMAD.X R15, R15, 0x1, R2, P2 ;  /* 0x000000010f0f7824 */ /* 0x000fc600010e0602 */
[----:B------:R-:W-:Y:S04]  /*52570*/  STL [R1+0x1254], R11 ;  /* 0x0012540b01007387 */ /* 0x000fe80000100800 */
[----:B------:R1:W-:Y:S04]  /*52580*/  LDGSTS.E [R7+0x8700], desc[UR8][R8.64], P0 ;  /* 0x0870000008077fae */ /* 0x0003e80008121848 */
[----:B------:R1:W-:Y:S02]  /*52590*/  STL [R1+0x1250], R15 ;  /* 0x0012500f01007387 */ /* 0x0003e40000100800 */
[----:B-1----:R-:W-:-:S02]  /*525a0*/  IMAD.MOV.U32 R9, RZ, RZ, R15 ;  /* 0x000000ffff097224 */ /* 0x002fc400078e000f */
[----:B------:R-:W-:Y:S01]  /*525b0*/  IMAD.MOV.U32 R8, RZ, RZ, R11 ;  /* 0x000000ffff087224 */ /* 0x000fe200078e000b */
[----:B------:R-:W3:Y:S04]  /*525c0*/  LDL.LU R15, [R1+0x1390] ;  /* 0x00139000010f7983 */ /* 0x000ee80000300800 */
[----:B------:R-:W3:Y:S04]  /*525d0*/  LDL.LU R11, [R1+0x1394] ;  /* 0x00139400010b7983 */ /* 0x000ee80000300800 */
[----:B------:R-:W3:Y:S04]  /*525e0*/  LDL.LU R33, [R1+0x13d0] ;  /* 0x0013d00001217983 */ /* 0x000ee80000300800 */
[----:B------:R-:W3:Y:S01]  /*525f0*/  LDL.LU R32, [R1+0x13d4] ;  /* 0x0013d40001207983 */ /* 0x000ee20000300800 */
[----:B------:R-:W-:-:S02]  /*52600*/  IADD3 R24, P1, R24, R0, RZ ;  /* 0x0000000018187210 */ /* 0x000fc40007f3e0ff */
[----:B------:R-:W-:Y:S01]  /*52610*/  IADD3 R22, P2, R22, R0, RZ ;  /* 0x0000000016167210 */ /* 0x000fe20007f5e0ff */
[----:B------:R1:W-:Y:S04]  /*52620*/  LDGSTS.E [R7+0x8f00], desc[UR8][R8.64], P0 ;  /* 0x08f0000008077fae */ /* 0x0003e80008121848 */
[----:B------:R1:W-:Y:S02]  /*52630*/  STL [R1+0x1294], R24 ;  /* 0x0012941801007387 */ /* 0x0003e40000100800 */
[----:B-1----:R-:W-:Y:S01]  /*52640*/  IMAD.MOV.U32 R8, RZ, RZ, R24 ;  /* 0x000000ffff087224 */ /* 0x002fe200078e0018 */
[----:B------:R-:W-:-:S05]  /*52650*/  IADD3.X R25, R25, R2, RZ, P1, !PT ;  /* 0x0000000219197210 */ /* 0x000fca0000ffe4ff */
[----:B------:R1:W-:Y:S01]  /*52660*/  STL [R1+0x1290], R25 ;  /* 0x0012901901007387 */ /* 0x0003e20000100800 */
[----:B------:R-:W-:-:S03]  /*52670*/  IMAD.X R23, R23, 0x1, R2, P2 ;  /* 0x0000000117177824 */ /* 0x000fc600010e0602 */
[----:B------:R-:W-:Y:S04]  /*52680*/  STL [R1+0x12d4], R22 ;  /* 0x0012d41601007387 */ /* 0x000fe80000100800 */
[----:B------:R1:W-:Y:S04]  /*52690*/  STL [R1+0x12d0], R23 ;  /* 0x0012d01701007387 */ /* 0x0003e80000100800 */
[----:B------:R-:W3:Y:S04]  /*526a0*/  LDL.LU R31, [R1+0x1410] ;  /* 0x00141000011f7983 */ /* 0x000ee80000300800 */
[----:B------:R-:W3:Y:S04]  /*526b0*/  LDL.LU R30, [R1+0x1414] ;  /* 0x00141400011e7983 */ /* 0x000ee80000300800 */
[----:B------:R-:W3:Y:S04]  /*526c0*/  LDL.LU R29, [R1+0x1450] ;  /* 0x00145000011d7983 */ /* 0x000ee80000300800 */
[----:B------:R-:W3:Y:S04]  /*526d0*/  LDL.LU R28, [R1+0x1454] ;  /* 0x00145400011c7983 */ /* 0x000ee80000300800 */
[----:B------:R-:W3:Y:S01]  /*526e0*/  LDL.LU R26, [R1+0x1494] ;  /* 0x00149400011a7983 */ /* 0x000ee20000300800 */
[----:B------:R-:W-:-:S03]  /*526f0*/  MOV R9, R25 ;  /* 0x0000001900097202 */ /* 0x000fc60000000f00 */
[----:B------:R-:W3:Y:S04]  /*52700*/  LDL.LU R24, [R1+0x14d4] ;  /* 0x0014d40001187983 */ /* 0x000ee80000300800 */
[----:B------:R1:W-:Y:S02]  /*52710*/  LDGSTS.E [R7+0x9700], desc[UR8][R8.64], P0 ;  /* 0x0970000008077fae */ /* 0x0003e40008121848 */
[----:B-1----:R-:W-:Y:S02]  /*52720*/  IMAD.MOV.U32 R8, RZ, RZ, R22 ;  /* 0x000000ffff087224 */ /* 0x002fe400078e0016 */
[----:B------:R-:W-:-:S05]  /*52730*/  IMAD.MOV.U32 R9, RZ, RZ, R23 ;  /* 0x000000ffff097224 */ /* 0x000fca00078e0017 */
[----:B------:R1:W-:Y:S01]  /*52740*/  LDGSTS.E [R7+0x9f00], desc[UR8][R8.64], P0 ;  /* 0x09f0000008077fae */ /* 0x0003e20008121848 */
[----:B----4-:R-:W-:-:S05]  /*52750*/  IADD3 R20, P1, R20, R0, RZ ;  /* 0x0000000014147210 */ /* 0x010fca0007f3e0ff */
[----:B------:R-:W-:Y:S01]  /*52760*/  STL [R1+0x1314], R20 ;  /* 0x0013141401007387 */ /* 0x000fe20000100800 */
[----:B------:R-:W-:Y:S02]  /*52770*/  IADD3 R10, P2, R10, R0, RZ ;  /* 0x000000000a0a7210 */ /* 0x000fe40007f5e0ff */
[----:B--2---:R-:W-:-:S05]  /*52780*/  IADD3.X R21, R21, R2, RZ, P1, !PT ;  /* 0x0000000215157210 */ /* 0x004fca0000ffe4ff */
[----:B------:R2:W-:Y:S01]  /*52790*/  STL [R1+0x1310], R21 ;  /* 0x0013101501007387 */ /* 0x0005e20000100800 */
[----:B---3--:R-:W-:-:S03]  /*527a0*/  IMAD.X R12, R12, 0x1, R2, P2 ;  /* 0x000000010c0c7824 */ /* 0x008fc600010e0602 */
[----:B------:R-:W-:Y:S04]  /*527b0*/  STL [R1+0x1354], R10 ;  /* 0x0013540a01007387 */ /* 0x000fe80000100800 */
[----:B------:R-:W3:Y:S04]  /*527c0*/  LDL.LU R27, [R1+0x1490] ;  /* 0x00149000011b7983 */ /* 0x000ee80000300800 */
[----:B------:R4:W-:Y:S04]  /*527d0*/  STL [R1+0x1350], R12 ;  /* 0x0013500c01007387 */ /* 0x0009e80000100800 */
[----:B------:R-:W3:Y:S04]  /*527e0*/  LDL.LU R25, [R1+0x14d0] ;  /* 0x0014d00001197983 */ /* 0x000ee80000300800 */
[----:B------:R-:W3:Y:S01]  /*527f0*/  LDL.LU R23, [R1+0x1510] ;  /* 0x0015100001177983 */ /* 0x000ee20000300800 */
[----:B-1----:R-:W-:-:S03]  /*52800*/  IMAD.MOV.U32 R8, RZ, RZ, R20 ;  /* 0x000000ffff087224 */ /* 0x002fc600078e0014 */
[----:B------:R-:W3:Y:S01]  /*52810*/  LDL.LU R22, [R1+0x1514] ;  /* 0x0015140001167983 */ /* 0x000ee20000300800 */
[----:B------:R-:W-:-:S03]  /*52820*/  MOV R9, R21 ;  /* 0x0000001500097202 */ /* 0x000fc60000000f00 */
[----:B--2---:R-:W2:Y:S04]  /*52830*/  LDL.LU R21, [R1+0x1550] ;  /* 0x0015500001157983 */ /* 0x004ea80000300800 */
[----:B------:R-:W2:Y:S04]  /*52840*/  LDL.LU R20, [R1+0x1554] ;  /* 0x0015540001147983 */ /* 0x000ea80000300800 */
[----:B------:R1:W-:Y:S02]  /*52850*/  LDGSTS.E [R7+0xa700], desc[UR8][R8.64], P0 ;  /* 0x0a70000008077fae */ /* 0x0003e40008121848 */
[----:B-1----:R-:W-:-:S02]  /*52860*/  IMAD.MOV.U32 R8, RZ, RZ, R10 ;  /* 0x000000ffff087224 */ /* 0x002fc400078e000a */
[----:B------:R-:W-:Y:S02]  /*52870*/  IMAD.MOV.U32 R9, RZ, RZ, R12 ;  /* 0x000000ffff097224 */ /* 0x000fe400078e000c */
[----:B----4-:R-:W4:Y:S04]  /*52880*/  LDL.LU R12, [R1+0x1594] ;  /* 0x00159400010c7983 */ /* 0x010f280000300800 */
[----:B------:R-:W4:Y:S04]  /*52890*/  LDL.LU R10, [R1+0x15d4] ;  /* 0x0015d400010a7983 */ /* 0x000f280000300800 */
[----:B------:R1:W-:Y:S01]  /*528a0*/  LDGSTS.E [R7+0xaf00], desc[UR8][R8.64], P0 ;  /* 0x0af0000008077fae */ /* 0x0003e20008121848 */
[----:B------:R-:W-:-:S04]  /*528b0*/  IADD3 R11, P1, R11, R0, RZ ;  /* 0x000000000b0b7210 */ /* 0x000fc80007f3e0ff */
[----:B------:R-:W-:Y:S01]  /*528c0*/  IADD3.X R15, R15, R2, RZ, P1, !PT ;  /* 0x000000020f0f7210 */ /* 0x000fe20000ffe4ff */
[----:B------:R-:W-:Y:S01]  /*528d0*/  STL [R1+0x1394], R11 ;  /* 0x0013940b01007387 */ /* 0x000fe20000100800 */
[----:B------:R-:W-:-:S03]  /*528e0*/  IADD3 R32, P2, R32, R0, RZ ;  /* 0x0000000020207210 */ /* 0x000fc60007f5e0ff */
[----:B------:R1:W-:Y:S02]  /*528f0*/  STL [R1+0x1390], R15 ;  /* 0x0013900f01007387 */ /* 0x0003e40000100800 */
[----:B-1----:R-:W-:Y:S01]  /*52900*/  MOV R9, R15 ;  /* 0x0000000f00097202 */ /* 0x002fe20000000f00 */
[----:B------:R-:W-:Y:S01]  /*52910*/  IMAD.X R33, R33, 0x1, R2, P2 ;  /* 0x0000000121217824 */ /* 0x000fe200010e0602 */
[----:B------:R1:W-:Y:S01]  /*52920*/  STL [R1+0x13d4], R32 ;  /* 0x0013d42001007387 */ /* 0x0003e20000100800 */
[----:B------:R-:W-:-:S03]  /*52930*/  IMAD.MOV.U32 R8, RZ, RZ, R11 ;  /* 0x000000ffff087224 */ /* 0x000fc600078e000b */
[----:B------:R-:W4:Y:S04]  /*52940*/  LDL.LU R15, [R1+0x1590] ;  /* 0x00159000010f7983 */ /* 0x000f280000300800 */
[----:B------:R1:W-:Y:S04]  /*52950*/  STL [R1+0x13d0], R33 ;  /* 0x0013d02101007387 */ /* 0x0003e80000100800 */
[----:B------:R-:W4:Y:S04]  /*52960*/  LDL.LU R11, [R1+0x15d0] ;  /* 0x0015d000010b7983 */ /* 0x000f280000300800 */
[----:B------:R1:W-:Y:S02]  /*52970*/  LDGSTS.E [R7+0xb700], desc[UR8][R8.64], P0 ;  /* 0x0b70000008077fae */ /* 0x0003e40008121848 */
[----:B-1----:R-:W-:-:S02]  /*52980*/  IMAD.MOV.U32 R8, RZ, RZ, R32 ;  /* 0x000000ffff087224 */ /* 0x002fc400078e0020 */
[----:B------:R-:W-:-:S05]  /*52990*/  IMAD.MOV.U32 R9, RZ, RZ, R33 ;  /* 0x000000ffff097224 */ /* 0x000fca00078e0021 */
[----:B------:R1:W-:Y:S01]  /*529a0*/  LDGSTS.E [R7+0xbf00], desc[UR8][R8.64], P0 ;  /* 0x0bf0000008077fae */ /* 0x0003e20008121848 */
[----:B------:R-:W-:-:S04]  /*529b0*/  IADD3 R30, P1, R30, R0, RZ ;  /* 0x000000001e1e7210 */ /* 0x000fc80007f3e0ff */
[----:B------:R-:W-:Y:S01]  /*529c0*/  IADD3.X R31, R31, R2, RZ, P1, !PT ;  /* 0x000000021f1f7210 */ /* 0x000fe20000ffe4ff */
[----:B-1----:R-:W-:Y:S01]  /*529d0*/  IMAD.MOV.U32 R8, RZ, RZ, R30 ;  /* 0x000000ffff087224 */ /* 0x002fe200078e001e */
[----:B------:R-:W-:Y:S02]  /*529e0*/  IADD3 R28, P2, R28, R0, RZ ;  /* 0x000000001c1c7210 */ /* 0x000fe40007f5e0ff */
[----:B------:R-:W-:-:S03]  /*529f0*/  MOV R9, R31 ;  /* 0x0000001f00097202 */ /* 0x000fc60000000f00 */
[----:B------:R-:W-:Y:S01]  /*52a00*/  IMAD.X R29, R29, 0x1, R2, P2 ;  /* 0x000000011d1d7824 */ /* 0x000fe200010e0602 */
[-C--:B------:R-:W-:Y:S01]  /*52a10*/  IADD3 R26, P1, R26, R0.reuse, RZ ;  /* 0x000000001a1a7210 */ /* 0x080fe20007f3e0ff */
[----:B------:R1:W-:Y:S01]  /*52a20*/  LDGSTS.E [R7+0xc700], desc[UR8][R8.64], P0 ;  /* 0x0c70000008077fae */ /* 0x0003e20008121848 */
[----:B------:R-:W-:Y:S01]  /*52a30*/  IADD3 R24, P2, R24, R0, RZ ;  /* 0x0000000018187210 */ /* 0x000fe20007f5e0ff */
[----:B-1----:R-:W-:Y:S02]  /*52a40*/  IMAD.MOV.U32 R8, RZ, RZ, R28 ;  /* 0x000000ffff087224 */ /* 0x002fe400078e001c */
[----:B------:R-:W-:-:S05]  /*52a50*/  IMAD.MOV.U32 R9, RZ, RZ, R29 ;  /* 0x000000ffff097224 */ /* 0x000fca00078e001d */
[----:B------:R1:W-:Y:S02]  /*52a60*/  LDGSTS.E [R7+0xcf00], desc[UR8][R8.64], P0 ;  /* 0x0cf0000008077fae */ /* 0x0003e40008121848 */
[----:B-1----:R-:W-:Y:S02]  /*52a70*/  IMAD.MOV.U32 R8, RZ, RZ, R26 ;  /* 0x000000ffff087224 */ /* 0x002fe400078e001a */
[----:B------:R1:W-:Y:S04]  /*52a80*/  STL [R1+0x1414], R30 ;  /* 0x0014141e01007387 */ /* 0x0003e80000100800 */
[----:B------:R1:W-:Y:S04]  /*52a90*/  STL [R1+0x1410], R31 ;  /* 0x0014101f01007387 */ /* 0x0003e80000100800 */
[----:B------:R1:W-:Y:S04]  /*52aa0*/  STL [R1+0x1454], R28 ;  /* 0x0014541c01007387 */ /* 0x0003e80000100800 */
[----:B------:R1:W-:Y:S04]  /*52ab0*/  STL [R1+0x1450], R29 ;  /* 0x0014501d01007387 */ /* 0x0003e80000100800 */
[----:B------:R1:W-:Y:S01]  /*52ac0*/  STL [R1+0x1494], R26 ;  /* 0x0014941a01007387 */ /* 0x0003e20000100800 */
[----:B---3--:R-:W-:-:S04]  /*52ad0*/  IADD3.X R27, R27, R2, RZ, P1, !PT ;  /* 0x000000021b1b7210 */ /* 0x008fc80000ffe4ff */
[----:B------:R-:W-:Y:S01]  /*52ae0*/  MOV R9, R27 ;  /* 0x0000001b00097202 */ /* 0x000fe20000000f00 */
[----:B------:R-:W-:-:S04]  /*52af0*/  IMAD.X R25, R25, 0x1, R2, P2 ;  /* 0x0000000119197824 */ /* 0x000fc800010e0602 */
[----:B------:R3:W-:Y:S01]  /*52b00*/  LDGSTS.E [R7+0xd700], desc[UR8][R8.64], P0 ;  /* 0x0d70000008077fae */ /* 0x0007e20008121848 */
[----:B------:R-:W-:Y:S01]  /*52b10*/  IADD3 R22, P1, R22, R0, RZ ;  /* 0x0000000016167210 */ /* 0x000fe20007f3e0ff */
[----:B---3--:R-:W-:Y:S02]  /*52b20*/  IMAD.MOV.U32 R8, RZ, RZ, R24 ;  /* 0x000000ffff087224 */ /* 0x008fe400078e0018 */
[----:B------:R-:W-:Y:S01]  /*52b30*/  IMAD.MOV.U32 R9, RZ, RZ, R25 ;  /* 0x000000ffff097224 */ /* 0x000fe200078e0019 */
[----:B------:R-:W-:Y:S02]  /*52b40*/  IADD3.X R23, R23, R2, RZ, P1, !PT ;  /* 0x0000000217177210 */ /* 0x000fe40000ffe4ff */
[----:B--2---:R-:W-:Y:S02]  /*52b50*/  IADD3 R20, P2, R20, R0, RZ ;  /* 0x0000000014147210 */ /* 0x004fe40007f5e0ff */
[----:B------:R2:W-:Y:S03]  /*52b60*/  LDGSTS.E [R7+0xdf00], desc[UR8][R8.64], P0 ;  /* 0x0df0000008077fae */ /* 0x0005e60008121848 */
[----:B------:R-:W-:Y:S01]  /*52b70*/  IMAD.X R21, R21, 0x1, R2, P2 ;  /* 0x0000000115157824 */ /* 0x000fe200010e0602 */
[----:B------:R1:W-:Y:S01]  /*52b80*/  STL [R1+0x1490], R27 ;  /* 0x0014901b01007387 */ /* 0x0003e20000100800 */
[----:B--2---:R-:W-:Y:S01]  /*52b90*/  IMAD.MOV.U32 R8, RZ, RZ, R22 ;  /* 0x000000ffff087224 */ /* 0x004fe200078e0016 */
[----:B------:R-:W-:-:S02]  /*52ba0*/  MOV R9, R23 ;  /* 0x0000001700097202 */ /* 0x000fc40000000f00 */
[----:B----4-:R-:W-:-:S03]  /*52bb0*/  IADD3 R12, P1, R12, R0, RZ ;  /* 0x000000000c0c7210 */ /* 0x010fc60007f3e0ff */
[----:B------:R2:W-:Y:S01]  /*52bc0*/  LDGSTS.E [R7+0xe700], desc[UR8][R8.64], P0 ;  /* 0x0e70000008077fae */ /* 0x0005e20008121848 */
[----:B------:R-:W-:-:S03]  /*52bd0*/  IADD3 R10, P2, R10, R0, RZ ;  /* 0x000000000a0a7210 */ /* 0x000fc60007f5e0ff */
[----:B------:R1:W-:Y:S04]  /*52be0*/  STL [R1+0x14d4], R24 ;  /* 0x0014d41801007387 */ /* 0x0003e80000100800 */
[----:B------:R1:W-:Y:S01]  /*52bf0*/  STL [R1+0x14d0], R25 ;  /* 0x0014d01901007387 */ /* 0x0003e20000100800 */
[----:B--2---:R-:W-:Y:S02]  /*52c00*/  IMAD.MOV.U32 R8, RZ, RZ, R20 ;  /* 0x000000ffff087224 */ /* 0x004fe400078e0014 */
[----:B------:R-:W-:Y:S01]  /*52c10*/  IMAD.MOV.U32 R9, RZ, RZ, R21 ;  /* 0x000000ffff097224 */ /* 0x000fe200078e0015 */
[----:B------:R1:W-:Y:S01]  /*52c20*/  STL [R1+0x1514], R22 ;  /* 0x0015141601007387 */ /* 0x0003e20000100800 */
[----:B------:R-:W-:-:S03]  /*52c30*/  IADD3 R13, R13, 0x1, RZ ;  /* 0x000000010d0d7810 */ /* 0x000fc60007ffe0ff */
[----:B------:R2:W-:Y:S04]  /*52c40*/  LDGSTS.E [R7+0xef00], desc[UR8][R8.64], P0 ;  /* 0x0ef0000008077fae */ /* 0x0005e80008121848 */
[----:B------:R1:W-:Y:S04]  /*52c50*/  STL [R1+0x1510], R23 ;  /* 0x0015101701007387 */ /* 0x0003e80000100800 */
[----:B------:R1:W-:Y:S01]  /*52c60*/  STL [R1+0x1554], R20 ;  /* 0x0015541401007387 */ /* 0x0003e20000100800 */
[----:B--2---:R-:W-:-:S03]  /*52c70*/  IMAD.MOV.U32 R8, RZ, RZ, R12 ;  /* 0x000000ffff087224 */ /* 0x004fc600078e000c */
[----:B------:R1:W-:Y:S04]  /*52c80*/  STL [R1+0x1550], R21 ;  /* 0x0015501501007387 */ /* 0x0003e80000100800 */
[----:B------:R1:W-:Y:S01]  /*52c90*/  STL [R1+0x1594], R12 ;  /* 0x0015940c01007387 */ /* 0x0003e20000100800 */
        /* <DEDUP_REMOVED lines=10> */
[C---:B------:R-:W-:Y:S06]  /*52d40*/  HMMA.1688.F32.TF32 R184, R48.reuse, R186, R72 ;  /* 0x000000ba30b8723c */ /* 0x040fec0000081048 */
[C---:B------:R-:W-:Y:S06]  /*52d50*/  HMMA.1688.F32.TF32 R16, R48.reuse, R18, R96 ;  /* 0x000000123010723c */ /* 0x040fec0000081060 */
[C---:B------:R-:W-:Y:S06]  /*52d60*/  HMMA.1688.F32.TF32 R180, R48.reuse, R182, R92 ;  /* 0x000000b630b4723c */ /* 0x040fec000008105c */
[C---:B------:R-:W-:Y:S06]  /*52d70*/  HMMA.1688.F32.TF32 R176, R48.reuse, R178, R88 ;  /* 0x000000b230b0723c */ /* 0x040fec0000081058 */
[----:B------:R-:W-:Y:S01]  /*52d80*/  HMMA.1688.F32.TF32 R172, R48, R174, R68 ;  /* 0x000000ae30ac723c */ /* 0x000fe20000081044 */
[----:B------:R-:W-:-:S04]  /*52d90*/  IADD3.X R15, R15, R2, RZ, P1, !PT ;  /* 0x000000020f0f7210 */ /* 0x000fc80000ffe4ff */
[----:B------:R-:W-:Y:S01]  /*52da0*/  MOV R9, R15 ;  /* 0x0000000f00097202 */ /* 0x000fe20000000f00 */
[----:B------:R1:W-:Y:S01]  /*52db0*/  STL [R1+0x1590], R15 ;  /* 0x0015900f01007387 */ /* 0x0003e20000100800 */
[----:B------:R-:W-:-:S03]  /*52dc0*/  IMAD.X R11, R11, 0x1, R2, P2 ;  /* 0x000000010b0b7824 */ /* 0x000fc600010e0602 */
[----:B------:R1:W-:Y:S04]  /*52dd0*/  STL [R1+0x15d4], R10 ;  /* 0x0015d40a01007387 */ /* 0x0003e80000100800 */
[----:B------:R2:W-:Y:S04]  /*52de0*/  LDGSTS.E [R7+0xf700], desc[UR8][R8.64], P0 ;  /* 0x0f70000008077fae */ /* 0x0005e80008121848 */
[----:B------:R1:W-:Y:S04]  /*52df0*/  STL [R1+0x15d0], R11 ;  /* 0x0015d00b01007387 */ /* 0x0003e80000100800 */
[----:B------:R1:W-:Y:S01]  /*52e00*/  STL [R1+0x9c8], R13 ;  /* 0x0009c80d01007387 */ /* 0x0003e20000100800 */
[----:B--2---:R-:W-:-:S02]  /*52e10*/  IMAD.MOV.U32 R8, RZ, RZ, R10 ;  /* 0x000000ffff087224 */ /* 0x004fc400078e000a */
[----:B------:R-:W-:-:S05]  /*52e20*/  IMAD.MOV.U32 R9, RZ, RZ, R11 ;  /* 0x000000ffff097224 */ /* 0x000fca00078e000b */
[----:B------:R1:W-:Y:S01]  /*52e30*/  LDGSTS.E [R7+0xff00], desc[UR8][R8.64], P0 ;  /* 0x0ff0000008077fae */ /* 0x0003e20008121848 */
[----:B------:R-:W-:Y:S01]  /*52e40*/  ISETP.NE.U32.AND P0, PT, R13, R14, PT ;  /* 0x0000000e0d00720c */ /* 0x000fe20003f05070 */
[C---:B------:R-:W-:Y:S02]  /*52e50*/  HMMA.1688.F32.TF32 R168, R48.reuse, R170, R64 ;  /* 0x000000aa30a8723c */ /* 0x040fe40000081040 */
[----:B------:R-:W0:Y:S04]  /*52e60*/  LDGDEPBAR ;  /* 0x00000000000079af */ /* 0x000e280000000000 */
[----:B------:R-:W-:Y:S06]  /*52e70*/  HMMA.1688.F32.TF32 R164, R48, R166, R248 ;  /* 0x000000a630a4723c */ /* 0x000fec00000810f8 */
[----:B------:R-:W-:-:S03]  /*52e80*/  NOP ;  /* 0x0000000000007918 */ /* 0x000fc60000000000 */
[----:B-1----:R-:W-:-:S15]  /*52e90*/  @P0 BRA `(.L_x_1) ;  /* 0xfffffd48002c0947 */ /* 0x002fde000383ffff */
.L_x_0:
[----:B------:R-:W2:Y:S01]  /*52ea0*/  LDL.LU R33, [R1+0x284] ;  /* 0x0002840001217983 */ /* 0x000ea20000300800 */
[----:B------:R-:W-:-:S04]  /*52eb0*/  DEPBAR.LE SB0, 0x0 ;  /* 0x000080000000791a */ /* 0x000fc80000000000 */
[----:B------:R-:W3:Y:S01]  /*52ec0*/  LDL.LU R20, [R1+0x16c] ;  /* 0x00016c0001147983 */ /* 0x000ee20000300800 */
[----:B------:R-:W1:Y:S01]  /*52ed0*/  S2R R0, SR_TID.X ;  /* 0x0000000000007919 */ /* 0x000e620000002100 */
[C---:B-----5:R-:W-:Y:S01]  /*52ee0*/  IADD3 R2, R252.reuse, 0x1, RZ ;  /* 0x00000001fc027810 */ /* 0x060fe20007ffe0ff */
[----:B------:R-:W-:Y:S01]  /*52ef0*/  VIADD R3, R252, 0x2 ;  /* 0x00000002fc037836 */ /* 0x000fe20000000000 */
[----:B------:R-:W-:Y:S01]  /*52f00*/  ULDC UR5, c[0x0][0x22c] ;  /* 0x00008b0000057ab9 */ /* 0x000fe20000000800 */
[----:B------:R-:W4:Y:S01]  /*52f10*/  LDL.LU R27, [R1+0x170] ;  /* 0x00017000011b7983 */ /* 0x000f220000300800 */
[----:B------:R-:W-:Y:S01]  /*52f20*/  ULDC UR6, c[0x0][0x22c] ;  /* 0x00008b0000067ab9 */ /* 0x000fe20000000800 */
[----:B------:R-:W1:Y:S01]  /*52f30*/  S2R R41, SR_TID.X ;  /* 0x0000000000297919 */ /* 0x000e620000002100 */
[----:B------:R-:W-:Y:S01]  /*52f40*/  IMAD.MOV.U32 R11, RZ, RZ, R242 ;  /* 0x000000ffff0b7224 */ /* 0x000fe200078e00f2 */
[----:B------:R-:W-:Y:S01]  /*52f50*/  MOV R54, R185 ;  /* 0x000000b900367202 */ /* 0x000fe20000000f00 */
[----:B------:R-:W-:Y:S01]  /*52f60*/  IMAD.MOV.U32 R55, RZ, RZ, R187 ;  /* 0x000000ffff377224 */ /* 0x000fe200078e00bb */
[----:B------:R-:W3:Y:S01]  /*52f70*/  LDL.LU R26, [R1+0x178] ;  /* 0x00017800011a7983 */ /* 0x000ee20000300800 */
[----:B------:R-:W-:Y:S01]  /*52f80*/  MOV R74, R180 ;  /* 0x000000b4004a7202 */ /* 0x000fe20000000f00 */
[----:B------:R-:W-:Y:S01]  /*52f90*/  IMAD.MOV.U32 R75, RZ, RZ, R182 ;  /* 0x000000ffff4b7224 */ /* 0x000fe200078e00b6 */
[----:B------:R-:W-:Y:S01]  /*52fa0*/  MOV R86, R181 ;  /* 0x000000b500567202 */ /* 0x000fe20000000f00 */
[----:B------:R-:W2:Y:S01]  /*52fb0*/  LDL.LU R35, [R1+0x280] ;  /* 0x0002800001237983 */ /* 0x000ea20000300800 */
[----:B------:R-:W-:Y:S01]  /*52fc0*/  IMAD.MOV.U32 R87, RZ, RZ, R183 ;  /* 0x000000ffff577224 */ /* 0x000fe200078e00b7 */
[----:B------:R-:W-:Y:S01]  /*52fd0*/  MOV R106, R176 ;  /* 0x000000b0006a7202 */ /* 0x000fe20000000f00 */
[----:B------:R-:W-:Y:S01]  /*52fe0*/  IMAD.MOV.U32 R107, RZ, RZ, R178 ;  /* 0x000000ffff6b7224 */ /* 0x000fe200078e00b2 */
[----:B------:R-:W4:Y:S01]  /*52ff0*/  LDL.LU R34, [R1+0x288] ;  /* 0x0002880001227983 */ /* 0x000f220000300800 */
[----:B------:R-:W-:Y:S01]  /*53000*/  MOV R118, R177 ;  /* 0x000000b100767202 */ /* 0x000fe20000000f00 */
[----:B------:R-:W-:Y:S01]  /*53010*/  IMAD.MOV.U32 R119, RZ, RZ, R179 ;  /* 0x000000ffff777224 */ /* 0x000fe200078e00b3 */
[----:B------:R-:W-:Y:S01]  /*53020*/  MOV R138, R172 ;  /* 0x000000ac008a7202 */ /* 0x000fe20000000f00 */
[----:B------:R-:W3:Y:S01]  /*53030*/  LDL.LU R32, [R1+0x28c] ;  /* 0x00028c0001207983 */ /* 0x000ee20000300800 */
[----:B------:R-:W-:Y:S01]  /*53040*/  IMAD.MOV.U32 R139, RZ, RZ, R174 ;  /* 0x000000ffff8b7224 */ /* 0x000fe200078e00ae */
[----:B------:R-:W-:Y:S01]  /*53050*/  MOV R150, R173 ;  /* 0x000000ad00967202 */ /* 0x000fe20000000f00 */
[----:B------:R-:W-:Y:S01]  /*53060*/  IMAD.MOV.U32 R151, RZ, RZ, R175 ;  /* 0x000000ffff977224 */ /* 0x000fe200078e00af */
[----:B------:R-:W3:Y:S01]  /*53070*/  LDL.LU R22, [R1+0x168] ;  /* 0x0001680001167983 */ /* 0x000ee20000300800 */
        /* <DEDUP_REMOVED lines=8> */
[----:B------:R-:W-:Y:S01]  /*53100*/  ULDC.64 UR10, c[0x0][0x228] ;  /* 0x00008a00000a7ab9 */ /* 0x000fe20000000a00 */
[----:B------:R-:W-:Y:S01]  /*53110*/  ULDC.64 UR24, c[0x0][0x228] ;  /* 0x00008a0000187ab9 */ /* 0x000fe20000000a00 */
[----:B------:R-:W-:Y:S01]  /*53120*/  ULDC.64 UR12, c[0x0][0x228] ;  /* 0x00008a00000c7ab9 */ /* 0x000fe20000000a00 */
[----:B------:R-:W2:Y:S01]  /*53130*/  LDL.LU R36, [R1+0x19c] ;  /* 0x00019c0001247983 */ /* 0x000ea20000300800 */
[----:B------:R-:W-:Y:S01]  /*53140*/  ULDC.64 UR14, c[0x0][0x228] ;  /* 0x00008a00000e7ab9 */ /* 0x000fe20000000a00 */
[----:B------:R-:W-:Y:S01]  /*53150*/  ULDC UR17, c[0x0][0x22c] ;  /* 0x00008b0000117ab9 */ /* 0x000fe20000000800 */
[----:B------:R-:W-:Y:S01]  /*53160*/  ULDC UR16, c[0x0][0x248] ;  /* 0x0000920000107ab9 */ /* 0x000fe20000000800 */
[----:B------:R-:W4:Y:S01]  /*53170*/  LDL.LU R37, [R1+0x194] ;  /* 0x0001940001257983 */ /* 0x000f220000300800 */
[----:B------:R-:W-:Y:S01]  /*53180*/  ULDC.64 UR22, c[0x0][0x228] ;  /* 0x00008a0000167ab9 */ /* 0x000fe20000000a00 */
[----:B------:R-:W-:Y:S01]  /*53190*/  ULDC.64 UR20, c[0x0][0x228] ;  /* 0x00008a0000147ab9 */ /* 0x000fe20000000a00 */
[----:B------:R-:W-:Y:S01]  /*531a0*/  ULDC.64 UR18, c[0x0][0x228] ;  /* 0x00008a0000127ab9 */ /* 0x000fe20000000a00 */
[----:B------:R-:W3:Y:S01]  /*531b0*/  LDL.LU R7, [R1+0x17c] ;  /* 0x00017c0001077983 */ /* 0x000ee20000300800 */
[----:B------:R-:W-:-:S03]  /*531c0*/  ULDC.64 UR26, c[0x0][0x228] ;  /* 0x00008a00001a7ab9 */ /* 0x000fc60000000a00 */
[----:B------:R-:W2:Y:S04]  /*531d0*/  LDL.LU R10, [R1+0x188] ;  /* 0x00018800010a7983 */ /* 0x000ea80000300800 */
[----:B------:R-:W4:Y:S04]  /*531e0*/  LDL.LU R38, [R1+0x294] ;  /* 0x0002940001267983 */ /* 0x000f280000300800 */
        /* <DEDUP_REMOVED lines=9> */
[----:B-1----:R-:W-:Y:S01]  /*53280*/  IMAD.SHL.U32 R4, R0, 0x20, RZ ;  /* 0x0000002000047824 */ /* 0x002fe200078e00ff */
[----:B------:R-:W-:Y:S01]  /*53290*/  ISETP.GE.AND P0, PT, R2, UR5, PT ;  /* 0x0000000502007c0c */ /* 0x000fe2000bf06270 */
[----:B------:R-:W-:Y:S01]  /*532a0*/  IMAD.SHL.U32 R0, R0, 0x10, RZ ;  /* 0x0000001000007824 */ /* 0x000fe200078e00ff */
[----:B------:R-:W4:Y:S01]  /*532b0*/  LDL.LU R8, [R1+0x780] ;  /* 0x0007800001087983 */ /* 0x000f220000300800 */
[----:B------:R-:W-:Y:S01]  /*532c0*/  LOP3.LUT R41, R41, 0x3f, RZ, 0xc0, !PT ;  /* 0x0000003f29297812 */ /* 0x000fe200078ec0ff */
[----:B------:R-:W-:Y:S01]  /*532d0*/  BAR.SYNC.DEFER_BLOCKING 0x0 ;  /* 0x0000000000007b1d */ /* 0x000fe20000010000 */
[----:B------:R-:W-:-:S02]  /*532e0*/  LOP3.LUT R4, R4, 0x400, RZ, 0xc0, !PT ;  /* 0x0000040004047812 */ /* 0x000fc400078ec0ff */
[----:B------:R-:W-:Y:S01]  /*532f0*/  LOP3.LUT R0, R0, 0x1f0, RZ, 0xc0, !PT ;  /* 0x000001f000007812 */ /* 0x000fe200078ec0ff */
[----:B------:R-:W-:Y:S01]  /*53300*/  IMAD.MOV.U32 R179, RZ, RZ, R170 ;  /* 0x000000ffffb37224 */ /* 0x000fe200078e00aa */
[----:B------:R-:W-:Y:S01]  /*53310*/  MOV R178, R168 ;  /* 0x000000a800b27202 */ /* 0x000fe20000000f00 */
[----:B------:R-:W-:Y:S01]  /*53320*/  ULDC UR5, c[0x0][0x22c] ;  /* 0x00008b0000057ab9 */ /* 0x000fe20000000800 */
[----:B------:R-:W-:Y:S01]  /*53330*/  IADD3 R0, R0, UR4, R4 ;  /* 0x0000000400007c10 */ /* 0x000fe2000fffe004 */
[----:B------:R-:W4:Y:S01]  /*53340*/  LDL.LU R9, [R1+0x788] ;  /* 0x0007880001097983 */ /* 0x000f220000300800 */
[C---:B------:R-:W-:Y:S02]  /*53350*/  IADD3 R2, R252.reuse, 0x4, RZ ;  /* 0x00000004fc027810 */ /* 0x040fe40007ffe0ff */
[----:B------:R-:W-:Y:S01]  /*53360*/  ISETP.GE.AND P1, PT, R3, UR6, PT ;  /* 0x0000000603007c0c */ /* 0x000fe2000bf26270 */
[----:B------:R-:W4:Y:S01]  /*53370*/  LDL.LU R4, [R1+0x960] ;  /* 0x0009600001047983 */ /* 0x000f220000300800 */
[----:B------:R-:W-:Y:S01]  /*53380*/  LEA R204, R41, UR4, 0x4 ;  /* 0x0000000429cc7c11 */ /* 0x000fe2000f8e20ff */
[----:B------:R-:W-:Y:S01]  /*53390*/  ULDC UR6, c[0x0][0x22c] ;  /* 0x00008b0000067ab9 */ /* 0x000fe20000000800 */
[----:B------:R-:W-:Y:S01]  /*533a0*/  VIADD R3, R252, 0x3 ;  /* 0x00000003fc037836 */ /* 0x000fe20000000000 */
[----:B------:R-:W4:Y:S01]  /*533b0*/  LDL.LU R5, [R1+0x968] ;  /* 0x0009680001057983 */ /* 0x000f220000300800 */
[----:B------:R-:W-:Y:S01]  /*533c0*/  ISETP.GE.AND P5, PT, R2, UR6, PT ;  /* 0x0000000602007c0c */ /* 0x000fe2000bfa6270 */
[----:B------:R-:W-:Y:S01]  /*533d0*/  ULDC UR4, c[0x0][0x244] ;  /* 0x0000910000047ab9 */ /* 0x000fe20000000800 */
[----:B------:R-:W1:Y:S01]  /*533e0*/  LDC R2, c[0x0][0x244] ;  /* 0x00009100ff027b82 */ /* 0x000e620000000800 */
[----:B------:R-:W4:Y:S01]  /*533f0*/  LDL.LU R6, [R1+0x600] ;  /* 0x0006000001067983 */ /* 0x000f220000300800 */
[----:B------:R-:W-:Y:S01]  /*53400*/  ISETP.GE.AND P4, PT, R3, UR5, PT ;  /* 0x0000000503007c0c */ /* 0x000fe2000bf86270 */
[----:B------:R-:W-:Y:S01]  /*53410*/  ULDC.64 UR6, c[0x0][0x220] ;  /* 0x0000880000067ab9 */ /* 0x000fe20000000a00 */
[----:B---3--:R-:W-:-:S02]  /*53420*/  IMAD.MOV.U32 R24, RZ, RZ, R7 ;  /* 0x000000ffff187224 */ /* 0x008fc400078e0007 */
[----:B------:R-:W3:Y:S01]  /*53430*/  LDL.LU R7, [R1+0x608] ;  /* 0x0006080001077983 */ /* 0x000ee20000300800 */
[----:B--2---:R-:W-:Y:S01]  /*53440*/  IMAD.MOV.U32 R40, RZ, RZ, R39 ;  /* 0x000000ffff287224 */ /* 0x004fe200078e0027 */
[----:B----4-:R-:W-:Y:S01]  /*53450*/  MOV R39, R38 ;  /* 0x0000002600277202 */ /* 0x010fe20000000f00 */
[----:B------:R-:W-:Y:S02]  /*53460*/  IMAD.MOV.U32 R38, RZ, RZ, R37 ;  /* 0x000000ffff267224 */ /* 0x000fe400078e0025 */
[----:B------:R-:W-:Y:S01]  /*53470*/  IMAD.MOV.U32 R37, RZ, RZ, R36 ;  /* 0x000000ffff257224 */ /* 0x000fe200078e0024 */
[----:B------:R-:W-:Y:S01]  /*53480*/  MOV R36, R35 ;  /* 0x0000002300247202 */ /* 0x000fe20000000f00 */
[----:B------:R-:W-:Y:S02]  /*53490*/  IMAD.MOV.U32 R35, RZ, RZ, R34 ;  /* 0x000000ffff237224 */ /* 0x000fe400078e0022 */
[----:B------:R-:W2:Y:S01]  /*534a0*/  LDL.LU R34, [R1+0x180] ;  /* 0x0001800001227983 */ /* 0x000ea20000300800 */
[----:B------:R-:W-:Y:S01]  /*534b0*/  IMAD.MOV.U32 R25, RZ, RZ, R10 ;  /* 0x000000ffff197224 */ /* 0x000fe200078e000a */
[----:B------:R-:W-:-:S05]  /*534c0*/  MOV R10, R240 ;  /* 0x000000f0000a7202 */ /* 0x000fca0000000f00 */
[----:B------:R4:W-:Y:S04]  /*534d0*/  STSM.16.M88.4 [R0], R8 ;  /* 0x0000000800007844 */ /* 0x0009e80000000200 */
[----:B----4-:R-:W4:Y:S04]  /*534e0*/  LDL.LU R8, [R1+0x2d0] ;  /* 0x0002d00001087983 */ /* 0x010f280000300800 */
[----:B------:R-:W4:Y:S04]  /*534f0*/  LDL.LU R9, [R1+0x2d8] ;  /* 0x0002d80001097983 */ /* 0x000f280000300800 */
[----:B------:R-:W4:Y:S04]  /*53500*/  LDL.LU R10, [R1+0x820] ;  /* 0x00082000010a7983 */ /* 0x000f280000300800 */
[----:B------:R-:W-:Y:S04]  /*53510*/  STL [R1+0x5c0], R204 ;  /* 0x0005c0cc01007387 */ /* 0x000fe80000100800 */
[----:B------:R-:W4:Y:S01]  /*53520*/  LDL.LU R11, [R1+0x828] ;  /* 0x00082800010b7983 */ /* 0x000f220000300800 */
[----:B------:R-:W-:Y:S01]  /*53530*/  IMAD.MOV.U32 R41, RZ, RZ, R39 ;  /* 0x000000ffff297224 */ /* 0x000fe200078e0027 */
[----:B------:R-:W-:Y:S01]  /*53540*/  MOV R39, R38 ;  /* 0x0000002600277202 */ /* 0x000fe20000000f00 */
[----:B------:R-:W-:-:S02]  /*53550*/  IMAD.MOV.U32 R38, RZ, RZ, R37 ;  /* 0x000000ffff267224 */ /* 0x000fc400078e0025 */
[----:B------:R-:W-:Y:S01]  /*53560*/  IMAD.MOV.U32 R37, RZ, RZ, R36 ;  /* 0x000000ffff257224 */ /* 0x000fe200078e0024 */
[----:B------:R-:W-:Y:S01]  /*53570*/  MOV R36, R35 ;  /* 0x0000002300247202 */ /* 0x000fe20000000f00 */
[----:B---3--:R3:W-:Y:S01]  /*53580*/  STSM.16.M88.4 [R0+0x200], R4 ;  /* 0x0002000400007844 */ /* 0x0087e20000000200 */
[----:B------:R-:W-:Y:S01]  /*53590*/  BAR.SYNC.DEFER_BLOCKING 0x0 ;  /* 0x0000000000007b1d */ /* 0x000fe20000010000 */
[----:B--2---:R-:W-:Y:S02]  /*535a0*/  IMAD.MOV.U32 R35, RZ, RZ, R34 ;  /* 0x000000ffff237224 */ /* 0x004fe400078e0022 */
[----:B------:R-:W-:-:S03]  /*535b0*/  IMAD.MOV.U32 R34, RZ, RZ, R25 ;  /* 0x000000ffff227224 */ /* 0x000fc600078e0019 */
[----:B------:R-:W2:Y:S04]  /*535c0*/  LDL.LU R25, [R1+0x174] ;  /* 0x0001740001197983 */ /* 0x000ea80000300800 */
[----:B---3--:R-:W3:Y:S04]  /*535d0*/  LDL.LU R4, [R1+0x290] ;  /* 0x0002900001047983 */ /* 0x008ee80000300800 */
[----:B------:R-:W3:Y:S04]  /*535e0*/  LDL.LU R5, [R1+0x298] ;  /* 0x0002980001057983 */ /* 0x000ee80000300800 */
[----:B------:R-:W3:Y:S04]  /*535f0*/  LDL.LU R6, [R1+0x190] ;  /* 0x0001900001067983 */ /* 0x000ee80000300800 */
[----:B------:R-:W3:Y:S04]  /*53600*/  LDL.LU R7, [R1+0x198] ;  /* 0x0001980001077983 */ /* 0x000ee80000300800 */
[----:B------:R-:W1:Y:S04]  /*53610*/  LDS.128 R48, [R204] ;  /* 0x00000000cc307984 */ /* 0x000e680000000c00 */
[----:B------:R-:W4:Y:S01]  /*53620*/  LDS.128 R44, [R204+0x400] ;  /* 0x00040000cc2c7984 */ /* 0x000f220000000c00 */
[----:B------:R-:W-:Y:S06]  /*53630*/  BAR.SYNC.DEFER_BLOCKING 0x0 ;  /* 0x0000000000007b1d */ /* 0x000fec0000010000 */
[----:B-1----:R-:W-:Y:S04]  /*53640*/  STL.64 [R1+0x40], R48 ;  /* 0x0000403001007387 */ /* 0x002fe80000100a00 */
[----:B------:R-:W-:Y:S04]  /*53650*/  STL.64 [R1+0x48], R50 ;  /* 0x0000483201007387 */ /* 0x000fe80000100a00 */
[----:B----4-:R-:W-:Y:S04]  /*53660*/  STL.64 [R1+0xc0], R44 ;  /* 0x0000c02c01007387 */ /* 0x010fe80000100a00 */
[----:B------:R-:W-:Y:S04]  /*53670*/  STL.64 [R1+0xc8], R46 ;  /* 0x0000c82e01007387 */ /* 0x000fe80000100a00 */
[----:B------:R1:W-:Y:S04]  /*53680*/  STSM.16.M88.4 [R0], R8 ;  /* 0x0000000800007844 */ /* 0x0003e80000000200 */
[----:B-1----:R-:W4:Y:S04]  /*53690*/  LDL.LU R8, [R1+0x784] ;  /* 0x0007840001087983 */ /* 0x002f280000300800 */
[----:B------:R-:W4:Y:S01]  /*536a0*/  LDL.LU R9, [R1+0x78c] ;  /* 0x00078c0001097983 */ /* 0x000f220000300800 */
[----:B------:R-:W-:Y:S01]  /*536b0*/  MOV R10, R241 ;  /* 0x000000f1000a7202 */ /* 0x000fe20000000f00 */
[----:B------:R-:W-:-:S02]  /*536c0*/  IMAD.MOV.U32 R11, RZ, RZ, R243 ;  /* 0x000000ffff0b7224 */ /* 0x000fc400078e00f3 */
[----:B---3--:R1:W-:Y:S01]  /*536d0*/  STSM.16.M88.4 [R0+0x200], R4 ;  /* 0x0002000400007844 */ /* 0x0083e20000000200 */
[----:B------:R-:W-:Y:S06]  /*536e0*/  BAR.SYNC.DEFER_BLOCKING 0x0 ;  /* 0x0000000000007b1d */ /* 0x000fec0000010000 */
[----:B-1----:R-:W3:Y:S04]  /*536f0*/  LDL.LU R4, [R1+0x964] ;  /* 0x0009640001047983 */ /* 0x002ee80000300800 */
[----:B------:R-:W3:Y:S04]  /*53700*/  LDL.LU R5, [R1+0x96c] ;  /* 0x00096c0001057983 */ /* 0x000ee80000300800 */
[----:B------:R-:W3:Y:S04]  /*53710*/  LDL.LU R6, [R1+0x604] ;  /* 0x0006040001067983 */ /* 0x000ee80000300800 */
[----:B------:R-:W3:Y:S04]  /*53720*/  LDL.LU R7, [R1+0x60c] ;  /* 0x00060c0001077983 */ /* 0x000ee80000300800 */
[----:B------:R-:W1:Y:S04]  /*53730*/  LDS.128 R48, [R204] ;  /* 0x00000000cc307984 */ /* 0x000e680000000c00 */
[----:B------:R-:W2:Y:S01]  /*53740*/  LDS.128 R44, [R204+0x400] ;  /* 0x00040000cc2c7984 */ /* 0x000ea20000000c00 */
[----:B------:R-:W-:Y:S06]  /*53750*/  BAR.SYNC.DEFER_BLOCKING 0x0 ;  /* 0x0000000000007b1d */ /* 0x000fec0000010000 */
[----:B-1----:R-:W-:Y:S04]  /*53760*/  STL.64 [R1+0x20], R48 ;  /* 0x0000203001007387 */ /* 0x002fe80000100a00 */
[----:B------:R-:W-:Y:S04]  /*53770*/  STL.64 [R1+0x28], R50 ;  /* 0x0000283201007387 */ /* 0x000fe80000100a00 */
[----:B--2---:R-:W-:Y:S04]  /*53780*/  STL.64 [R1+0x80], R44 ;  /* 0x0000802c01007387 */ /* 0x004fe80000100a00 */
[----:B------:R-:W-:Y:S04]  /*53790*/  STL.64 [R1+0x88], R46 ;  /* 0x0000882e01007387 */ /* 0x000fe80000100a00 */
[----:B----4-:R1:W-:Y:S04]  /*537a0*/  STSM.16.M88.4 [R0], R8 ;  /* 0x0000000800007844 */ /* 0x0103e80000000200 */
[----:B-1----:R-:W2:Y:S04]  /*537b0*/  LDL.LU R8, [R1+0x2d4] ;  /* 0x0002d40001087983 */ /* 0x002ea80000300800 */
[----:B------:R-:W2:Y:S04]  /*537c0*/  LDL.LU R9, [R1+0x2dc] ;  /* 0x0002dc0001097983 */ /* 0x000ea80000300800 */
[----:B------:R-:W2:Y:S04]  /*537d0*/  LDL.LU R10, [R1+0x824] ;  /* 0x00082400010a7983 */ /* 0x000ea80000300800 */
[----:B------:R-:W2:Y:S04]  /*537e0*/  LDL.LU R11, [R1+0x82c] ;  /* 0x00082c00010b7983 */ /* 0x000ea80000300800 */
[----:B---3--:R1:W-:Y:S01]  /*537f0*/  STSM.16.M88.4 [R0+0x200], R4 ;  /* 0x0002000400007844 */ /* 0x0083e20000000200 */
[----:B------:R-:W-:Y:S01]  /*53800*/  BAR.SYNC.DEFER_BLOCKING 0x0 ;  /* 0x0000000000007b1d */ /* 0x000fe20000010000 */
[----:B-1----:R-:W-:Y:S01]  /*53810*/  IMAD.MOV.U32 R4, RZ, RZ, R41 ;  /* 0x000000ffff047224 */ /* 0x002fe200078e0029 */
[----:B------:R-:W-:-:S04]  /*53820*/  MOV R5, R40 ;  /* 0x0000002800057202 */ /* 0x000fc80000000f00 */
[----:B------:R-:W1:Y:S04]  /*53830*/  LDS.128 R44, [R204] ;  /* 0x00000000cc2c7984 */ /* 0x000e680000000c00 */
[----:B------:R-:W3:Y:S01]  /*53840*/  LDS.128 R40, [R204+0x400] ;  /* 0x00040000cc287984 */ /* 0x000ee20000000c00 */
[----:B------:R-:W-:Y:S06]  /*53850*/  BAR.SYNC.DEFER_BLOCKING 0x0 ;  /* 0x0000000000007b1d */ /* 0x000fec0000010000 */
[----:B-1----:R-:W-:Y:S04]  /*53860*/  STL.64 [R1+0x10], R44 ;  /* 0x0000102c01007387 */ /* 0x002fe80000100a00 */
[----:B------:R-:W-:Y:S04]  /*53870*/  STL.64 [R1+0x18], R46 ;  /* 0x0000182e01007387 */ /* 0x000fe80000100a00 */
[----:B---3--:R-:W-:Y:S04]  /*53880*/  STL.64 [R1+0x70], R40 ;  /* 0x0000702801007387 */ /* 0x008fe80000100a00 */
[----:B------:R-:W-:Y:S04]  /*53890*/  STL.64 [R1+0x78], R42 ;  /* 0x0000782a01007387 */ /* 0x000fe80000100a00 */
[----:B--2---:R1:W-:Y:S04]  /*538a0*/  STSM.16.M88.4 [R0], R8 ;  /* 0x0000000800007844 */ /* 0x0043e80000000200 */
[----:B-1----:R-:W2:Y:S04]  /*538b0*/  LDL.LU R8, [R1+0x770] ;  /* 0x0007700001087983 */ /* 0x002ea80000300800 */
[----:B------:R-:W2:Y:S01]  /*538c0*/  LDL.LU R9, [R1+0x778] ;  /* 0x0007780001097983 */ /* 0x000ea20000300800 */
[----:B------:R-:W-:-:S02]  /*538d0*/  IMAD.MOV.U32 R6, RZ, RZ, R39 ;  /* 0x000000ffff067224 */ /* 0x000fc400078e0027 */
[----:B------:R-:W-:-:S05]  /*538e0*/  IMAD.MOV.U32 R7, RZ, RZ, R38 ;  /* 0x000000ffff077224 */ /* 0x000fca00078e0026 */
[----:B------:R1:W-:Y:S01]  /*538f0*/  STSM.16.M88.4 [R0+0x200], R4 ;  /* 0x0002000400007844 */ /* 0x0003e20000000200 */
[----:B------:R-:W-:Y:S06]  /*53900*/  BAR.SYNC.DEFER_BLOCKING 0x0 ;  /* 0x0000000000007b1d */ /* 0x000fec0000010000 */
[----:B-1----:R-:W3:Y:S04]  /*53910*/  LDL.LU R4, [R1+0x950] ;  /* 0x0009500001047983 */ /* 0x002ee80000300800 */
[----:B------:R-:W3:Y:S04]  /*53920*/  LDL.LU R5, [R1+0x958] ;  /* 0x0009580001057983 */ /* 0x000ee80000300800 */
[----:B------:R-:W3:Y:S04]  /*53930*/  LDL.LU R6, [R1+0x5e0] ;  /* 0x0005e00001067983 */ /* 0x000ee80000300800 */
[----:B------:R-:W3:Y:S04]  /*53940*/  LDL.LU R7, [R1+0x5e8] ;  /* 0x0005e80001077983 */ /* 0x000ee80000300800 */
[----:B------:R-:W1:Y:S04]  /*53950*/  LDS.128 R44, [R204] ;  /* 0x00000000cc2c7984 */ /* 0x000e680000000c00 */
[----:B------:R-:W4:Y:S01]  /*53960*/  LDS.128 R40, [R204+0x400] ;  /* 0x00040000cc287984 */ /* 0x000f220000000c00 */
[----:B------:R-:W-:Y:S01]  /*53970*/  MOV R10, R236 ;  /* 0x000000ec000a7202 */ /* 0x000fe20000000f00 */
[----:B------:R-:W-:Y:S01]  /*53980*/  IMAD.MOV.U32 R11, RZ, RZ, R238 ;  /* 0x000000ffff0b7224 */ /* 0x000fe200078e00ee */
[----:B------:R-:W-:Y:S06]  /*53990*/  BAR.SYNC.DEFER_BLOCKING 0x0 ;  /* 0x0000000000007b1d */ /* 0x000fec0000010000 */
[----:B-1----:R-:W-:Y:S04]  /*539a0*/  STL.64 [R1], R44 ;  /* 0x0000002c01007387 */ /* 0x002fe80000100a00 */
[----:B------:R-:W-:Y:S04]  /*539b0*/  STL.64 [R1+0x8], R46 ;  /* 0x0000082e01007387 */ /* 0x000fe80000100a00 */
[----:B----4-:R-:W-:Y:S04]  /*539c0*/  STL.64 [R1+0x60], R40 ;  /* 0x0000602801007387 */ /* 0x010fe80000100a00 */
[----:B------:R-:W-:Y:S04]  /*539d0*/  STL.64 [R1+0x68], R42 ;  /* 0x0000682a01007387 */ /* 0x000fe80000100a00 */
[----:B--2---:R1:W-:Y:S04]  /*539e0*/  STSM.16.M88.4 [R0], R8 ;  /* 0x0000000800007844 */ /* 0x0043e80000000200 */
        /* <DEDUP_REMOVED lines=31> */
[----:B-1----:R-:W-:Y:S04]  /*53be0*/  STL.64 [R1+0xb0], R40 ;  /* 0x0000b02801007387 */ /* 0x002fe80000100a00 */
        /* <DEDUP_REMOVED lines=50> */
[----:B------:R-:W-:Y:S01]  /*53f10*/  BAR.SYNC.DEFER_BLOCKING 0x0 ;  /* 0x0000000000007b1d */ /* 0x000fe20000010000 */
[----:B------:R-:W-:Y:S02]  /*53f20*/  IMAD.MOV.U32 R6, RZ, RZ, R27 ;  /* 0x000000ffff067224 */ /* 0x000fe400078e001b */
[----:B------:R-:W-:-:S03]  /*53f30*/  IMAD.MOV.U32 R7, RZ, RZ, R26 ;  /* 0x000000ffff077224 */ /* 0x000fc600078e001a */
[----:B-1----:R-:W-:Y:S04]  /*53f40*/  STL.64 [R1+0x280], R32 ;  /* 0x0002802001007387 */ /* 0x002fe80000100a00 */
[----:B------:R-:W-:Y:S04]  /*53f50*/  STL.64 [R1+0x288], R34 ;  /* 0x0002882201007387 */ /* 0x000fe80000100a00 */
[----:B---3--:R-:W-:Y:S04]  /*53f60*/  STL.64 [R1+0x3f0], R28 ;  /* 0x0003f01c01007387 */ /* 0x008fe80000100a00 */
[----:B------:R-:W-:Y:S04]  /*53f70*/  STL.64 [R1+0x3f8], R30 ;  /* 0x0003f81e01007387 */ /* 0x000fe80000100a00 */
[----:B--2---:R1:W-:Y:S04]  /*53f80*/  STSM.16.M88.4 [R0], R8 ;  /* 0x0000000800007844 */ /* 0x0043e80000000200 */
[----:B------:R2:W-:Y:S01]  /*53f90*/  STSM.16.M88.4 [R0+0x200], R4 ;  /* 0x0002000400007844 */ /* 0x0005e20000000200 */
[----:B------:R-:W-:Y:S06]  /*53fa0*/  BAR.SYNC.DEFER_BLOCKING 0x0 ;  /* 0x0000000000007b1d */ /* 0x000fec0000010000 */
[----:B-1----:R-:W3:Y:S04]  /*53fb0*/  LDL.LU R8, [R1+0x764] ;  /* 0x0007640001087983 */ /* 0x002ee80000300800 */
[----:B------:R-:W3:Y:S04]  /*53fc0*/  LDL.LU R9, [R1+0x76c] ;  /* 0x00076c0001097983 */ /* 0x000ee80000300800 */
[----:B--2---:R-:W2:Y:S04]  /*53fd0*/  LDL.LU R4, [R1+0x944] ;  /* 0x0009440001047983 */ /* 0x004ea80000300800 */
[----:B------:R-:W2:Y:S04]  /*53fe0*/  LDL.LU R5, [R1+0x94c] ;  /* 0x00094c0001057983 */ /* 0x000ea80000300800 */
[----:B------:R-:W2:Y:S04]  /*53ff0*/  LDL.LU R6, [R1+0x5b4] ;  /* 0x0005b40001067983 */ /* 0x000ea80000300800 */
[----:B------:R-:W2:Y:S04]  /*54000*/  LDL.LU R7, [R1+0x5bc] ;  /* 0x0005bc0001077983 */ /* 0x000ea80000300800 */
        /* <DEDUP_REMOVED lines=9> */
[----:B---3--:R1:W-:Y:S04]  /*540a0*/  STSM.16.M88.4 [R0], R8 ;  /* 0x0000000800007844 */ /* 0x0083e80000000200 */
[----:B-1----:R-:W3:Y:S04]  /*540b0*/  LDL.LU R8, [R1+0x324] ;  /* 0x0003240001087983 */ /* 0x002ee80000300800 */
[----:B------:R-:W3:Y:S04]  /*540c0*/  LDL.LU R9, [R1+0x32c] ;  /* 0x00032c0001097983 */ /* 0x000ee80000300800 */
[----:B------:R-:W3:Y:S04]  /*540d0*/  LDL.LU R10, [R1+0x804] ;  /* 0x00080400010a7983 */ /* 0x000ee80000300800 */
[----:B------:R-:W3:Y:S04]  /*540e0*/  LDL.LU R11, [R1+0x80c] ;  /* 0x00080c00010b7983 */ /* 0x000ee80000300800 */
[----:B--2---:R1:W-:Y:S01]  /*540f0*/  STSM.16.M88.4 [R0+0x200], R4 ;  /* 0x0002000400007844 */ /* 0x0043e20000000200 */
[----:B------:R-:W-:Y:S06]  /*54100*/  BAR.SYNC.DEFER_BLOCKING 0x0 ;  /* 0x0000000000007b1d */ /* 0x000fec0000010000 */
[----:B-1----:R-:W2:Y:S04]  /*54110*/  LDL.LU R4, [R1+0x274] ;  /* 0x0002740001047983 */ /* 0x002ea80000300800 */
[----:B------:R-:W2:Y:S01]  /*54120*/  LDL.LU R5, [R1+0x27c] ;  /* 0x00027c0001057983 */ /* 0x000ea20000300800 */
[----:B------:R-:W-:Y:S01]  /*54130*/  IMAD.MOV.U32 R6, RZ, RZ, R25 ;  /* 0x000000ffff067224 */ /* 0x000fe200078e0019 */
[----:B------:R-:W-:-:S02]  /*54140*/  MOV R7, R24 ;  /* 0x0000001800077202 */ /* 0x000fc40000000f00 */
[----:B------:R-:W1:Y:S04]  /*54150*/  LDS.128 R28, [R204] ;  /* 0x00000000cc1c7984 */ /* 0x000e680000000c00 */
[----:B------:R-:W4:Y:S01]  /*54160*/  LDS.128 R24, [R204+0x400] ;  /* 0x00040000cc187984 */ /* 0x000f220000000c00 */
        /* <DEDUP_REMOVED lines=8> */
[----:B--2---:R1:W-:Y:S01]  /*541f0*/  STSM.16.M88.4 [R0+0x200], R4 ;  /* 0x0002000400007844 */ /* 0x0043e20000000200 */
[----:B------:R-:W-:Y:S06]  /*54200*/  BAR.SYNC.DEFER_BLOCKING 0x0 ;  /* 0x0000000000007b1d */ /* 0x000fec0000010000 */
[----:B-1----:R-:W2:Y:S04]  /*54210*/  LDL.LU R4, [R1+0x930] ;  /* 0x0009300001047983 */ /* 0x002ea80000300800 */
[----:B------:R-:W2:Y:S04]  /*54220*/  LDL.LU R5, [R1+0x938] ;  /* 0x0009380001057983 */ /* 0x000ea80000300800 */
[----:B------:R-:W2:Y:S04]  /*54230*/  LDL.LU R6, [R1+0x140] ;  /* 0x0001400001067983 */ /* 0x000ea80000300800 */
[----:B------:R-:W2:Y:S04]  /*54240*/  LDL.LU R7, [R1+0x148] ;  /* 0x0001480001077983 */ /* 0x000ea80000300800 */
[----:B------:R-:W1:Y:S04]  /*54250*/  LDS.128 R28, [R204] ;  /* 0x00000000cc1c7984 */ /* 0x000e680000000c00 */
[----:B------:R-:W4:Y:S01]  /*54260*/  LDS.128 R24, [R204+0x400] ;  /* 0x00040000cc187984 */ /* 0x000f220000000c00 */
[----:B------:R-:W-:-:S02]  /*54270*/  IMAD.MOV.U32 R10, RZ, RZ, R80 ;  /* 0x000000ffff0a7224 */ /* 0x000fc400078e0050 */
        /* <DEDUP_REMOVED lines=14> */
[----:B------:R-:W2:Y:S04]  /*54360*/  LDL.LU R5, [R1+0x268] ;  /* 0x0002680001057983 */ /* 0x000ea80000300800 */
[----:B------:R-:W1:Y:S04]  /*54370*/  LDS.128 R28, [R204] ;  /* 0x00000000cc1c7984 */ /* 0x000e680000000c00 */
[----:B------:R-:W4:Y:S01]  /*54380*/  LDS.128 R24, [R204+0x400] ;  /* 0x00040000cc187984 */ /* 0x000f220000000c00 */
[----:B------:R-:W-:Y:S01]  /*54390*/  BAR.SYNC.DEFER_BLOCKING 0x0 ;  /* 0x0000000000007b1d */ /* 0x000fe20000010000 */
[----:B------:R-:W-:Y:S01]  /*543a0*/  MOV R6, R23 ;  /* 0x0000001700067202 */ /* 0x000fe20000000f00 */
[----:B------:R-:W-:-:S04]  /*543b0*/  IMAD.MOV.U32 R7, RZ, RZ, R22 ;  /* 0x000000ffff077224 */ /* 0x000fc800078e0016 */
        /* <DEDUP_REMOVED lines=15> */
[----:B------:R-:W-:Y:S01]  /*544b0*/  IMAD.MOV.U32 R10, RZ, RZ, R81 ;  /* 0x000000ffff0a7224 */ /* 0x000fe200078e0051 */
[----:B------:R-:W-:Y:S01]  /*544c0*/  MOV R11, R83 ;  /* 0x00000053000b7202 */ /* 0x000fe20000000f00 */
        /* <DEDUP_REMOVED lines=14> */
[----:B------:R-:W-:-:S02]  /*545b0*/  IMAD.MOV.U32 R6, RZ, RZ, R21 ;  /* 0x000000ffff067224 */ /* 0x000fc400078e0015 */
[----:B------:R-:W-:Y:S01]  /*545c0*/  IMAD.MOV.U32 R7, RZ, RZ, R20 ;  /* 0x000000ffff077224 */ /* 0x000fe200078e0014 */
        /* <DEDUP_REMOVED lines=83> */
[----:B--2---:R1:W-:Y:S04]  /*54b00*/  STSM.16.M88.4 [R0+0x200], R4 ;  /* 0x0002000400007844 */ /* 0x0043e80000000200 */
[----:B------:R-:W3:Y:S01]  /*54b10*/  LDL.LU R11, [R1+0x678] ;  /* 0x00067800010b7983 */ /* 0x000ee20000300800 */
        /* <DEDUP_REMOVED lines=264> */
[----:B---3--:R-:W-:Y:S04]  /*55ba0*/  STSM.16.M88.4 [R0], R8 ;  /* 0x0000000800007844 */ /* 0x008fe80000000200 */
[----:B--2---:R1:W-:Y:S01]  /*55bb0*/  STSM.16.M88.4 [R0+0x200], R4 ;  /* 0x0002000400007844 */ /* 0x0043e20000000200 */
[----:B------:R-:W-:Y:S06]  /*55bc0*/  BAR.SYNC.DEFER_BLOCKING 0x0 ;  /* 0x0000000000007b1d */ /* 0x000fec0000010000 */
[----:B-1----:R-:W2:Y:S04]  /*55bd0*/  LDL.LU R4, [R1+0x364] ;  /* 0x0003640001047983 */ /* 0x002ea80000300800 */
[----:B------:R-:W2:Y:S04]  /*55be0*/  LDL.LU R5, [R1+0x36c] ;  /* 0x00036c0001057983 */ /* 0x000ea80000300800 */
[----:B------:R-:W2:Y:S04]  /*55bf0*/  LDL.LU R6, [R1+0x574] ;  /* 0x0005740001067983 */ /* 0x000ea80000300800 */
[----:B------:R-:W2:Y:S04]  /*55c00*/  LDL.LU R7, [R1+0x57c] ;  /* 0x00057c0001077983 */ /* 0x000ea80000300800 */
[----:B------:R-:W3:Y:S04]  /*55c10*/  LDL.LU R8, [R1+0x214] ;  /* 0x0002140001087983 */ /* 0x000ee80000300800 */
[----:B------:R-:W3:Y:S04]  /*55c20*/  LDL.LU R9, [R1+0x21c] ;  /* 0x00021c0001097983 */ /* 0x000ee80000300800 */
[----:B------:R-:W3:Y:S04]  /*55c30*/  LDL.LU R10, [R1+0x94] ;  /* 0x00009400010a7983 */ /* 0x000ee80000300800 */
[----:B------:R-:W3:Y:S04]  /*55c40*/  LDL.LU R11, [R1+0x9c] ;  /* 0x00009c00010b7983 */ /* 0x000ee80000300800 */
[----:B------:R-:W1:Y:S04]  /*55c50*/  LDS.128 R248, [R204] ;  /* 0x00000000ccf87984 */ /* 0x000e680000000c00 */
[----:B------:R-:W4:Y:S01]  /*55c60*/  LDS.128 R240, [R204+0x400] ;  /* 0x00040000ccf07984 */ /* 0x000f220000000c00 */
[----:B------:R-:W-:Y:S06]  /*55c70*/  BAR.SYNC.DEFER_BLOCKING 0x0 ;  /* 0x0000000000007b1d */ /* 0x000fec0000010000 */
[----:B-1----:R-:W-:Y:S04]  /*55c80*/  STL [R1+0x15fc], R248 ;  /* 0x0015fcf801007387 */ /* 0x002fe80000100800 */
[----:B------:R-:W-:Y:S04]  /*55c90*/  STL [R1+0x15f8], R249 ;  /* 0x0015f8f901007387 */ /* 0x000fe80000100800 */
[----:B------:R-:W-:Y:S04]  /*55ca0*/  STL [R1+0x15f4], R250 ;  /* 0x0015f4fa01007387 */ /* 0x000fe80000100800 */
[----:B------:R-:W-:Y:S04]  /*55cb0*/  STL [R1+0x15f0], R251 ;  /* 0x0015f0fb01007387 */ /* 0x000fe80000100800 */
[----:B----4-:R-:W-:Y:S04]  /*55cc0*/  STL [R1+0x160c], R240 ;  /* 0x00160cf001007387 */ /* 0x010fe80000100800 */
[----:B------:R-:W-:Y:S04]  /*55cd0*/  STL [R1+0x1608], R241 ;  /* 0x001608f101007387 */ /* 0x000fe80000100800 */
[----:B------:R-:W-:Y:S04]  /*55ce0*/  STL [R1+0x1604], R242 ;  /* 0x001604f201007387 */ /* 0x000fe80000100800 */
[----:B------:R-:W-:Y:S04]  /*55cf0*/  STL [R1+0x1600], R243 ;  /* 0x001600f301007387 */ /* 0x000fe80000100800 */
        /* <DEDUP_REMOVED lines=8> */
[----:B--2---:R-:W-:Y:S04]  /*55d80*/  STSM.16.M88.4 [R0], R4 ;  /* 0x0000000400007844 */ /* 0x004fe80000000200 */
[----:B---3--:R-:W-:Y:S01]  /*55d90*/  STSM.16.M88.4 [R0+0x200], R8 ;  /* 0x0002000800007844 */ /* 0x008fe20000000200 */
[----:B------:R-:W-:Y:S06]  /*55da0*/  BAR.SYNC.DEFER_BLOCKING 0x0 ;  /* 0x0000000000007b1d */ /* 0x000fec0000010000 */
[----:B------:R-:W1:Y:S04]  /*55db0*/  LDS.128 R236, [R204] ;  /* 0x00000000ccec7984 */ /* 0x000e680000000c00 */
[----:B------:R-:W-:Y:S01]  /*55dc0*/  LDS.128 R232, [R204+0x400] ;  /* 0x00040000cce87984 */ /* 0x000fe20000000c00 */
[----:B------:R-:W-:Y:S06]  /*55dd0*/  BAR.SYNC.DEFER_BLOCKING 0x0 ;  /* 0x0000000000007b1d */ /* 0x000fec0000010000 */
[----:B-1----:R-:W-:Y:S04]  /*55de0*/  STL [R1+0x1614], R238 ;  /* 0x001614ee01007387 */ /* 0x002fe80000100800 */
[----:B------:R-:W-:Y:S04]  /*55df0*/  STL [R1+0x1610], R239 ;  /* 0x001610ef01007387 */ /* 0x000fe80000100800 */
[----:B------:R-:W2:Y:S04]  /*55e00*/  LDL.LU R8, [R1+0x370] ;  /* 0x0003700001087983 */ /* 0x000ea80000300800 */
[----:B------:R-:W2:Y:S04]  /*55e10*/  LDL.LU R9, [R1+0x378] ;  /* 0x0003780001097983 */ /* 0x000ea80000300800 */
[----:B------:R-:W2:Y:S04]  /*55e20*/  LDL.LU R10, [R1+0x7b0] ;  /* 0x0007b000010a7983 */ /* 0x000ea80000300800 */
[----:B------:R-:W2:Y:S04]  /*55e30*/  LDL.LU R11, [R1+0x7b8] ;  /* 0x0007b800010b7983 */ /* 0x000ea80000300800 */
[----:B------:R-:W3:Y:S04]  /*55e40*/  LDL.LU R4, [R1+0x200] ;  /* 0x0002000001047983 */ /* 0x000ee80000300800 */
[----:B------:R-:W3:Y:S04]  /*55e50*/  LDL.LU R5, [R1+0x208] ;  /* 0x0002080001057983 */ /* 0x000ee80000300800 */
[----:B----4-:R-:W-:Y:S04]  /*55e60*/  STSM.16.M88.4 [R0], R20 ;  /* 0x0000001400007844 */ /* 0x010fe80000000200 */
[----:B------:R-:W-:Y:S01]  /*55e70*/  STSM.16.M88.4 [R0+0x200], R12 ;  /* 0x0002000c00007844 */ /* 0x000fe20000000200 */
[----:B------:R-:W-:Y:S01]  /*55e80*/  BAR.SYNC.DEFER_BLOCKING 0x0 ;  /* 0x0000000000007b1d */ /* 0x000fe20000010000 */
[----:B------:R-:W-:-:S02]  /*55e90*/  IMAD.MOV.U32 R6, RZ, RZ, R16 ;  /* 0x000000ffff067224 */ /* 0x000fc400078e0010 */
[----:B------:R-:W-:-:S03]  /*55ea0*/  IMAD.MOV.U32 R7, RZ, RZ, R18 ;  /* 0x000000ffff077224 */ /* 0x000fc600078e0012 */
[----:B------:R-:W-:Y:S04]  /*55eb0*/  LDS.128 R212, [R204] ;  /* 0x00000000ccd47984 */ /* 0x000fe80000000c00 */
[----:B------:R-:W-:Y:S01]  /*55ec0*/  LDS.128 R208, [R204+0x400] ;  /* 0x00040000ccd07984 */ /* 0x000fe20000000c00 */
[----:B------:R-:W-:Y:S06]  /*55ed0*/  BAR.SYNC.DEFER_BLOCKING 0x0 ;  /* 0x0000000000007b1d */ /* 0x000fec0000010000 */
[----:B--2---:R-:W-:Y:S04]  /*55ee0*/  STSM.16.M88.4 [R0], R8 ;  /* 0x0000000800007844 */ /* 0x004fe80000000200 */
[----:B---3--:R1:W-:Y:S01]  /*55ef0*/  STSM.16.M88.4 [R0+0x200], R4 ;  /* 0x0002000400007844 */ /* 0x0083e20000000200 */
        /* <DEDUP_REMOVED lines=9> */
[----:B------:R-:W-:Y:S04]  /*55f90*/  LDS.128 R12, [R204] ;  /* 0x00000000cc0c7984 */ /* 0x000fe80000000c00 */
[----:B------:R-:W-:Y:S01]  /*55fa0*/  LDS.128 R8, [R204+0x400] ;  /* 0x00040000cc087984 */ /* 0x000fe20000000c00 */
[----:B------:R-:W-:Y:S06]  /*55fb0*/  BAR.SYNC.DEFER_BLOCKING 0x0 ;  /* 0x0000000000007b1d */ /* 0x000fec0000010000 */
[----:B--2---:R1:W-:Y:S04]  /*55fc0*/  STSM.16.M88.4 [R0], R4 ;  /* 0x0000000400007844 */ /* 0x0043e80000000200 */
[----:B-1----:R-:W2:Y:S04]  /*55fd0*/  LDL.LU R4, [R1+0x374] ;  /* 0x0003740001047983 */ /* 0x002ea80000300800 */
[----:B------:R-:W2:Y:S04]  /*55fe0*/  LDL.LU R5, [R1+0x37c] ;  /* 0x00037c0001057983 */ /* 0x000ea80000300800 */
[----:B------:R-:W2:Y:S04]  /*55ff0*/  LDL.LU R6, [R1+0x7b4] ;  /* 0x0007b40001067983 */ /* 0x000ea80000300800 */
[----:B------:R-:W2:Y:S04]  /*56000*/  LDL.LU R7, [R1+0x7bc] ;  /* 0x0007bc0001077983 */ /* 0x000ea80000300800 */
[----:B---3--:R1:W-:Y:S01]  /*56010*/  STSM.16.M88.4 [R0+0x200], R20 ;  /* 0x0002001400007844 */ /* 0x0083e20000000200 */
[----:B------:R-:W-:Y:S06]  /*56020*/  BAR.SYNC.DEFER_BLOCKING 0x0 ;  /* 0x0000000000007b1d */ /* 0x000fec0000010000 */
[----:B-1----:R-:W3:Y:S04]  /*56030*/  LDL.LU R20, [R1+0x204] ;  /* 0x0002040001147983 */ /* 0x002ee80000300800 */
[----:B------:R-:W3:Y:S04]  /*56040*/  LDL.LU R21, [R1+0x20c] ;  /* 0x00020c0001157983 */ /* 0x000ee80000300800 */
[----:B------:R-:W-:Y:S04]  /*56050*/  LDS.128 R32, [R204] ;  /* 0x00000000cc207984 */ /* 0x000fe80000000c00 */
[----:B------:R-:W-:Y:S01]  /*56060*/  LDS.128 R24, [R204+0x400] ;  /* 0x00040000cc187984 */ /* 0x000fe20000000c00 */
[----:B------:R-:W-:Y:S01]  /*56070*/  BAR.SYNC.DEFER_BLOCKING 0x0 ;  /* 0x0000000000007b1d */ /* 0x000fe20000010000 */
[----:B------:R-:W-:Y:S01]  /*56080*/  MOV R22, R17 ;  /* 0x0000001100167202 */ /* 0x000fe20000000f00 */
[----:B------:R-:W-:-:S04]  /*56090*/  IMAD.MOV.U32 R23, RZ, RZ, R19 ;  /* 0x000000ffff177224 */ /* 0x000fc800078e0013 */
[----:B--2---:R1:W-:Y:S04]  /*560a0*/  STSM.16.M88.4 [R0], R4 ;  /* 0x0000000400007844 */ /* 0x0043e80000000200 */
[----:B-1----:R-:W2:Y:S04]  /*560b0*/  LDL.LU R4, [R1+0x6d0] ;  /* 0x0006d00001047983 */ /* 0x002ea80000300800 */
        /* <DEDUP_REMOVED lines=11> */
[----:B---3--:R-:W-:Y:S01]  /*56170*/  STSM.16.M88.4 [R0+0x200], R20 ;  /* 0x0002001400007844 */ /* 0x008fe20000000200 */
[----:B------:R-:W-:Y:S06]  /*56180*/  BAR.SYNC.DEFER_BLOCKING 0x0 ;  /* 0x0000000000007b1d */ /* 0x000fec0000010000 */
[----:B------:R-:W3:Y:S04]  /*56190*/  LDL.LU R40, [R1+0x1f0] ;  /* 0x0001f00001287983 */ /* 0x000ee80000300800 */
[----:B------:R-:W3:Y:S04]  /*561a0*/  LDL.LU R41, [R1+0x1f8] ;  /* 0x0001f80001297983 */ /* 0x000ee80000300800 */
[----:B------:R-:W-:Y:S04]  /*561b0*/  LDS.128 R28, [R204] ;  /* 0x00000000cc1c7984 */ /* 0x000fe80000000c00 */
[----:B------:R-:W-:Y:S01]  /*561c0*/  LDS.128 R20, [R204+0x400] ;  /* 0x00040000cc147984 */ /* 0x000fe20000000c00 */
[----:B------:R-:W-:Y:S06]  /*561d0*/  BAR.SYNC.DEFER_BLOCKING 0x0 ;  /* 0x0000000000007b1d */ /* 0x000fec0000010000 */
[----:B--2---:R-:W-:Y:S04]  /*561e0*/  STSM.16.M88.4 [R0], R4 ;  /* 0x0000000400007844 */ /* 0x004fe80000000200 */
[----:B----4-:R-:W-:Y:S01]  /*561f0*/  STSM.16.M88.4 [R0+0x200], R16 ;  /* 0x0002001000007844 */ /* 0x010fe20000000200 */
[----:B------:R-:W-:Y:S06]  /*56200*/  BAR.SYNC.DEFER_BLOCKING 0x0 ;  /* 0x0000000000007b1d */ /* 0x000fec0000010000 */
[----:B------:R-:W-:Y:S04]  /*56210*/  LDS.128 R16, [R204] ;  /* 0x00000000cc107984 */ /* 0x000fe80000000c00 */
[----:B------:R-:W-:Y:S01]  /*56220*/  LDS.128 R4, [R204+0x400] ;  /* 0x00040000cc047984 */ /* 0x000fe20000000c00 */
[----:B------:R-:W-:Y:S06]  /*56230*/  BAR.SYNC.DEFER_BLOCKING 0x0 ;  /* 0x0000000000007b1d */ /* 0x000fec0000010000 */
[----:B------:R1:W-:Y:S04]  /*56240*/  STSM.16.M88.4 [R0], R36 ;  /* 0x0000002400007844 */ /* 0x0003e80000000200 */
[----:B-1----:R-:W2:Y:S04]  /*56250*/  LDL.LU R36, [R1+0x6d4] ;  /* 0x0006d40001247983 */ /* 0x002ea80000300800 */
[----:B------:R-:W2:Y:S04]  /*56260*/  LDL.LU R37, [R1+0x6dc] ;  /* 0x0006dc0001257983 */ /* 0x000ea80000300800 */
[----:B------:R-:W2:Y:S04]  /*56270*/  LDL.LU R38, [R1+0x9b4] ;  /* 0x0009b40001267983 */ /* 0x000ea80000300800 */
[----:B------:R-:W2:Y:S01]  /*56280*/  LDL.LU R39, [R1+0x9bc] ;  /* 0x0009bc0001277983 */ /* 0x000ea20000300800 */
[----:B------:R-:W-:Y:S01]  /*56290*/  MOV R42, R184 ;  /* 0x000000b8002a7202 */ /* 0x000fe20000000f00 */
[----:B------:R-:W-:-:S02]  /*562a0*/  IMAD.MOV.U32 R43, RZ, RZ, R186 ;  /* 0x000000ffff2b7224 */ /* 0x000fc400078e00ba */
[----:B------:R-:W4:Y:S04]  /*562b0*/  LDL.LU R48, [R1+0x8c4] ;  /* 0x0008c40001307983 */ /* 0x000f280000300800 */
[----:B---3--:R-:W-:Y:S01]  /*562c0*/  STSM.16.M88.4 [R0+0x200], R40 ;  /* 0x0002002800007844 */ /* 0x008fe20000000200 */
[----:B------:R-:W-:Y:S06]  /*562d0*/  BAR.SYNC.DEFER_BLOCKING 0x0 ;  /* 0x0000000000007b1d */ /* 0x000fec0000010000 */
[----:B------:R-:W4:Y:S04]  /*562e0*/  LDL.LU R49, [R1+0x8cc] ;  /* 0x0008cc0001317983 */ /* 0x000f280000300800 */
[----:B------:R-:W4:Y:S04]  /*562f0*/  LDL.LU R50, [R1+0x3b4] ;  /* 0x0003b40001327983 */ /* 0x000f280000300800 */
[----:B------:R-:W4:Y:S04]  /*56300*/  LDL.LU R51, [R1+0x3bc] ;  /* 0x0003bc0001337983 */ /* 0x000f280000300800 */
        /* <DEDUP_REMOVED lines=8> */
[----:B----4-:R-:W-:Y:S01]  /*56390*/  STSM.16.M88.4 [R0+0x200], R48 ;  /* 0x0002003000007844 */ /* 0x010fe20000000200 */
[----:B------:R-:W-:Y:S06]  /*563a0*/  BAR.SYNC.DEFER_BLOCKING 0x0 ;  /* 0x0000000000007b1d */ /* 0x000fec0000010000 */
        /* <DEDUP_REMOVED lines=35> */
[----:B------:R-:W2:Y:S04]  /*565e0*/  LDL.LU R71, [R1+0x9ac] ;  /* 0x0009ac0001477983 */ /* 0x000ea80000300800 */
[----:B---3--:R-:W-:Y:S04]  /*565f0*/  STSM.16.M88.4 [R0+0x200], R72 ;  /* 0x0002004800007844 */ /* 0x008fe80000000200 */
[----:B------:R-:W3:Y:S01]  /*56600*/  LDL.LU R80, [R1+0x8b4] ;  /* 0x0008b40001507983 */ /* 0x000ee20000300800 */
[----:B------:R-:W-:Y:S06]  /*56610*/  BAR.SYNC.DEFER_BLOCKING 0x0 ;  /* 0x0000000000007b1d */ /* 0x000fec0000010000 */
        /* <DEDUP_REMOVED lines=11> */
[----:B---3--:R-:W-:Y:S01]  /*566d0*/  STSM.16.M88.4 [R0+0x200], R80 ;  /* 0x0002005000007844 */ /* 0x008fe20000000200 */
        /* <DEDUP_REMOVED lines=145> */
[----:B---3--:R-:W-:Y:S01]  /*56ff0*/  STSM.16.M88.4 [R0+0x200], R176 ;  /* 0x000200b000007844 */ /* 0x008fe20000000200 */
[----:B------:R-:W-:Y:S06]  /*57000*/  BAR.SYNC.DEFER_BLOCKING 0x0 ;  /* 0x0000000000007b1d */ /* 0x000fec0000010000 */
[----:B------:R-:W-:Y:S04]  /*57010*/  LDS.128 R180, [R204] ;  /* 0x00000000ccb47984 */ /* 0x000fe80000000c00 */
[----:B------:R-:W-:Y:S01]  /*57020*/  LDS.128 R176, [R204+0x400] ;  /* 0x00040000ccb07984 */ /* 0x000fe20000000c00 */
[----:B------:R-:W-:Y:S06]  /*57030*/  BAR.SYNC.DEFER_BLOCKING 0x0 ;  /* 0x0000000000007b1d */ /* 0x000fec0000010000 */
[----:B--2---:R-:W-:Y:S04]  /*57040*/  STSM.16.M88.4 [R0], R172 ;  /* 0x000000ac00007844 */ /* 0x004fe80000000200 */
[----:B----4-:R1:W-:Y:S01]  /*57050*/  STSM.16.M88.4 [R0+0x200], R184 ;  /* 0x000200b800007844 */ /* 0x0103e20000000200 */
[----:B------:R-:W-:Y:S06]  /*57060*/  BAR.SYNC.DEFER_BLOCKING 0x0 ;  /* 0x0000000000007b1d */ /* 0x000fec0000010000 */
[----:B-1----:R-:W2:Y:S04]  /*57070*/  LDL.LU R184, [R1+0x834] ;  /* 0x0008340001b87983 */ /* 0x002ea80000300800 */
[----:B------:R-:W2:Y:S04]  /*57080*/  LDL.LU R185, [R1+0x83c] ;  /* 0x00083c0001b97983 */ /* 0x000ea80000300800 */
        /* <DEDUP_REMOVED lines=10> */
[----:B------:R-:W-:Y:S04]  /*57130*/  LDS.128 R168, [R204] ;  /* 0x00000000cca87984 */ /* 0x000fe80000000c00 */
[----:B------:R-:W-:Y:S01]  /*57140*/  LDS.128 R172, [R204+0x400] ;  /* 0x00040000ccac7984 */ /* 0x000fe20000000c00 */
[----:B------:R-:W-:Y:S06]  /*57150*/  BAR.SYNC.DEFER_BLOCKING 0x0 ;  /* 0x0000000000007b1d */ /* 0x000fec0000010000 */
[----:B--2---:R-:W-:Y:S04]  /*57160*/  STSM.16.M88.4 [R0], R184 ;  /* 0x000000b800007844 */ /* 0x004fe80000000200 */
[----:B---3--:R-:W-:Y:S01]  /*57170*/  STSM.16.M88.4 [R0+0x200], R188 ;  /* 0x000200bc00007844 */ /* 0x008fe20000000200 */
[----:B------:R-:W-:Y:S06]  /*57180*/  BAR.SYNC.DEFER_BLOCKING 0x0 ;  /* 0x0000000000007b1d */ /* 0x000fec0000010000 */
[----:B------:R-:W-:Y:S04]  /*57190*/  LDS.128 R184, [R204] ;  /* 0x00000000ccb87984 */ /* 0x000fe80000000c00 */
[----:B------:R-:W-:Y:S01]  /*571a0*/  LDS.128 R188, [R204+0x400] ;  /* 0x00040000ccbc7984 */ /* 0x000fe20000000c00 */
[----:B------:R-:W-:Y:S06]  /*571b0*/  BAR.SYNC.DEFER_BLOCKING 0x0 ;  /* 0x0000000000007b1d */ /* 0x000fec0000010000 */
[----:B----4-:R1:W-:Y:S04]  /*571c0*/  STSM.16.M88.4 [R0], R192 ;  /* 0x000000c000007844 */ /* 0x0103e80000000200 */
[----:B------:R2:W-:Y:S01]  /*571d0*/  STSM.16.M88.4 [R0+0x200], R196 ;  /* 0x000200c400007844 */ /* 0x0005e20000000200 */
[----:B------:R-:W-:Y:S06]  /*571e0*/  BAR.SYNC.DEFER_BLOCKING 0x0 ;  /* 0x0000000000007b1d */ /* 0x000fec0000010000 */
[----:B-1----:R-:W3:Y:S04]  /*571f0*/  LDL.LU R192, [R1+0x310] ;  /* 0x0003100001c07983 */ /* 0x002ee80000300800 */
[----:B------:R-:W3:Y:S04]  /*57200*/  LDL.LU R193, [R1+0x318] ;  /* 0x0003180001c17983 */ /* 0x000ee80000300800 */
[----:B------:R-:W3:Y:S04]  /*57210*/  LDL.LU R194, [R1+0x2a0] ;  /* 0x0002a00001c27983 */ /* 0x000ee80000300800 */
[----:B------:R-:W3:Y:S04]  /*57220*/  LDL.LU R195, [R1+0x2a8] ;  /* 0x0002a80001c37983 */ /* 0x000ee80000300800 */
[----:B--2---:R-:W2:Y:S04]  /*57230*/  LDL.LU R196, [R1+0x1a0] ;  /* 0x0001a00001c47983 */ /* 0x004ea80000300800 */
[----:B------:R-:W2:Y:S04]  /*57240*/  LDL.LU R197, [R1+0x1a8] ;  /* 0x0001a80001c57983 */ /* 0x000ea80000300800 */
[----:B------:R-:W-:Y:S04]  /*57250*/  LDS.128 R200, [R204] ;  /* 0x00000000ccc87984 */ /* 0x000fe80000000c00 */
[----:B------:R-:W1:Y:S01]  /*57260*/  LDS.128 R204, [R204+0x400] ;  /* 0x00040000cccc7984 */ /* 0x000e620000000c00 */
[----:B------:R-:W-:Y:S01]  /*57270*/  BAR.SYNC.DEFER_BLOCKING 0x0 ;  /* 0x0000000000007b1d */ /* 0x000fe20000010000 */
[----:B------:R-:W-:Y:S01]  /*57280*/  MOV R198, R164 ;  /* 0x000000a400c67202 */ /* 0x000fe20000000f00 */
[----:B------:R-:W-:-:S04]  /*57290*/  IMAD.MOV.U32 R199, RZ, RZ, R166 ;  /* 0x000000ffffc77224 */ /* 0x000fc800078e00a6 */
[----:B-1----:R1:W-:Y:S04]  /*572a0*/  STL [R1+0x15ec], R206 ;  /* 0x0015ecce01007387 */ /* 0x0023e80000100800 */
[----:B-1----:R-:W4:Y:S04]  /*572b0*/  LDL.LU R206, [R1+0x5c0] ;  /* 0x0005c00001ce7983 */ /* 0x002f280000300800 */
[----:B------:R1:W-:Y:S04]  /*572c0*/  STL [R1+0x15e8], R207 ;  /* 0x0015e8cf01007387 */ /* 0x0003e80000100800 */
[----:B-1----:R-:W4:Y:S04]  /*572d0*/  LDL.LU R207, [R1+0x9c0] ;  /* 0x0009c00001cf7983 */ /* 0x002f280000300800 */
[----:B---3--:R1:W-:Y:S04]  /*572e0*/  STSM.16.M88.4 [R0], R192 ;  /* 0x000000c000007844 */ /* 0x0083e80000000200 */
[----:B--2---:R2:W-:Y:S01]  /*572f0*/  STSM.16.M88.4 [R0+0x200], R196 ;  /* 0x000200c400007844 */ /* 0x0045e20000000200 */
[----:B------:R-:W-:Y:S06]  /*57300*/  BAR.SYNC.DEFER_BLOCKING 0x0 ;  /* 0x0000000000007b1d */ /* 0x000fec0000010000 */
[----:B-1----:R-:W3:Y:S04]  /*57310*/  LDL.LU R194, [R1+0x624] ;  /* 0x0006240001c27983 */ /* 0x002ee80000300800 */
[----:B------:R-:W3:Y:S04]  /*57320*/  LDL.LU R195, [R1+0x62c] ;  /* 0x00062c0001c37983 */ /* 0x000ee80000300800 */
[----:B--2---:R-:W2:Y:S04]  /*57330*/  LDL.LU R196, [R1+0x614] ;  /* 0x0006140001c47983 */ /* 0x004ea80000300800 */
[----:B------:R-:W2:Y:S04]  /*57340*/  LDL.LU R197, [R1+0x61c] ;  /* 0x00061c0001c57983 */ /* 0x000ea80000300800 */
[----:B------:R-:W2:Y:S04]  /*57350*/  LDL.LU R198, [R1+0x2b4] ;  /* 0x0002b40001c67983 */ /* 0x000ea80000300800 */
[----:B------:R-:W2:Y:S01]  /*57360*/  LDL.LU R199, [R1+0x2bc] ;  /* 0x0002bc0001c77983 */ /* 0x000ea20000300800 */
[----:B------:R-:W-:Y:S01]  /*57370*/  MOV R192, R245 ;  /* 0x000000f500c07202 */ /* 0x000fe20000000f00 */
[----:B------:R-:W-:-:S02]  /*57380*/  IMAD.MOV.U32 R193, RZ, RZ, R247 ;  /* 0x000000ffffc17224 */ /* 0x000fc400078e00f7 */
[----:B------:R-:W2:Y:S04]  /*57390*/  LDL.LU R247, [R1+0x9c4] ;  /* 0x0009c40001f77983 */ /* 0x000ea80000300800 */
[----:B----4-:R-:W1:Y:S04]  /*573a0*/  LDS.128 R220, [R206] ;  /* 0x00000000cedc7984 */ /* 0x010e680000000c00 */
[----:B------:R-:W-:Y:S01]  /*573b0*/  LDS.128 R216, [R206+0x400] ;  /* 0x00040000ced87984 */ /* 0x000fe20000000c00 */
[----:B------:R-:W-:Y:S06]  /*573c0*/  BAR.SYNC.DEFER_BLOCKING 0x0 ;  /* 0x0000000000007b1d */ /* 0x000fec0000010000 */
[----:B---3--:R-:W-:Y:S04]  /*573d0*/  STSM.16.M88.4 [R0], R192 ;  /* 0x000000c000007844 */ /* 0x008fe80000000200 */
[----:B--2---:R2:W-:Y:S01]  /*573e0*/  STSM.16.M88.4 [R0+0x200], R196 ;  /* 0x000200c400007844 */ /* 0x0045e20000000200 */
[----:B------:R-:W-:Y:S06]  /*573f0*/  BAR.SYNC.DEFER_BLOCKING 0x0 ;  /* 0x0000000000007b1d */ /* 0x000fec0000010000 */
[----:B--2---:R-:W2:Y:S04]  /*57400*/  LDL.LU R196, [R1+0x314] ;  /* 0x0003140001c47983 */ /* 0x004ea80000300800 */
[----:B------:R-:W2:Y:S04]  /*57410*/  LDL.LU R197, [R1+0x31c] ;  /* 0x00031c0001c57983 */ /* 0x000ea80000300800 */
[----:B------:R-:W2:Y:S04]  /*57420*/  LDL.LU R198, [R1+0x2a4] ;  /* 0x0002a40001c67983 */ /* 0x000ea80000300800 */
[----:B------:R-:W2:Y:S01]  /*57430*/  LDL.LU R199, [R1+0x2ac] ;  /* 0x0002ac0001c77983 */ /* 0x000ea20000300800 */
[----:B------:R-:W-:Y:S01]  /*57440*/  IMAD R3, R207, UR4, RZ ;  /* 0x00000004cf037c24 */ /* 0x000fe2000f8e02ff */
[----:B------:R-:W-:-:S02]  /*57450*/  ULDC.64 UR4, c[0x0][0x220] ;  /* 0x0000880000047ab9 */ /* 0x000fc40000000a00 */
[----:B------:R-:W3:Y:S02]  /*57460*/  LDL.LU R224, [R1+0x1a4] ;  /* 0x0001a40001e07983 */ /* 0x000ee40000300800 */
[----:B------:R-:W-:Y:S02]  /*57470*/  LEA R164, R2, R3, 0x6 ;  /* 0x0000000302a47211 */ /* 0x000fe400078e30ff */
[C---:B------:R-:W-:Y:S01]  /*57480*/  LEA R192, P2, R3.reuse, UR4, 0x2 ;  /* 0x0000000403c07c11 */ /* 0x040fe2000f8410ff */
[----:B------:R-:W-:Y:S01]  /*57490*/  LDS.128 R228, [R206+0x400] ;  /* 0x00040000cee47984 */ /* 0x000fe20000000c00 */
[C---:B------:R-:W-:Y:S01]  /*574a0*/  LEA R2, P6, R164.reuse, UR6, 0x2 ;  /* 0x00000006a4027c11 */ /* 0x040fe2000f8c10ff */
[----:B------:R-:W-:Y:S01]  /*574b0*/  ULDC UR6, c[0x0][0x248] ;  /* 0x0000920000067ab9 */ /* 0x000fe20000000800 */
[----:B------:R-:W-:Y:S01]  /*574c0*/  LEA.HI.X.SX32 R193, R3, UR5, 0x2, P2 ;  /* 0x0000000503c17c11 */ /* 0x000fe200090f16ff */
[----:B------:R-:W3:Y:S01]  /*574d0*/  LDL.LU R225, [R1+0x1ac] ;  /* 0x0001ac0001e17983 */ /* 0x000ee20000300800 */
[----:B------:R-:W-:-:S02]  /*574e0*/  LEA.HI.X.SX32 R3, R164, UR7, 0x2, P6 ;  /* 0x00000007a4037c11 */ /* 0x000fc4000b0f16ff */
[----:B------:R-:W-:Y:S01]  /*574f0*/  ISETP.GE.AND P3, PT, R207, UR10, PT ;  /* 0x0000000acf007c0c */ /* 0x000fe2000bf66270 */
[----:B------:R-:W4:Y:S01]  /*57500*/  LDS.128 R164, [R206] ;  /* 0x00000000cea47984 */ /* 0x000f220000000c00 */
[C---:B------:R-:W-:Y:S01]  /*57510*/  IMAD R246, R252.reuse, UR6, RZ ;  /* 0x00000006fcf67c24 */ /* 0x040fe2000f8e02ff */
[----:B------:R-:W-:Y:S06]  /*57520*/  BAR.SYNC.DEFER_BLOCKING 0x0 ;  /* 0x0000000000007b1d */ /* 0x000fec0000010000 */
[----:B------:R-:W-:Y:S01]  /*57530*/  ULDC.64 UR4, c[0x0][0x228] ;  /* 0x00008a0000047ab9 */ /* 0x000fe20000000a00 */
[----:B------:R-:W4:Y:S01]  /*57540*/  LDL.LU R239, [R1+0x14] ;  /* 0x0000140001ef7983 */ /* 0x000f220000300800 */
[----:B------:R-:W-:Y:S01]  /*57550*/  ISETP.LT.AND P3, PT, R252, UR25, !P3 ;  /* 0x00000019fc007c0c */ /* 0x000fe2000df61270 */
[----:B------:R-:W-:-:S02]  /*57560*/  ULDC.64 UR6, c[0x0][0x228] ;  /* 0x00008a0000067ab9 */ /* 0x000fc40000000a00 */
        /* <DEDUP_REMOVED lines=9> */
[----:B--2---:R2:W-:Y:S04]  /*57600*/  STSM.16.M88.4 [R0], R196 ;  /* 0x000000c400007844 */ /* 0x0045e80000000200 */
[----:B--2---:R-:W2:Y:S04]  /*57610*/  LDL.LU R198, [R1+0x40] ;  /* 0x0000400001c67983 */ /* 0x004ea80000300800 */
[----:B---3--:R3:W-:Y:S01]  /*57620*/  STSM.16.M88.4 [R0+0x200], R224 ;  /* 0x000200e000007844 */ /* 0x0087e20000000200 */
[----:B------:R-:W-:Y:S01]  /*57630*/  BAR.SYNC.DEFER_BLOCKING 0x0 ;  /* 0x0000000000007b1d */ /* 0x000fe20000010000 */
[----:B------:R-:W-:Y:S01]  /*57640*/  ISETP.GE.AND P2, PT, R252, UR11, PT ;  /* 0x0000000bfc007c0c */ /* 0x000fe2000bf46270 */
[----:B------:R-:W-:-:S04]  /*57650*/  IMAD.WIDE R244, R246, 0x4, R192 ;  /* 0x00000004f6f47825 */ /* 0x000fc800078e02c0 */
[----:B------:R-:W4:Y:S01]  /*57660*/  LDL.LU R199, [R1+0x20] ;  /* 0x0000200001c77983 */ /* 0x000f220000300800 */
[----:B------:R-:W-:Y:S01]  /*57670*/  ISETP.LT.AND P2, PT, R247, UR4, !P2 ;  /* 0x00000004f7007c0c */ /* 0x000fe2000d741270 */
[----:B------:R-:W-:Y:S01]  /*57680*/  ULDC UR4, c[0x0][0x248] ;  /* 0x0000920000047ab9 */ /* 0x000fe20000000800 */
[C---:B------:R-:W-:Y:S01]  /*57690*/  IMAD.WIDE R194, R246.reuse, 0x4, R2 ;  /* 0x00000004f6c27825 */ /* 0x040fe200078e0202 */
[----:B---3--:R-:W3:Y:S01]  /*576a0*/  LDL.LU R227, [R1+0x24] ;  /* 0x0000240001e37983 */ /* 0x008ee20000300800 */
[----:B------:R-:W-:Y:S01]  /*576b0*/  IADD3 R196, R246, UR4, RZ ;  /* 0x00000004f6c47c10 */ /* 0x000fe2000fffe0ff */
[----:B------:R-:W-:Y:S01]  /*576c0*/  ULDC.64 UR10, c[0x0][0x228] ;  /* 0x00008a00000a7ab9 */ /* 0x000fe20000000a00 */
[C---:B------:R-:W-:Y:S01]  /*576d0*/  VIADD R0, R252.reuse, 0x5 ;  /* 0x00000005fc007836 */ /* 0x040fe20000000000 */
[----:B------:R-:W-:Y:S01]  /*576e0*/  ISETP.LT.AND P6, PT, R207, UR6, !P1 ;  /* 0x00000006cf007c0c */ /* 0x000fe2000cfc1270 */
[----:B------:R-:W-:Y:S01]  /*576f0*/  ULDC UR4, c[0x0][0x22c] ;  /* 0x00008b0000047ab9 */ /* 0x000fe20000000800 */
[----:B--2---:R2:W-:Y:S01]  /*57700*/  @P3 STG.E desc[UR8][R244.64], R198 ;  /* 0x000000c6f4003986 */ /* 0x0045e2000c101908 */
[----:B------:R-:W-:Y:S01]  /*57710*/  IADD3 R226, R252, 0x6, RZ ;  /* 0x00000006fce27810 */ /* 0x000fe20007ffe0ff */
[----:B------:R-:W-:-:S02]  /*57720*/  ULDC UR6, c[0x0][0x248] ;  /* 0x0000920000067ab9 */ /* 0x000fc40000000800 */
[----:B--2---:R-:W2:Y:S04]  /*57730*/  LDL.LU R244, [R1] ;  /* 0x0000000001f47983 */ /* 0x004ea80000300800 */
[----:B------:R-:W3:Y:S04]  /*57740*/  LDL.LU R245, [R1+0x44] ;  /* 0x0000440001f57983 */ /* 0x000ee80000300800 */
[----:B------:R-:W2:Y:S01]  /*57750*/  LDL.LU R246, [R1+0x10] ;  /* 0x0000100001f67983 */ /* 0x000ea20000300800 */
[----:B------:R-:W-:Y:S01]  /*57760*/  ISETP.LT.AND P3, PT, R207, UR12, !P0 ;  /* 0x0000000ccf007c0c */ /* 0x000fe2000c761270 */
[----:B------:R-:W-:Y:S01]  /*57770*/  ULDC UR12, c[0x0][0x228] ;  /* 0x00008a00000c7ab9 */ /* 0x000fe20000000800 */
[C---:B------:R-:W-:Y:S01]  /*57780*/  ISETP.LT.AND P0, PT, R247.reuse, UR10, !P0 ;  /* 0x0000000af7007c0c */ /* 0x040fe2000c701270 */
[----:B----4-:R4:W-:Y:S01]  /*57790*/  @P2 STG.E desc[UR8][R194.64], R199 ;  /* 0x000000c7c2002986 */ /* 0x0109e2000c101908 */
[----:B------:R-:W-:Y:S01]  /*577a0*/  ISETP.LT.AND P1, PT, R247, UR14, !P1 ;  /* 0x0000000ef7007c0c */ /* 0x000fe2000cf21270 */
[----:B------:R-:W-:Y:S01]  /*577b0*/  ULDC UR10, c[0x0][0x22c] ;  /* 0x00008b00000a7ab9 */ /* 0x000fe20000000800 */
[----:B------:R-:W-:Y:S01]  /*577c0*/  ISETP.GE.AND P2, PT, R0, UR17, PT ;  /* 0x0000001100007c0c */ /* 0x000fe2000bf46270 */
[----:B------:R-:W-:Y:S01]  /*577d0*/  VIADD R0, R196, UR16 ;  /* 0x00000010c4007c36 */ /* 0x000fe20008000000 */
[----:B------:R-:W-:Y:S01]  /*577e0*/  ULDC.64 UR16, c[0x0][0x228] ;  /* 0x00008a0000107ab9 */ /* 0x000fe20000000a00 */
[----:B------:R-:W-:-:S02]  /*577f0*/  ULDC UR14, c[0x0][0x228] ;  /* 0x00008a00000e7ab9 */ /* 0x000fc40000000800 */
[----:B------:R-:W-:-:S04]  /*57800*/  IMAD.WIDE R224, R0, 0x4, R2 ;  /* 0x0000000400e07825 */ /* 0x000fc800078e0202 */
[----:B----4-:R-:W-:-:S04]  /*57810*/  IMAD.WIDE R194, R196, 0x4, R192 ;  /* 0x00000004c4c27825 */ /* 0x010fc800078e02c0 */
[----:B------:R-:W-:-:S04]  /*57820*/  IMAD.WIDE R196, R196, 0x4, R2 ;  /* 0x00000004c4c47825 */ /* 0x000fc800078e0202 */
[----:B------:R-:W-:Y:S01]  /*57830*/  IMAD.WIDE R198, R0, 0x4, R192 ;  /* 0x0000000400c67825 */ /* 0x000fe200078e02c0 */
[----:B--2---:R2:W-:Y:S01]  /*57840*/  @P3 STG.E desc[UR8][R194.64], R246 ;  /* 0x000000f6c2003986 */ /* 0x0045e2000c101908 */
[----:B------:R-:W-:Y:S01]  /*57850*/  ISETP.GE.AND P3, PT, R226, UR4, PT ;  /* 0x00000004e2007c0c */ /* 0x000fe2000bf66270 */
[----:B------:R-:W-:Y:S02]  /*57860*/  ULDC UR4, c[0x0][0x248] ;  /* 0x0000920000047ab9 */ /* 0x000fe40000000800 */
[----:B------:R4:W-:Y:S04]  /*57870*/  @P0 STG.E desc[UR8][R196.64], R244 ;  /* 0x000000f4c4000986 */ /* 0x0009e8000c101908 */
[----:B---3--:R3:W-:Y:S01]  /*57880*/  @P6 STG.E desc[UR8][R198.64], R245 ;  /* 0x000000f5c6006986 */ /* 0x0087e2000c101908 */
[----:B------:R-:W-:Y:S01]  /*57890*/  ISETP.LT.AND P6, PT, R207, UR16, !P5 ;  /* 0x00000010cf007c0c */ /* 0x000fe2000efc1270 */
[----:B------:R-:W-:-:S02]  /*578a0*/  ULDC UR16, c[0x0][0x228] ;  /* 0x00008a0000107ab9 */ /* 0x000fc40000000800 */
[----:B------:R1:W-:Y:S01]  /*578b0*/  @P1 STG.E desc[UR8][R224.64], R227 ;  /* 0x000000e3e0001986 */ /* 0x0003e2000c101908 */
[----:B------:R-:W-:Y:S01]  /*578c0*/  ISETP.LT.AND P1, PT, R207, UR22, !P4 ;  /* 0x00000016cf007c0c */ /* 0x000fe2000e721270 */
[----:B--2---:R-:W-:Y:S01]  /*578d0*/  VIADD R194, R252, 0x7 ;  /* 0x00000007fcc27836 */ /* 0x004fe20000000000 */
[C---:B------:R-:W-:Y:S02]  /*578e0*/  ISETP.LT.AND P4, PT, R247.reuse, UR20, !P4 ;  /* 0x00000014f7007c0c */ /* 0x040fe4000e781270 */
[----:B----4-:R-:W-:Y:S01]  /*578f0*/  IADD3 R196, R0, UR4, RZ ;  /* 0x0000000400c47c10 */ /* 0x010fe2000fffe0ff */
[----:B------:R-:W-:Y:S01]  /*57900*/  ULDC UR4, c[0x0][0x22c] ;  /* 0x00008b0000047ab9 */ /* 0x000fe20000000800 */
[----:B------:R-:W-:Y:S01]  /*57910*/  ISETP.LT.AND P5, PT, R247, UR18, !P5 ;  /* 0x00000012f7007c0c */ /* 0x000fe2000efa1270 */
[----:B------:R-:W-:Y:S01]  /*57920*/  ULDC UR18, c[0x0][0x228] ;  /* 0x00008a0000127ab9 */ /* 0x000fe20000000800 */
[----:B------:R-:W-:Y:S01]  /*57930*/  ISETP.GE.AND P0, PT, R194, UR10, PT ;  /* 0x0000000ac2007c0c */ /* 0x000fe2000bf06270 */
[----:B------:R-:W-:Y:S01]  /*57940*/  VIADD R0, R196, UR6 ;  /* 0x00000006c4007c36 */ /* 0x000fe20008000000 */
[----:B------:R-:W-:Y:S01]  /*57950*/  IADD3 R226, R252, 0x8, RZ ;  /* 0x00000008fce27810 */ /* 0x000fe20007ffe0ff */
[----:B------:R-:W-:Y:S01]  /*57960*/  IMAD.WIDE R194, R196, 0x4, R192 ;  /* 0x00000004c4c27825 */ /* 0x000fe200078e02c0 */
[----:B------:R-:W-:Y:S01]  /*57970*/  ULDC UR10, c[0x0][0x228] ;  /* 0x00008a00000a7ab9 */ /* 0x000fe20000000800 */
[----:B------:R-:W-:-:S02]  /*57980*/  ULDC UR6, c[0x0][0x248] ;  /* 0x0000920000067ab9 */ /* 0x000fc40000000800 */
[----:B------:R-:W-:Y:S01]  /*57990*/  IMAD.WIDE R196, R196, 0x4, R2 ;  /* 0x00000004c4c47825 */ /* 0x000fe200078e0202 */
[----:B------:R2:W-:Y:S03]  /*579a0*/  @P1 STG.E desc[UR8][R194.64], R239 ;  /* 0x000000efc2001986 */ /* 0x0005e6000c101908 */
[C---:B---3--:R-:W-:Y:S01]  /*579b0*/  IMAD.WIDE R198, R0.reuse, 0x4, R192 ;  /* 0x0000000400c67825 */ /* 0x048fe200078e02c0 */
[----:B------:R3:W-:Y:S03]  /*579c0*/  @P4 STG.E desc[UR8][R196.64], R238 ;  /* 0x000000eec4004986 */ /* 0x0007e6000c101908 */
[----:B-1----:R-:W-:Y:S01]  /*579d0*/  IMAD.WIDE R224, R0, 0x4, R2 ;  /* 0x0000000400e07825 */ /* 0x002fe200078e0202 */
[----:B------:R1:W-:Y:S01]  /*579e0*/  @P6 STG.E desc[UR8][R198.64], R243 ;  /* 0x000000f3c6006986 */ /* 0x0003e2000c101908 */
[----:B------:R-:W-:Y:S01]  /*579f0*/  ISETP.GE.AND P1, PT, R226, UR4, PT ;  /* 0x00000004e2007c0c */ /* 0x000fe2000bf26270 */
[----:B------:R-:W-:Y:S01]  /*57a00*/  ULDC UR4, c[0x0][0x248] ;  /* 0x0000920000047ab9 */ /* 0x000fe20000000800 */
[C---:B------:R-:W-:Y:S01]  /*57a10*/  ISETP.LT.AND P6, PT, R207.reuse, UR24, !P3 ;  /* 0x00000018cf007c0c */ /* 0x040fe2000dfc1270 */
[----:B------:R4:W-:Y:S01]  /*57a20*/  @P5 STG.E desc[UR8][R224.64], R242 ;  /* 0x000000f2e0005986 */ /* 0x0009e2000c101908 */
[----:B------:R-:W-:Y:S01]  /*57a30*/  ULDC.64 UR24, c[0x0][0x228] ;  /* 0x00008a0000187ab9 */ /* 0x000fe20000000a00 */
[----:B------:R-:W-:Y:S01]  /*57a40*/  ISETP.LT.AND P5, PT, R207, UR26, !P2 ;  /* 0x0000001acf007c0c */ /* 0x000fe2000d7a1270 */
[----:B--2---:R-:W-:Y:S01]  /*57a50*/  VIADD R194, R252, 0x9 ;  /* 0x00000009fcc27836 */ /* 0x004fe20000000000 */
[----:B------:R-:W-:-:S02]  /*57a60*/  ISETP.LT.AND P2, PT, R247, UR24, !P2 ;  /* 0x00000018f7007c0c */ /* 0x000fc4000d741270 */
[----:B---3--:R-:W-:Y:S01]  /*57a70*/  IADD3 R196, R0, UR4, RZ ;  /* 0x0000000400c47c10 */ /* 0x008fe2000fffe0ff */
[----:B------:R-:W-:Y:S01]  /*57a80*/  ULDC UR4, c[0x0][0x22c] ;  /* 0x00008b0000047ab9 */ /* 0x000fe20000000800 */
[----:B------:R-:W-:Y:S01]  /*57a90*/  ISETP.LT.AND P3, PT, R247, UR10, !P3 ;  /* 0x0000000af7007c0c */ /* 0x000fe2000df61270 */
[----:B------:R-:W-:Y:S01]  /*57aa0*/  ULDC UR10, c[0x0][0x22c] ;  /* 0x00008b00000a7ab9 */ /* 0x000fe20000000800 */
[----:B------:R-:W-:Y:S01]  /*57ab0*/  ISETP.GE.AND P4, PT, R194, UR4, PT ;  /* 0x00000004c2007c0c */ /* 0x000fe2000bf86270 */
[----:B------:R-:W-:Y:S01]  /*57ac0*/  VIADD R0, R196, UR6 ;  /* 0x00000006c4007c36 */ /* 0x000fe20008000000 */
[----:B------:R-:W-:Y:S01]  /*57ad0*/  IADD3 R226, R252, 0xa, RZ ;  /* 0x0000000afce27810 */ /* 0x000fe20007ffe0ff */
[C---:B------:R-:W-:Y:S01]  /*57ae0*/  IMAD.WIDE R194, R196.reuse, 0x4, R192 ;  /* 0x00000004c4c27825 */ /* 0x040fe200078e02c0 */
[----:B------:R-:W-:Y:S01]  /*57af0*/  ULDC UR4, c[0x0][0x22c] ;  /* 0x00008b0000047ab9 */ /* 0x000fe20000000800 */
[----:B------:R-:W-:Y:S02]  /*57b00*/  ULDC UR6, c[0x0][0x248] ;  /* 0x0000920000067ab9 */ /* 0x000fe40000000800 */
[----:B------:R-:W-:Y:S01]  /*57b10*/  IMAD.WIDE R196, R196, 0x4, R2 ;  /* 0x00000004c4c47825 */ /* 0x000fe200078e0202 */
[----:B------:R2:W-:Y:S03]  /*57b20*/  @P5 STG.E desc[UR8][R194.64], R241 ;  /* 0x000000f1c2005986 */ /* 0x0005e6000c101908 */
[C---:B-1----:R-:W-:Y:S01]  /*57b30*/  IMAD.WIDE R198, R0.reuse, 0x4, R192 ;  /* 0x0000000400c67825 */ /* 0x042fe200078e02c0 */
[----:B------:R1:W-:Y:S03]  /*57b40*/  @P2 STG.E desc[UR8][R196.64], R240 ;  /* 0x000000f0c4002986 */ /* 0x0003e6000c101908 */
[----:B----4-:R-:W-:Y:S01]  /*57b50*/  IMAD.WIDE R224, R0, 0x4, R2 ;  /* 0x0000000400e07825 */ /* 0x010fe200078e0202 */
[----:B------:R-:W-:Y:S01]  /*57b60*/  @P6 STG.E desc[UR8][R198.64], R251 ;  /* 0x000000fbc6006986 */ /* 0x000fe2000c101908 */
[----:B------:R-:W-:Y:S01]  /*57b70*/  ISETP.GE.AND P5, PT, R226, UR4, PT ;  /* 0x00000004e2007c0c */ /* 0x000fe2000bfa6270 */
[----:B------:R-:W-:-:S02]  /*57b80*/  ULDC UR4, c[0x0][0x248] ;  /* 0x0000920000047ab9 */ /* 0x000fc40000000800 */
[----:B------:R-:W-:Y:S01]  /*57b90*/  @P3 STG.E desc[UR8][R224.64], R250 ;  /* 0x000000fae0003986 */ /* 0x000fe2000c101908 */
[C---:B------:R-:W-:Y:S01]  /*57ba0*/  ISETP.LT.AND P3, PT, R207.reuse, UR12, !P0 ;  /* 0x0000000ccf007c0c */ /* 0x040fe2000c761270 */
[----:B--2---:R-:W-:Y:S01]  /*57bb0*/  VIADD R194, R252, 0xb ;  /* 0x0000000bfcc27836 */ /* 0x004fe20000000000 */
[----:B------:R-:W-:Y:S01]  /*57bc0*/  ISETP.LT.AND P6, PT, R207, UR16, !P1 ;  /* 0x00000010cf007c0c */ /* 0x000fe2000cfc1270 */
[----:B------:R-:W-:Y:S01]  /*57bd0*/  ULDC UR12, c[0x0][0x228] ;  /* 0x00008a00000c7ab9 */ /* 0x000fe20000000800 */
[----:B-1----:R-:W-:Y:S01]  /*57be0*/  IADD3 R196, R0, UR4, RZ ;  /* 0x0000000400c47c10 */ /* 0x002fe2000fffe0ff */
[----:B------:R-:W-:Y:S01]  /*57bf0*/  ULDC UR4, c[0x0][0x22c] ;  /* 0x00008b0000047ab9 */ /* 0x000fe20000000800 */
[----:B------:R-:W-:Y:S01]  /*57c00*/  ISETP.GE.AND P2, PT, R194, UR10, PT ;  /* 0x0000000ac2007c0c */ /* 0x000fe2000bf46270 */
[----:B------:R-:W-:Y:S01]  /*57c10*/  ULDC UR16, c[0x0][0x228] ;  /* 0x00008a0000107ab9 */ /* 0x000fe20000000800 */
[C---:B------:R-:W-:Y:S01]  /*57c20*/  ISETP.LT.AND P0, PT, R247.reuse, UR14, !P0 ;  /* 0x0000000ef7007c0c */ /* 0x040fe2000c701270 */
[----:B------:R-:W-:Y:S01]  /*57c30*/  IMAD.WIDE R194, R196, 0x4, R192 ;  /* 0x00000004c4c27825 */ /* 0x000fe200078e02c0 */
[----:B------:R-:W-:Y:S01]  /*57c40*/  ISETP.LT.AND P1, PT, R247, UR18, !P1 ;  /* 0x00000012f7007c0c */ /* 0x000fe2000cf21270 */
[----:B------:R-:W-:Y:S01]  /*57c50*/  ULDC UR14, c[0x0][0x228] ;  /* 0x00008a00000e7ab9 */ /* 0x000fe20000000800 */
[----:B------:R-:W-:Y:S01]  /*57c60*/  IADD3 R226, R252, 0xc, RZ ;  /* 0x0000000cfce27810 */ /* 0x000fe20007ffe0ff */
[C---:B------:R-:W-:Y:S01]  /*57c70*/  VIADD R0, R196.reuse, UR6 ;  /* 0x00000006c4007c36 */ /* 0x040fe20008000000 */
[----:B------:R1:W-:Y:S01]  /*57c80*/  @P3 STG.E desc[UR8][R194.64], R249 ;  /* 0x000000f9c2003986 */ /* 0x0003e2000c101908 */
[----:B------:R-:W-:Y:S01]  /*57c90*/  IMAD.WIDE R196, R196, 0x4, R2 ;  /* 0x00000004c4c47825 */ /* 0x000fe200078e0202 */
[----:B------:R-:W-:Y:S01]  /*57ca0*/  ULDC UR18, c[0x0][0x228] ;  /* 0x00008a0000127ab9 */ /* 0x000fe20000000800 */
[----:B------:R-:W-:Y:S01]  /*57cb0*/  ULDC UR6, c[0x0][0x248] ;  /* 0x0000920000067ab9 */ /* 0x000fe20000000800 */
[----:B------:R-:W-:Y:S01]  /*57cc0*/  ULDC UR10, c[0x0][0x22c] ;  /* 0x00008b00000a7ab9 */ /* 0x000fe20000000800 */
[----:B-1----:R-:W2:Y:S04]  /*57cd0*/  LDL.LU R194, [R1+0xc0] ;  /* 0x0000c00001c27983 */ /* 0x002ea80000300800 */
        /* <DEDUP_REMOVED lines=14> */
[----:B------:R-:W-:-:S04]  /*57dc0*/  IMAD.WIDE R198, R0, 0x4, R192 ;  /* 0x0000000400c67825 */ /* 0x000fc800078e02c0 */
[----:B------:R-:W-:Y:S01]  /*57dd0*/  IMAD.WIDE R224, R0, 0x4, R2 ;  /* 0x0000000400e07825 */ /* 0x000fe200078e0202 */
[----:B------:R1:W-:Y:S01]  /*57de0*/  @P0 STG.E desc[UR8][R196.64], R248 ;  /* 0x000000f8c4000986 */ /* 0x0003e2000c101908 */
[----:B------:R-:W-:Y:S01]  /*57df0*/  ISETP.GE.AND P3, PT, R226, UR4, PT ;  /* 0x00000004e2007c0c */ /* 0x000fe2000bf66270 */
[----:B------:R-:W-:Y:S02]  /*57e00*/  ULDC UR4, c[0x0][0x248] ;  /* 0x0000920000047ab9 */ /* 0x000fe40000000800 */
[----:B-1----:R-:W-:Y:S01]  /*57e10*/  IADD3 R196, R0, UR4, RZ ;  /* 0x0000000400c47c10 */ /* 0x002fe2000fffe0ff */
[----:B------:R-:W-:Y:S01]  /*57e20*/  ULDC UR4, c[0x0][0x22c] ;  /* 0x00008b0000047ab9 */ /* 0x000fe20000000800 */
[----:B------:R-:W4:Y:S03]  /*57e30*/  LDL.LU R248, [R1+0x6c] ;  /* 0x00006c0001f87983 */ /* 0x000f260000300800 */
[----:B------:R-:W-:Y:S01]  /*57e40*/  VIADD R0, R196, UR6 ;  /* 0x00000006c4007c36 */ /* 0x000fe20008000000 */
[----:B------:R-:W-:Y:S01]  /*57e50*/  IADD3 R226, R252, 0xe, RZ ;  /* 0x0000000efce27810 */ /* 0x000fe20007ffe0ff */
[----:B------:R-:W-:Y:S01]  /*57e60*/  ULDC UR6, c[0x0][0x248] ;  /* 0x0000920000067ab9 */ /* 0x000fe20000000800 */
[----:B--2---:R1:W-:Y:S01]  /*57e70*/  @P6 STG.E desc[UR8][R198.64], R194 ;  /* 0x000000c2c6006986 */ /* 0x0043e2000c101908 */
[----:B------:R-:W-:Y:S01]  /*57e80*/  ISETP.LT.AND P6, PT, R207, UR16, !P5 ;  /* 0x00000010cf007c0c */ /* 0x000fe2000efc1270 */
[----:B------:R-:W-:-:S02]  /*57e90*/  ULDC UR16, c[0x0][0x228] ;  /* 0x00008a0000107ab9 */ /* 0x000fc40000000800 */
[----:B---3--:R2:W-:Y:S01]  /*57ea0*/  @P1 STG.E desc[UR8][R224.64], R195 ;  /* 0x000000c3e0001986 */ /* 0x0085e2000c101908 */
[----:B------:R-:W-:Y:S01]  /*57eb0*/  ISETP.LT.AND P1, PT, R207, UR12, !P4 ;  /* 0x0000000ccf007c0c */ /* 0x000fe2000e721270 */
[----:B------:R-:W-:Y:S01]  /*57ec0*/  ULDC UR12, c[0x0][0x228] ;  /* 0x00008a00000c7ab9 */ /* 0x000fe20000000800 */
[C---:B------:R-:W-:Y:S01]  /*57ed0*/  ISETP.LT.AND P4, PT, R247.reuse, UR14, !P4 ;  /* 0x0000000ef7007c0c */ /* 0x040fe2000e781270 */
[----:B------:R-:W-:Y:S01]  /*57ee0*/  ULDC UR14, c[0x0][0x228] ;  /* 0x00008a00000e7ab9 */ /* 0x000fe20000000800 */
[----:B------:R-:W-:Y:S01]  /*57ef0*/  ISETP.LT.AND P5, PT, R247, UR18, !P5 ;  /* 0x00000012f7007c0c */ /* 0x000fe2000efa1270 */
[----:B------:R-:W-:Y:S01]  /*57f00*/  ULDC UR18, c[0x0][0x228] ;  /* 0x00008a0000127ab9 */ /* 0x000fe20000000800 */
[----:B-1----:R-:W-:Y:S02]  /*57f10*/  VIADD R194, R252, 0xd ;  /* 0x0000000dfcc27836 */ /* 0x002fe40000000000 */
[----:B------:R-:W-:-:S03]  /*57f20*/  IMAD.WIDE R198, R0, 0x4, R192 ;  /* 0x0000000400c67825 */ /* 0x000fc600078e02c0 */
[----:B------:R-:W-:Y:S01]  /*57f30*/  ISETP.GE.AND P0, PT, R194, UR10, PT ;  /* 0x0000000ac2007c0c */ /* 0x000fe2000bf06270 */
[----:B--2---:R-:W-:Y:S01]  /*57f40*/  IMAD.WIDE R194, R196, 0x4, R192 ;  /* 0x00000004c4c27825 */ /* 0x004fe200078e02c0 */
[----:B------:R-:W-:-:S03]  /*57f50*/  ULDC UR10, c[0x0][0x22c] ;  /* 0x00008b00000a7ab9 */ /* 0x000fc60000000800 */
[--C-:B------:R-:W-:Y:S01]  /*57f60*/  IMAD.WIDE R196, R196, 0x4, R2.reuse ;  /* 0x00000004c4c47825 */ /* 0x100fe200078e0202 */
[----:B----4-:R1:W-:Y:S03]  /*57f70*/  @P1 STG.E desc[UR8][R194.64], R246 ;  /* 0x000000f6c2001986 */ /* 0x0103e6000c101908 */
[----:B------:R-:W-:Y:S01]  /*57f80*/  IMAD.WIDE R224, R0, 0x4, R2 ;  /* 0x0000000400e07825 */ /* 0x000fe200078e0202 */
[----:B------:R2:W-:Y:S01]  /*57f90*/  @P4 STG.E desc[UR8][R196.64], R244 ;  /* 0x000000f4c4004986 */ /* 0x0005e2000c101908 */
[----:B------:R-:W-:Y:S01]  /*57fa0*/  ISETP.GE.AND P1, PT, R226, UR4, PT ;  /* 0x00000004e2007c0c */ /* 0x000fe2000bf26270 */
[----:B------:R-:W-:Y:S02]  /*57fb0*/  ULDC UR4, c[0x0][0x248] ;  /* 0x0000920000047ab9 */ /* 0x000fe40000000800 */
[----:B------:R3:W-:Y:S01]  /*57fc0*/  @P6 STG.E desc[UR8][R198.64], R245 ;  /* 0x000000f5c6006986 */ /* 0x0007e2000c101908 */
[----:B------:R-:W-:Y:S01]  /*57fd0*/  ISETP.LT.AND P6, PT, R207, UR16, !P3 ;  /* 0x00000010cf007c0c */ /* 0x000fe2000dfc1270 */
[----:B------:R-:W-:-:S02]  /*57fe0*/  ULDC UR16, c[0x0][0x228] ;  /* 0x00008a0000107ab9 */ /* 0x000fc40000000800 */
[----:B------:R4:W-:Y:S01]  /*57ff0*/  @P5 STG.E desc[UR8][R224.64], R227 ;  /* 0x000000e3e0005986 */ /* 0x0009e2000c101908 */
[----:B------:R-:W-:Y:S01]  /*58000*/  ISETP.LT.AND P5, PT, R207, UR12, !P2 ;  /* 0x0000000ccf007c0c */ /* 0x000fe2000d7a1270 */
[----:B-1----:R-:W-:Y:S01]  /*58010*/  VIADD R194, R252, 0xf ;  /* 0x0000000ffcc27836 */ /* 0x002fe20000000000 */
[C---:B------:R-:W-:Y:S01]  /*58020*/  ISETP.LT.AND P2, PT, R247.reuse, UR14, !P2 ;  /* 0x0000000ef7007c0c */ /* 0x040fe2000d741270 */
[----:B------:R-:W-:Y:S01]  /*58030*/  ULDC UR12, c[0x0][0x228] ;  /* 0x00008a00000c7ab9 */ /* 0x000fe20000000800 */
[----:B--2---:R-:W-:Y:S01]  /*58040*/  IADD3 R196, R0, UR4, RZ ;  /* 0x0000000400c47c10 */ /* 0x004fe2000fffe0ff */
        /* <DEDUP_REMOVED lines=8> */
[----:B------:R-:W-:Y:S01]  /*580d0*/  ULDC UR6, c[0x0][0x248] ;  /* 0x0000920000067ab9 */ /* 0x000fe20000000800 */
[----:B------:R-:W-:Y:S01]  /*580e0*/  ULDC UR10, c[0x0][0x22c] ;  /* 0x00008b00000a7ab9 */ /* 0x000fe20000000800 */
[----:B------:R-:W-:Y:S01]  /*580f0*/  IMAD.WIDE R196, R196, 0x4, R2 ;  /* 0x00000004c4c47825 */ /* 0x000fe200078e0202 */
[----:B------:R1:W-:Y:S03]  /*58100*/  @P5 STG.E desc[UR8][R194.64], R239 ;  /* 0x000000efc2005986 */ /* 0x0003e6000c101908 */
[C---:B---3--:R-:W-:Y:S01]  /*58110*/  IMAD.WIDE R198, R0.reuse, 0x4, R192 ;  /* 0x0000000400c67825 */ /* 0x048fe200078e02c0 */
[----:B------:R2:W-:Y:S03]  /*58120*/  @P2 STG.E desc[UR8][R196.64], R238 ;  /* 0x000000eec4002986 */ /* 0x0005e6000c101908 */
[----:B----4-:R-:W-:Y:S01]  /*58130*/  IMAD.WIDE R224, R0, 0x4, R2 ;  /* 0x0000000400e07825 */ /* 0x010fe200078e0202 */
[----:B------:R-:W-:Y:S01]  /*58140*/  ISETP.GE.AND P5, PT, R226, UR4, PT ;  /* 0x00000004e2007c0c */ /* 0x000fe2000bfa6270 */
[----:B------:R3:W-:Y:S01]  /*58150*/  @P6 STG.E desc[UR8][R198.64], R243 ;  /* 0x000000f3c6006986 */ /* 0x0007e2000c101908 */
[----:B------:R-:W-:-:S03]  /*58160*/  ULDC UR4, c[0x0][0x248] ;  /* 0x0000920000047ab9 */ /* 0x000fc60000000800 */
[----:B------:R4:W-:Y:S01]  /*58170*/  @P3 STG.E desc[UR8][R224.64], R242 ;  /* 0x000000f2e0003986 */ /* 0x0009e2000c101908 */
[----:B------:R-:W-:Y:S01]  /*58180*/  ISETP.LT.AND P3, PT, R207, UR12, !P0 ;  /* 0x0000000ccf007c0c */ /* 0x000fe2000c761270 */
[----:B-1----:R-:W-:Y:S01]  /*58190*/  VIADD R194, R252, 0x11 ;  /* 0x00000011fcc27836 */ /* 0x002fe20000000000 */
[----:B------:R-:W-:Y:S01]  /*581a0*/  ISETP.LT.AND P0, PT, R247, UR14, !P0 ;  /* 0x0000000ef7007c0c */ /* 0x000fe2000c701270 */
[----:B------:R-:W-:Y:S01]  /*581b0*/  ULDC UR12, c[0x0][0x228] ;  /* 0x00008a00000c7ab9 */ /* 0x000fe20000000800 */
[----:B--2---:R-:W-:Y:S01]  /*581c0*/  IADD3 R196, R0, UR4, RZ ;  /* 0x0000000400c47c10 */ /* 0x004fe2000fffe0ff */
[----:B------:R-:W-:Y:S01]  /*581d0*/  ULDC UR4, c[0x0][0x22c] ;  /* 0x00008b0000047ab9 */ /* 0x000fe20000000800 */
[----:B------:R-:W-:Y:S01]  /*581e0*/  ISETP.LT.AND P6, PT, R207, UR16, !P1 ;  /* 0x00000010cf007c0c */ /* 0x000fe2000cfc1270 */
[----:B------:R-:W-:Y:S01]  /*581f0*/  ULDC UR14, c[0x0][0x228] ;  /* 0x00008a00000e7ab9 */ /* 0x000fe20000000800 */
[----:B------:R-:W-:Y:S01]  /*58200*/  ISETP.LT.AND P1, PT, R247, UR18, !P1 ;  /* 0x00000012f7007c0c */ /* 0x000fe2000cf21270 */
[----:B------:R-:W-:Y:S01]  /*58210*/  VIADD R0, R196, UR6 ;  /* 0x00000006c4007c36 */ /* 0x000fe20008000000 */
[----:B------:R-:W-:Y:S01]  /*58220*/  ISETP.GE.AND P2, PT, R194, UR10, PT ;  /* 0x0000000ac2007c0c */ /* 0x000fe2000bf46270 */
[----:B------:R-:W-:Y:S01]  /*58230*/  IMAD.WIDE R194, R196, 0x4, R192 ;  /* 0x00000004c4c27825 */ /* 0x000fe200078e02c0 */
[----:B------:R-:W-:Y:S01]  /*58240*/  IADD3 R226, R252, 0x12, RZ ;  /* 0x00000012fce27810 */ /* 0x000fe20007ffe0ff */
[----:B------:R-:W-:Y:S01]  /*58250*/  ULDC UR10, c[0x0][0x22c] ;  /* 0x00008b00000a7ab9 */ /* 0x000fe20000000800 */
[----:B------:R-:W-:Y:S01]  /*58260*/  ULDC UR16, c[0x0][0x228] ;  /* 0x00008a0000107ab9 */ /* 0x000fe20000000800 */
[----:B------:R-:W-:Y:S01]  /*58270*/  IMAD.WIDE R196, R196, 0x4, R2 ;  /* 0x00000004c4c47825 */ /* 0x000fe200078e0202 */
[----:B------:R1:W-:Y:S01]  /*58280*/  @P3 STG.E desc[UR8][R194.64], R241 ;  /* 0x000000f1c2003986 */ /* 0x0003e2000c101908 */
[----:B------:R-:W-:Y:S01]  /*58290*/  ULDC UR18, c[0x0][0x228] ;  /* 0x00008a0000127ab9 */ /* 0x000fe20000000800 */
[----:B------:R-:W-:Y:S01]  /*582a0*/  ULDC UR6, c[0x0][0x248] ;  /* 0x0000920000067ab9 */ /* 0x000fe20000000800 */
[C---:B---3--:R-:W-:Y:S01]  /*582b0*/  IMAD.WIDE R198, R0.reuse, 0x4, R192 ;  /* 0x0000000400c67825 */ /* 0x048fe200078e02c0 */
[----:B------:R2:W-:Y:S03]  /*582c0*/  @P0 STG.E desc[UR8][R196.64], R240 ;  /* 0x000000f0c4000986 */ /* 0x0005e6000c101908 */
[----:B----4-:R-:W-:Y:S01]  /*582d0*/  IMAD.WIDE R224, R0, 0x4, R2 ;  /* 0x0000000400e07825 */ /* 0x010fe200078e0202 */
[----:B------:R-:W-:Y:S01]  /*582e0*/  @P6 STG.E desc[UR8][R198.64], R251 ;  /* 0x000000fbc6006986 */ /* 0x000fe2000c101908 */
[----:B------:R-:W-:Y:S01]  /*582f0*/  ISETP.GE.AND P3, PT, R226, UR4, PT ;  /* 0x00000004e2007c0c */ /* 0x000fe2000bf66270 */
[----:B------:R-:W-:-:S02]  /*58300*/  ULDC UR4, c[0x0][0x248] ;  /* 0x0000920000047ab9 */ /* 0x000fc40000000800 */
[----:B------:R-:W-:Y:S01]  /*58310*/  @P1 STG.E desc[UR8][R224.64], R250 ;  /* 0x000000fae0001986 */ /* 0x000fe2000c101908 */
[C---:B------:R-:W-:Y:S01]  /*58320*/  ISETP.LT.AND P1, PT, R207.reuse, UR12, !P4 ;  /* 0x0000000ccf007c0c */ /* 0x040fe2000e721270 */
[----:B-1----:R-:W-:Y:S01]  /*58330*/  VIADD R194, R252, 0x13 ;  /* 0x00000013fcc27836 */ /* 0x002fe20000000000 */
[----:B------:R-:W-:Y:S01]  /*58340*/  ISETP.LT.AND P6, PT, R207, UR16, !P5 ;  /* 0x00000010cf007c0c */ /* 0x000fe2000efc1270 */
[----:B------:R-:W-:Y:S01]  /*58350*/  ULDC UR12, c[0x0][0x228] ;  /* 0x00008a00000c7ab9 */ /* 0x000fe20000000800 */
[----:B--2---:R-:W-:Y:S01]  /*58360*/  IADD3 R196, R0, UR4, RZ ;  /* 0x0000000400c47c10 */ /* 0x004fe2000fffe0ff */
        /* <DEDUP_REMOVED lines=1056> */
[----:B------:R-:W2:Y:S01]  /*5c570*/  LDL.LU R238, [R1+0x1614] ;  /* 0x0016140001ee7983 */ /* 0x000ea20000300800 */
        /* <DEDUP_REMOVED lines=11> */
[----:B---3--:R-:W-:Y:S01]  /*5c630*/  IMAD.WIDE R198, R0, 0x4, R192 ;  /* 0x0000000400c67825 */ /* 0x008fe200078e02c0 */
[----:B------:R3:W-:Y:S01]  /*5c640*/  @P0 STG.E desc[UR8][R196.64], R240 ;  /* 0x000000f0c4000986 */ /* 0x0007e2000c101908 */
[----:B------:R-:W-:-:S02]  /*5c650*/  ULDC UR6, c[0x0][0x248] ;  /* 0x0000920000067ab9 */ /* 0x000fc40000000800 */
[----:B----4-:R-:W-:Y:S01]  /*5c660*/  IMAD.WIDE R224, R0, 0x4, R2 ;  /* 0x0000000400e07825 */ /* 0x010fe200078e0202 */
[----:B------:R-:W-:Y:S01]  /*5c670*/  @P6 STG.E desc[UR8][R198.64], R251 ;  /* 0x000000fbc6006986 */ /* 0x000fe2000c101908 */
[----:B------:R-:W-:Y:S01]  /*5c680*/  ISETP.GE.AND P3, PT, R226, UR4, PT ;  /* 0x00000004e2007c0c */ /* 0x000fe2000bf66270 */
[----:B------:R-:W-:Y:S02]  /*5c690*/  ULDC UR4, c[0x0][0x248] ;  /* 0x0000920000047ab9 */ /* 0x000fe40000000800 */
[----:B------:R-:W-:Y:S01]  /*5c6a0*/  @P1 STG.E desc[UR8][R224.64], R250 ;  /* 0x000000fae0001986 */ /* 0x000fe2000c101908 */
[C---:B------:R-:W-:Y:S01]  /*5c6b0*/  ISETP.LT.AND P1, PT, R207.reuse, UR12, !P4 ;  /* 0x0000000ccf007c0c */ /* 0x040fe2000e721270 */
[----:B-1----:R-:W-:Y:S01]  /*5c6c0*/  VIADD R194, R252, 0x5b ;  /* 0x0000005bfcc27836 */ /* 0x002fe20000000000 */
[----:B------:R-:W-:Y:S01]  /*5c6d0*/  ISETP.LT.AND P6, PT, R207, UR16, !P5 ;  /* 0x00000010cf007c0c */ /* 0x000fe2000efc1270 */
[----:B------:R-:W-:Y:S01]  /*5c6e0*/  ULDC UR12, c[0x0][0x228] ;  /* 0x00008a00000c7ab9 */ /* 0x000fe20000000800 */
[----:B---3--:R-:W-:Y:S01]  /*5c6f0*/  IADD3 R196, R0, UR4, RZ ;  /* 0x0000000400c47c10 */ /* 0x008fe2000fffe0ff */
        /* <DEDUP_REMOVED lines=14> */
[----:B-1----:R-:W3:Y:S04]  /*5c7e0*/  LDL.LU R194, [R1+0x4e0] ;  /* 0x0004e00001c27983 */ /* 0x002ee80000300800 */
[----:B------:R-:W4:Y:S04]  /*5c7f0*/  LDL.LU R195, [R1+0x4d0] ;  /* 0x0004d00001c37983 */ /* 0x000f280000300800 */
[----:B------:R-:W2:Y:S01]  /*5c800*/  LDL.LU R239, [R1+0x4b0] ;  /* 0x0004b00001ef7983 */ /* 0x000ea20000300800 */
[----:B------:R-:W-:-:S04]  /*5c810*/  IMAD.WIDE R198, R0, 0x4, R192 ;  /* 0x0000000400c67825 */ /* 0x000fc800078e02c0 */
[----:B------:R-:W-:Y:S01]  /*5c820*/  IMAD.WIDE R224, R0, 0x4, R2 ;  /* 0x0000000400e07825 */ /* 0x000fe200078e0202 */
[----:B------:R1:W-:Y:S01]  /*5c830*/  @P4 STG.E desc[UR8][R196.64], R248 ;  /* 0x000000f8c4004986 */ /* 0x0003e2000c101908 */
[----:B------:R-:W-:Y:S01]  /*5c840*/  ISETP.GE.AND P1, PT, R226, UR4, PT ;  /* 0x00000004e2007c0c */ /* 0x000fe2000bf26270 */
[----:B------:R-:W-:Y:S02]  /*5c850*/  ULDC UR4, c[0x0][0x248] ;  /* 0x0000920000047ab9 */ /* 0x000fe40000000800 */
[----:B------:R-:W2:Y:S04]  /*5c860*/  LDL.LU R246, [R1+0x4e4] ;  /* 0x0004e40001f67983 */ /* 0x000ea80000300800 */
[----:B------:R-:W2:Y:S01]  /*5c870*/  LDL.LU R244, [R1+0x4d4] ;  /* 0x0004d40001f47983 */ /* 0x000ea20000300800 */
[----:B-1----:R-:W-:-:S03]  /*5c880*/  IADD3 R196, R0, UR4, RZ ;  /* 0x0000000400c47c10 */ /* 0x002fc6000fffe0ff */
[----:B------:R-:W2:Y:S04]  /*5c890*/  LDL.LU R245, [R1+0x4b4] ;  /* 0x0004b40001f57983 */ /* 0x000ea80000300800 */
[----:B---3--:R1:W-:Y:S01]  /*5c8a0*/  @P6 STG.E desc[UR8][R198.64], R194 ;  /* 0x000000c2c6006986 */ /* 0x0083e2000c101908 */
[----:B------:R-:W-:Y:S01]  /*5c8b0*/  IADD3 R226, R252, 0x5e, RZ ;  /* 0x0000005efce27810 */ /* 0x000fe20007ffe0ff */
[----:B------:R-:W-:Y:S02]  /*5c8c0*/  ULDC UR4, c[0x0][0x22c] ;  /* 0x00008b0000047ab9 */ /* 0x000fe40000000800 */
[----:B----4-:R3:W-:Y:S01]  /*5c8d0*/  @P5 STG.E desc[UR8][R224.64], R195 ;  /* 0x000000c3e0005986 */ /* 0x0107e2000c101908 */
[----:B------:R-:W-:Y:S01]  /*5c8e0*/  ISETP.LT.AND P5, PT, R207, UR12, !P2 ;  /* 0x0000000ccf007c0c */ /* 0x000fe2000d7a1270 */
[----:B------:R-:W-:-:S02]  /*5c8f0*/  VIADD R0, R196, UR6 ;  /* 0x00000006c4007c36 */ /* 0x000fc40008000000 */
[----:B------:R-:W4:Y:S01]  /*5c900*/  LDL.LU R227, [R1+0x384] ;  /* 0x0003840001e37983 */ /* 0x000f220000300800 */
[----:B-1----:R-:W-:-:S03]  /*5c910*/  VIADD R194, R252, 0x5d ;  /* 0x0000005dfcc27836 */ /* 0x002fc60000000000 */
[----:B------:R-:W4:Y:S01]  /*5c920*/  LDL.LU R243, [R1+0x4e8] ;  /* 0x0004e80001f37983 */ /* 0x000f220000300800 */
[----:B------:R-:W-:Y:S02]  /*5c930*/  ISETP.LT.AND P2, PT, R247, UR14, !P2 ;  /* 0x0000000ef7007c0c */ /* 0x000fe4000d741270 */
[----:B------:R-:W-:Y:S01]  /*5c940*/  ISETP.LT.AND P6, PT, R207, UR16, !P3 ;  /* 0x00000010cf007c0c */ /* 0x000fe2000dfc1270 */
[----:B------:R-:W4:Y:S01]  /*5c950*/  LDL.LU R242, [R1+0x4d8] ;  /* 0x0004d80001f27983 */ /* 0x000f220000300800 */
[----:B------:R-:W-:Y:S01]  /*5c960*/  ISETP.GE.AND P4, PT, R194, UR10, PT ;  /* 0x0000000ac2007c0c */ /* 0x000fe2000bf86270 */
[C---:B---3--:R-:W-:Y:S01]  /*5c970*/  IMAD.WIDE R194, R196.reuse, 0x4, R192 ;  /* 0x00000004c4c27825 */ /* 0x048fe200078e02c0 */
[----:B------:R-:W-:Y:S01]  /*5c980*/  ISETP.LT.AND P3, PT, R247, UR18, !P3 ;  /* 0x00000012f7007c0c */ /* 0x000fe2000df61270 */
[----:B------:R-:W3:Y:S01]  /*5c990*/  LDL.LU R241, [R1+0x4b8] ;  /* 0x0004b80001f17983 */ /* 0x000ee20000300800 */
[----:B------:R-:W-:Y:S01]  /*5c9a0*/  ULDC UR12, c[0x0][0x228] ;  /* 0x00008a00000c7ab9 */ /* 0x000fe20000000800 */
[----:B------:R-:W-:Y:S01]  /*5c9b0*/  IMAD.WIDE R196, R196, 0x4, R2 ;  /* 0x00000004c4c47825 */ /* 0x000fe200078e0202 */
[----:B------:R-:W-:Y:S01]  /*5c9c0*/  ULDC UR14, c[0x0][0x228] ;  /* 0x00008a00000e7ab9 */ /* 0x000fe20000000800 */
[----:B------:R-:W3:Y:S01]  /*5c9d0*/  LDL.LU R240, [R1+0x388] ;  /* 0x0003880001f07983 */ /* 0x000ee20000300800 */
[----:B------:R-:W-:Y:S01]  /*5c9e0*/  ULDC UR16, c[0x0][0x228] ;  /* 0x00008a0000107ab9 */ /* 0x000fe20000000800 */
[C---:B------:R-:W-:Y:S01]  /*5c9f0*/  IMAD.WIDE R198, R0.reuse, 0x4, R192 ;  /* 0x0000000400c67825 */ /* 0x040fe200078e02c0 */
[----:B------:R-:W-:Y:S01]  /*5ca00*/  ULDC UR18, c[0x0][0x228] ;  /* 0x00008a0000127ab9 */ /* 0x000fe20000000800 */
[----:B------:R-:W3:Y:S01]  /*5ca10*/  LDL.LU R251, [R1+0x4ec] ;  /* 0x0004ec0001fb7983 */ /* 0x000ee20000300800 */
[----:B------:R-:W-:Y:S01]  /*5ca20*/  ULDC UR6, c[0x0][0x248] ;  /* 0x0000920000067ab9 */ /* 0x000fe20000000800 */
[----:B------:R-:W-:Y:S01]  /*5ca30*/  IMAD.WIDE R224, R0, 0x4, R2 ;  /* 0x0000000400e07825 */ /* 0x000fe200078e0202 */
[----:B------:R-:W-:Y:S01]  /*5ca40*/  ULDC UR10, c[0x0][0x22c] ;  /* 0x00008b00000a7ab9 */ /* 0x000fe20000000800 */
[----:B------:R-:W3:Y:S04]  /*5ca50*/  LDL.LU R250, [R1+0x4dc] ;  /* 0x0004dc0001fa7983 */ /* 0x000ee80000300800 */
[----:B------:R-:W3:Y:S04]  /*5ca60*/  LDL.LU R249, [R1+0x4bc] ;  /* 0x0004bc0001f97983 */ /* 0x000ee80000300800 */
[----:B------:R-:W3:Y:S04]  /*5ca70*/  LDL.LU R248, [R1+0x38c] ;  /* 0x00038c0001f87983 */ /* 0x000ee80000300800 */
[----:B--2---:R1:W-:Y:S04]  /*5ca80*/  @P5 STG.E desc[UR8][R194.64], R239 ;  /* 0x000000efc2005986 */ /* 0x0043e8000c101908 */
[----:B-1----:R-:W2:Y:S04]  /*5ca90*/  LDL.LU R239, [R1+0x1610] ;  /* 0x0016100001ef7983 */ /* 0x002ea80000300800 */
[----:B------:R-:W4:Y:S01]  /*5caa0*/  LDL.LU R195, [R1+0x380] ;  /* 0x0003800001c37983 */ /* 0x000f220000300800 */
[----:B------:R-:W-:Y:S01]  /*5cab0*/  ISETP.GE.AND P5, PT, R226, UR4, PT ;  /* 0x00000004e2007c0c */ /* 0x000fe2000bfa6270 */
[----:B------:R-:W-:Y:S01]  /*5cac0*/  ULDC UR4, c[0x0][0x248] ;  /* 0x0000920000047ab9 */ /* 0x000fe20000000800 */
[C---:B------:R-:W-:Y:S01]  /*5cad0*/  VIADD R194, R252.reuse, 0x5f ;  /* 0x0000005ffcc27836 */ /* 0x040fe20000000000 */
[----:B------:R-:W-:Y:S01]  /*5cae0*/  IADD3 R226, R252, 0x60, RZ ;  /* 0x00000060fce27810 */ /* 0x000fe20007ffe0ff */
[----:B----4-:R1:W-:Y:S04]  /*5caf0*/  @P2 STG.E desc[UR8][R196.64], R195 ;  /* 0x000000c3c4002986 */ /* 0x0103e8000c101908 */
[----:B------:R4:W-:Y:S01]  /*5cb00*/  @P6 STG.E desc[UR8][R198.64], R246 ;  /* 0x000000f6c6006986 */ /* 0x0009e2000c101908 */
[----:B------:R-:W-:Y:S01]  /*5cb10*/  ISETP.LT.AND P6, PT, R207, UR16, !P1 ;  /* 0x00000010cf007c0c */ /* 0x000fe2000cfc1270 */
[----:B------:R-:W-:-:S02]  /*5cb20*/  ULDC UR16, c[0x0][0x228] ;  /* 0x00008a0000107ab9 */ /* 0x000fc40000000800 */
[----:B------:R3:W-:Y:S01]  /*5cb30*/  @P3 STG.E desc[UR8][R224.64], R244 ;  /* 0x000000f4e0003986 */ /* 0x0007e2000c101908 */
[----:B------:R-:W-:Y:S01]  /*5cb40*/  ISETP.LT.AND P3, PT, R207, UR12, !P0 ;  /* 0x0000000ccf007c0c */ /* 0x000fe2000c761270 */
[----:B------:R-:W-:Y:S01]  /*5cb50*/  ULDC UR12, c[0x0][0x228] ;  /* 0x00008a00000c7ab9 */ /* 0x000fe20000000800 */
[C---:B------:R-:W-:Y:S01]  /*5cb60*/  ISETP.LT.AND P0, PT, R247.reuse, UR14, !P0 ;  /* 0x0000000ef7007c0c */ /* 0x040fe2000c701270 */
[----:B------:R-:W-:Y:S01]  /*5cb70*/  ULDC UR14, c[0x0][0x228] ;  /* 0x00008a00000e7ab9 */ /* 0x000fe20000000800 */
[----:B-1----:R-:W-:Y:S01]  /*5cb80*/  IADD3 R196, R0, UR4, RZ ;  /* 0x0000000400c47c10 */ /* 0x002fe2000fffe0ff */
[----:B------:R-:W-:Y:S01]  /*5cb90*/  ULDC UR4, c[0x0][0x22c] ;  /* 0x00008b0000047ab9 */ /* 0x000fe20000000800 */
[----:B------:R-:W-:Y:S01]  /*5cba0*/  ISETP.LT.AND P1, PT, R247, UR18, !P1 ;  /* 0x00000012f7007c0c */ /* 0x000fe2000cf21270 */
[----:B------:R-:W-:Y:S01]  /*5cbb0*/  ULDC UR18, c[0x0][0x228] ;  /* 0x00008a0000127ab9 */ /* 0x000fe20000000800 */
[----:B------:R-:W-:Y:S01]  /*5cbc0*/  ISETP.GE.AND P2, PT, R194, UR10, PT ;  /* 0x0000000ac2007c0c */ /* 0x000fe2000bf46270 */
[C---:B------:R-:W-:Y:S01]  /*5cbd0*/  VIADD R0, R196.reuse, UR6 ;  /* 0x00000006c4007c36 */ /* 0x040fe20008000000 */
[----:B------:R-:W-:Y:S01]  /*5cbe0*/  ULDC UR6, c[0x0][0x248] ;  /* 0x0000920000067ab9 */ /* 0x000fe20000000800 */
[----:B------:R-:W-:Y:S01]  /*5cbf0*/  IMAD.WIDE R194, R196, 0x4, R192 ;  /* 0x00000004c4c27825 */ /* 0x000fe200078e02c0 */
[----:B------:R-:W-:-:S03]  /*5cc00*/  ULDC UR10, c[0x0][0x22c] ;  /* 0x00008b00000a7ab9 */ /* 0x000fc60000000800 */
[----:B------:R-:W-:Y:S01]  /*5cc10*/  IMAD.WIDE R196, R196, 0x4, R2 ;  /* 0x00000004c4c47825 */ /* 0x000fe200078e0202 */
[----:B------:R1:W-:Y:S03]  /*5cc20*/  @P3 STG.E desc[UR8][R194.64], R245 ;  /* 0x000000f5c2003986 */ /* 0x0003e6000c101908 */
[C---:B----4-:R-:W-:Y:S01]  /*5cc30*/  IMAD.WIDE R198, R0.reuse, 0x4, R192 ;  /* 0x0000000400c67825 */ /* 0x050fe200078e02c0 */
[----:B------:R4:W-:Y:S03]  /*5cc40*/  @P0 STG.E desc[UR8][R196.64], R227 ;  /* 0x000000e3c4000986 */ /* 0x0009e6000c101908 */
[----:B---3--:R-:W-:Y:S01]  /*5cc50*/  IMAD.WIDE R224, R0, 0x4, R2 ;  /* 0x0000000400e07825 */ /* 0x008fe200078e0202 */
        /* <DEDUP_REMOVED lines=8> */
[----:B----4-:R-:W-:Y:S01]  /*5cce0*/  IADD3 R196, R0, UR4, RZ ;  /* 0x0000000400c47c10 */ /* 0x010fe2000fffe0ff */
        /* <DEDUP_REMOVED lines=16> */
[----:B--2---:R-:W-:Y:S01]  /*5cdf0*/  IMAD.WIDE R224, R0, 0x4, R2 ;  /* 0x0000000400e07825 */ /* 0x004fe200078e0202 */
        /* <DEDUP_REMOVED lines=25> */
[----:B------:R-:W4:Y:S01]  /*5cf90*/  LDL.LU R240, [R1+0x230] ;  /* 0x0002300001f07983 */ /* 0x000f220000300800 */
[----:B------:R-:W-:-:S04]  /*5cfa0*/  IMAD.WIDE R198, R0, 0x4, R192 ;  /* 0x0000000400c67825 */ /* 0x000fc800078e02c0 */
[----:B------:R-:W-:Y:S01]  /*5cfb0*/  IMAD.WIDE R224, R0, 0x4, R2 ;  /* 0x0000000400e07825 */ /* 0x000fe200078e0202 */
[----:B------:R1:W-:Y:S01]  /*5cfc0*/  @P2 STG.E desc[UR8][R196.64], R248 ;  /* 0x000000f8c4002986 */ /* 0x0003e2000c101908 */
[----:B------:R-:W-:Y:S01]  /*5cfd0*/  ISETP.GE.AND P5, PT, R226, UR4, PT ;  /* 0x00000004e2007c0c */ /* 0x000fe2000bfa6270 */
[----:B------:R-:W-:Y:S02]  /*5cfe0*/  ULDC UR4, c[0x0][0x248] ;  /* 0x0000920000047ab9 */ /* 0x000fe40000000800 */
[----:B------:R-:W4:Y:S04]  /*5cff0*/  LDL.LU R246, [R1+0x484] ;  /* 0x0004840001f67983 */ /* 0x000f280000300800 */
[----:B------:R-:W4:Y:S01]  /*5d000*/  LDL.LU R244, [R1+0x234] ;  /* 0x0002340001f47983 */ /* 0x000f220000300800 */
[----:B-1----:R-:W-:-:S03]  /*5d010*/  IADD3 R196, R0, UR4, RZ ;  /* 0x0000000400c47c10 */ /* 0x002fc6000fffe0ff */
[----:B------:R-:W4:Y:S04]  /*5d020*/  LDL.LU R245, [R1+0x124] ;  /* 0x0001240001f57983 */ /* 0x000f280000300800 */
[----:B--2---:R1:W-:Y:S01]  /*5d030*/  @P6 STG.E desc[UR8][R198.64], R194 ;  /* 0x000000c2c6006986 */ /* 0x0043e2000c101908 */
[----:B------:R-:W-:Y:S01]  /*5d040*/  IADD3 R226, R252, 0x66, RZ ;  /* 0x00000066fce27810 */ /* 0x000fe20007ffe0ff */
[----:B------:R-:W-:Y:S02]  /*5d050*/  ULDC UR4, c[0x0][0x22c] ;  /* 0x00008b0000047ab9 */ /* 0x000fe40000000800 */
[----:B---3--:R2:W-:Y:S01]  /*5d060*/  @P3 STG.E desc[UR8][R224.64], R195 ;  /* 0x000000c3e0003986 */ /* 0x0085e2000c101908 */
[----:B------:R-:W-:Y:S01]  /*5d070*/  ISETP.LT.AND P3, PT, R207, UR12, !P0 ;  /* 0x0000000ccf007c0c */ /* 0x000fe2000c761270 */
[----:B------:R-:W-:-:S02]  /*5d080*/  VIADD R0, R196, UR6 ;  /* 0x00000006c4007c36 */ /* 0x000fc40008000000 */
[----:B------:R-:W3:Y:S01]  /*5d090*/  LDL.LU R227, [R1+0x4c8] ;  /* 0x0004c80001e37983 */ /* 0x000ee20000300800 */
[----:B-1----:R-:W-:-:S03]  /*5d0a0*/  VIADD R194, R252, 0x65 ;  /* 0x00000065fcc27836 */ /* 0x002fc60000000000 */
[----:B------:R-:W3:Y:S01]  /*5d0b0*/  LDL.LU R243, [R1+0x488] ;  /* 0x0004880001f37983 */ /* 0x000ee20000300800 */
[----:B------:R-:W-:Y:S02]  /*5d0c0*/  ISETP.LT.AND P0, PT, R247, UR14, !P0 ;  /* 0x0000000ef7007c0c */ /* 0x000fe4000c701270 */
[----:B------:R-:W-:Y:S01]  /*5d0d0*/  ISETP.LT.AND P6, PT, R207, UR16, !P1 ;  /* 0x00000010cf007c0c */ /* 0x000fe2000cfc1270 */
[----:B------:R-:W3:Y:S01]  /*5d0e0*/  LDL.LU R242, [R1+0x238] ;  /* 0x0002380001f27983 */ /* 0x000ee20000300800 */
[----:B------:R-:W-:Y:S01]  /*5d0f0*/  ISETP.GE.AND P2, PT, R194, UR10, PT ;  /* 0x0000000ac2007c0c */ /* 0x000fe2000bf46270 */
[C---:B--2---:R-:W-:Y:S01]  /*5d100*/  IMAD.WIDE R194, R196.reuse, 0x4, R192 ;  /* 0x00000004c4c27825 */ /* 0x044fe200078e02c0 */
[----:B------:R-:W-:Y:S01]  /*5d110*/  ISETP.LT.AND P1, PT, R247, UR18, !P1 ;  /* 0x00000012f7007c0c */ /* 0x000fe2000cf21270 */
[----:B------:R-:W2:Y:S01]  /*5d120*/  LDL.LU R241, [R1+0x128] ;  /* 0x0001280001f17983 */ /* 0x000ea20000300800 */
[----:B------:R-:W-:Y:S01]  /*5d130*/  ULDC UR12, c[0x0][0x228] ;  /* 0x00008a00000c7ab9 */ /* 0x000fe20000000800 */
[----:B------:R-:W-:Y:S01]  /*5d140*/  IMAD.WIDE R196, R196, 0x4, R2 ;  /* 0x00000004c4c47825 */ /* 0x000fe200078e0202 */
[----:B------:R-:W-:Y:S01]  /*5d150*/  ULDC UR14, c[0x0][0x228] ;  /* 0x00008a00000e7ab9 */ /* 0x000fe20000000800 */
[----:B------:R-:W2:Y:S01]  /*5d160*/  LDL.LU R251, [R1+0x4cc] ;  /* 0x0004cc0001fb7983 */ /* 0x000ea20000300800 */
[----:B------:R-:W-:Y:S01]  /*5d170*/  ULDC UR16, c[0x0][0x228] ;  /* 0x00008a0000107ab9 */ /* 0x000fe20000000800 */
[C---:B------:R-:W-:Y:S01]  /*5d180*/  IMAD.WIDE R198, R0.reuse, 0x4, R192 ;  /* 0x0000000400c67825 */ /* 0x040fe200078e02c0 */
[----:B------:R-:W-:Y:S01]  /*5d190*/  ULDC UR18, c[0x0][0x228] ;  /* 0x00008a0000127ab9 */ /* 0x000fe20000000800 */
[----:B------:R-:W2:Y:S01]  /*5d1a0*/  LDL.LU R250, [R1+0x48c] ;  /* 0x00048c0001fa7983 */ /* 0x000ea20000300800 */
[----:B------:R-:W-:Y:S01]  /*5d1b0*/  ULDC UR6, c[0x0][0x248] ;  /* 0x0000920000067ab9 */ /* 0x000fe20000000800 */
[----:B------:R-:W-:Y:S01]  /*5d1c0*/  IMAD.WIDE R224, R0, 0x4, R2 ;  /* 0x0000000400e07825 */ /* 0x000fe200078e0202 */
[----:B------:R-:W-:Y:S01]  /*5d1d0*/  ULDC UR10, c[0x0][0x22c] ;  /* 0x00008b00000a7ab9 */ /* 0x000fe20000000800 */
[----:B------:R-:W2:Y:S04]  /*5d1e0*/  LDL.LU R249, [R1+0x23c] ;  /* 0x00023c0001f97983 */ /* 0x000ea80000300800 */
[----:B------:R-:W2:Y:S04]  /*5d1f0*/  LDL.LU R248, [R1+0x12c] ;  /* 0x00012c0001f87983 */ /* 0x000ea80000300800 */
[----:B----4-:R1:W-:Y:S04]  /*5d200*/  @P3 STG.E desc[UR8][R194.64], R240 ;  /* 0x000000f0c2003986 */ /* 0x0103e8000c101908 */
[----:B-1----:R-:W4:Y:S04]  /*5d210*/  LDL.LU R240, [R1+0x160c] ;  /* 0x00160c0001f07983 */ /* 0x002f280000300800 */
[----:B------:R-:W3:Y:S04]  /*5d220*/  LDL.LU R194, [R1+0x120] ;  /* 0x0001200001c27983 */ /* 0x000ee80000300800 */
[----:B------:R-:W2:Y:S01]  /*5d230*/  LDL.LU R195, [R1+0x4c4] ;  /* 0x0004c40001c37983 */ /* 0x000ea20000300800 */
[----:B------:R-:W-:Y:S01]  /*5d240*/  ISETP.GE.AND P3, PT, R226, UR4, PT ;  /* 0x00000004e2007c0c */ /* 0x000fe2000bf66270 */
[----:B------:R-:W-:Y:S01]  /*5d250*/  ULDC UR4, c[0x0][0x248] ;  /* 0x0000920000047ab9 */ /* 0x000fe20000000800 */
[----:B------:R-:W-:Y:S01]  /*5d260*/  IADD3 R226, R252, 0x68, RZ ;  /* 0x00000068fce27810 */ /* 0x000fe20007ffe0ff */
[----:B---3--:R1:W-:Y:S04]  /*5d270*/  @P0 STG.E desc[UR8][R196.64], R194 ;  /* 0x000000c2c4000986 */ /* 0x0083e8000c101908 */
[----:B--2---:R2:W-:Y:S01]  /*5d280*/  @P6 STG.E desc[UR8][R198.64], R195 ;  /* 0x000000c3c6006986 */ /* 0x0045e2000c101908 */
[----:B------:R-:W-:Y:S01]  /*5d290*/  ISETP.LT.AND P6, PT, R207, UR16, !P5 ;  /* 0x00000010cf007c0c */ /* 0x000fe2000efc1270 */
[----:B------:R-:W-:-:S02]  /*5d2a0*/  ULDC UR16, c[0x0][0x228] ;  /* 0x00008a0000107ab9 */ /* 0x000fc40000000800 */
[----:B------:R3:W-:Y:S01]  /*5d2b0*/  @P1 STG.E desc[UR8][R224.64], R246 ;  /* 0x000000f6e0001986 */ /* 0x0007e2000c101908 */
[----:B------:R-:W-:Y:S01]  /*5d2c0*/  ISETP.LT.AND P1, PT, R207, UR12, !P4 ;  /* 0x0000000ccf007c0c */ /* 0x000fe2000e721270 */
[----:B------:R-:W-:Y:S01]  /*5d2d0*/  ULDC UR12, c[0x0][0x228] ;  /* 0x00008a00000c7ab9 */ /* 0x000fe20000000800 */
[C---:B------:R-:W-:Y:S01]  /*5d2e0*/  ISETP.LT.AND P4, PT, R247.reuse, UR14, !P4 ;  /* 0x0000000ef7007c0c */ /* 0x040fe2000e781270 */
[----:B-1----:R-:W-:Y:S01]  /*5d2f0*/  VIADD R194, R252, 0x67 ;  /* 0x00000067fcc27836 */ /* 0x002fe20000000000 */
[----:B------:R-:W-:Y:S01]  /*5d300*/  IADD3 R196, R0, UR4, RZ ;  /* 0x0000000400c47c10 */ /* 0x000fe2000fffe0ff */
[----:B------:R-:W-:Y:S01]  /*5d310*/  ULDC UR4, c[0x0][0x22c] ;  /* 0x00008b0000047ab9 */ /* 0x000fe20000000800 */
[----:B------:R-:W-:Y:S01]  /*5d320*/  ISETP.LT.AND P5, PT, R247, UR18, !P5 ;  /* 0x00000012f7007c0c */ /* 0x000fe2000efa1270 */
[----:B------:R-:W-:Y:S01]  /*5d330*/  ULDC UR14, c[0x0][0x228] ;  /* 0x00008a00000e7ab9 */ /* 0x000fe20000000800 */
[----:B------:R-:W-:Y:S01]  /*5d340*/  ISETP.GE.AND P0, PT, R194, UR10, PT ;  /* 0x0000000ac2007c0c */ /* 0x000fe2000bf06270 */
[C---:B------:R-:W-:Y:S01]  /*5d350*/  VIADD R0, R196.reuse, UR6 ;  /* 0x00000006c4007c36 */ /* 0x040fe20008000000 */
[----:B------:R-:W-:Y:S01]  /*5d360*/  ULDC UR18, c[0x0][0x228] ;  /* 0x00008a0000127ab9 */ /* 0x000fe20000000800 */
[----:B--2---:R-:W-:Y:S01]  /*5d370*/  IMAD.WIDE R194, R196, 0x4, R192 ;  /* 0x00000004c4c27825 */ /* 0x004fe200078e02c0 */
[----:B------:R-:W-:Y:S01]  /*5d380*/  ULDC UR6, c[0x0][0x248] ;  /* 0x0000920000067ab9 */ /* 0x000fe20000000800 */
[----:B------:R-:W-:-:S02]  /*5d390*/  ULDC UR10, c[0x0][0x22c] ;  /* 0x00008b00000a7ab9 */ /* 0x000fc40000000800 */
[----:B------:R-:W-:Y:S01]  /*5d3a0*/  IMAD.WIDE R196, R196, 0x4, R2 ;  /* 0x00000004c4c47825 */ /* 0x000fe200078e0202 */
[----:B------:R1:W-:Y:S03]  /*5d3b0*/  @P1 STG.E desc[UR8][R194.64], R244 ;  /* 0x000000f4c2001986 */ /* 0x0003e6000c101908 */
[C---:B------:R-:W-:Y:S01]  /*5d3c0*/  IMAD.WIDE R198, R0.reuse, 0x4, R192 ;  /* 0x0000000400c67825 */ /* 0x040fe200078e02c0 */
        /* <DEDUP_REMOVED lines=62> */
[----:B------:R-:W4:Y:S01]  /*5d7b0*/  LDL.LU R244, [R1+0x538] ;  /* 0x0005380001f47983 */ /* 0x000f220000300800 */
[----:B------:R-:W-:Y:S01]  /*5d7c0*/  IADD3 R226, R252, 0x6e, RZ ;  /* 0x0000006efce27810 */ /* 0x000fe20007ffe0ff */
[----:B------:R-:W-:Y:S02]  /*5d7d0*/  ULDC UR4, c[0x0][0x22c] ;  /* 0x00008b0000047ab9 */ /* 0x000fe40000000800 */
[----:B------:R-:W4:Y:S04]  /*5d7e0*/  LDL.LU R245, [R1+0x508] ;  /* 0x0005080001f57983 */ /* 0x000f280000300800 */
[----:B------:R-:W4:Y:S04]  /*5d7f0*/  LDL.LU R227, [R1+0x4f8] ;  /* 0x0004f80001e37983 */ /* 0x000f280000300800 */
[----:B------:R-:W4:Y:S04]  /*5d800*/  LDL.LU R243, [R1+0x348] ;  /* 0x0003480001f37983 */ /* 0x000f280000300800 */
[----:B------:R-:W4:Y:S04]  /*5d810*/  LDL.LU R251, [R1+0x53c] ;  /* 0x00053c0001fb7983 */ /* 0x000f280000300800 */
[----:B------:R-:W4:Y:S04]  /*5d820*/  LDL.LU R250, [R1+0x50c] ;  /* 0x00050c0001fa7983 */ /* 0x000f280000300800 */
[----:B------:R-:W4:Y:S04]  /*5d830*/  LDL.LU R249, [R1+0x4fc] ;  /* 0x0004fc0001f97983 */ /* 0x000f280000300800 */
[----:B------:R-:W4:Y:S04]  /*5d840*/  LDL.LU R248, [R1+0x34c] ;  /* 0x00034c0001f87983 */ /* 0x000f280000300800 */
[----:B--2---:R1:W-:Y:S04]  /*5d850*/  @P6 STG.E desc[UR8][R198.64], R194 ;  /* 0x000000c2c6006986 */ /* 0x0043e8000c101908 */
[----:B---3--:R2:W-:Y:S01]  /*5d860*/  @P1 STG.E desc[UR8][R224.64], R195 ;  /* 0x000000c3e0001986 */ /* 0x0085e2000c101908 */
[----:B------:R-:W-:Y:S01]  /*5d870*/  ISETP.LT.AND P1, PT, R207, UR12, !P4 ;  /* 0x0000000ccf007c0c */ /* 0x000fe2000e721270 */
[----:B------:R-:W-:-:S02]  /*5d880*/  VIADD R0, R196, UR6 ;  /* 0x00000006c4007c36 */ /* 0x000fc40008000000 */
[----:B-1----:R-:W-:Y:S01]  /*5d890*/  VIADD R194, R252, 0x6d ;  /* 0x0000006dfcc27836 */ /* 0x002fe20000000000 */
[----:B------:R-:W-:Y:S02]  /*5d8a0*/  ISETP.LT.AND P4, PT, R247, UR14, !P4 ;  /* 0x0000000ef7007c0c */ /* 0x000fe4000e781270 */
[----:B------:R-:W-:Y:S01]  /*5d8b0*/  ISETP.LT.AND P6, PT, R207, UR16, !P5 ;  /* 0x00000010cf007c0c */ /* 0x000fe2000efc1270 */
[--C-:B------:R-:W-:Y:S01]  /*5d8c0*/  IMAD.WIDE R198, R0, 0x4, R192.reuse ;  /* 0x0000000400c67825 */ /* 0x100fe200078e02c0 */
[----:B------:R-:W-:Y:S01]  /*5d8d0*/  ISETP.GE.AND P0, PT, R194, UR10, PT ;  /* 0x0000000ac2007c0c */ /* 0x000fe2000bf06270 */
[----:B------:R-:W-:Y:S01]  /*5d8e0*/  ULDC UR12, c[0x0][0x228] ;  /* 0x00008a00000c7ab9 */ /* 0x000fe20000000800 */
[----:B------:R-:W-:Y:S01]  /*5d8f0*/  ISETP.LT.AND P5, PT, R247, UR18, !P5 ;  /* 0x00000012f7007c0c */ /* 0x000fe2000efa1270 */
[----:B--2---:R-:W-:Y:S01]  /*5d900*/  IMAD.WIDE R194, R196, 0x4, R192 ;  /* 0x00000004c4c27825 */ /* 0x004fe200078e02c0 */
[----:B------:R-:W-:Y:S01]  /*5d910*/  ULDC UR14, c[0x0][0x228] ;  /* 0x00008a00000e7ab9 */ /* 0x000fe20000000800 */
[----:B------:R-:W-:Y:S01]  /*5d920*/  ULDC UR16, c[0x0][0x228] ;  /* 0x00008a0000107ab9 */ /* 0x000fe20000000800 */
[----:B------:R-:W-:Y:S01]  /*5d930*/  ULDC UR18, c[0x0][0x228] ;  /* 0x00008a0000127ab9 */ /* 0x000fe20000000800 */
[--C-:B------:R-:W-:Y:S01]  /*5d940*/  IMAD.WIDE R224, R0, 0x4, R2.reuse ;  /* 0x0000000400e07825 */ /* 0x100fe200078e0202 */
[----:B----4-:R1:W-:Y:S01]  /*5d950*/  @P1 STG.E desc[UR8][R194.64], R241 ;  /* 0x000000f1c2001986 */ /* 0x0103e2000c101908 */
[----:B------:R-:W-:Y:S01]  /*5d960*/  ISETP.GE.AND P1, PT, R226, UR4, PT ;  /* 0x00000004e2007c0c */ /* 0x000fe2000bf26270 */
[----:B------:R-:W-:Y:S01]  /*5d970*/  ULDC UR4, c[0x0][0x248] ;  /* 0x0000920000047ab9 */ /* 0x000fe20000000800 */
[----:B------:R-:W-:Y:S01]  /*5d980*/  ULDC UR6, c[0x0][0x248] ;  /* 0x0000920000067ab9 */ /* 0x000fe20000000800 */
[----:B------:R-:W-:Y:S01]  /*5d990*/  ULDC UR10, c[0x0][0x22c] ;  /* 0x00008b00000a7ab9 */ /* 0x000fe20000000800 */
[----:B-1----:R-:W2:Y:S04]  /*5d9a0*/  LDL.LU R241, [R1+0x1608] ;  /* 0x0016080001f17983 */ /* 0x002ea80000300800 */
[----:B------:R-:W3:Y:S04]  /*5d9b0*/  LDL.LU R194, [R1+0x534] ;  /* 0x0005340001c27983 */ /* 0x000ee80000300800 */
[----:B------:R-:W4:Y:S04]  /*5d9c0*/  LDL.LU R195, [R1+0x504] ;  /* 0x0005040001c37983 */ /* 0x000f280000300800 */
[----:B------:R-:W2:Y:S01]  /*5d9d0*/  LDL.LU R226, [R1+0x340] ;  /* 0x0003400001e27983 */ /* 0x000ea20000300800 */
[----:B------:R-:W-:-:S05]  /*5d9e0*/  IMAD.WIDE R196, R196, 0x4, R2 ;  /* 0x00000004c4c47825 */ /* 0x000fca00078e0202 */
[----:B--2---:R1:W-:Y:S04]  /*5d9f0*/  @P4 STG.E desc[UR8][R196.64], R226 ;  /* 0x000000e2c4004986 */ /* 0x0043e8000c101908 */
[----:B---3--:R2:W-:Y:S01]  /*5da00*/  @P6 STG.E desc[UR8][R198.64], R194 ;  /* 0x000000c2c6006986 */ /* 0x0085e2000c101908 */
[C---:B------:R-:W-:Y:S01]  /*5da10*/  ISETP.LT.AND P6, PT, R207.reuse, UR16, !P3 ;  /* 0x00000010cf007c0c */ /* 0x040fe2000dfc1270 */
[----:B------:R-:W-:Y:S02]  /*5da20*/  ULDC UR16, c[0x0][0x228] ;  /* 0x00008a0000107ab9 */ /* 0x000fe40000000800 */
[----:B----4-:R3:W-:Y:S01]  /*5da30*/  @P5 STG.E desc[UR8][R224.64], R195 ;  /* 0x000000c3e0005986 */ /* 0x0107e2000c101908 */
[----:B------:R-:W-:Y:S01]  /*5da40*/  ISETP.LT.AND P5, PT, R207, UR12, !P2 ;  /* 0x0000000ccf007c0c */ /* 0x000fe2000d7a1270 */
[----:B------:R-:W-:Y:S01]  /*5da50*/  ULDC UR12, c[0x0][0x228] ;  /* 0x00008a00000c7ab9 */ /* 0x000fe20000000800 */
[C---:B------:R-:W-:Y:S01]  /*5da60*/  ISETP.LT.AND P2, PT, R247.reuse, UR14, !P2 ;  /* 0x0000000ef7007c0c */ /* 0x040fe2000d741270 */
[----:B------:R-:W-:Y:S01]  /*5da70*/  ULDC UR14, c[0x0][0x228] ;  /* 0x00008a00000e7ab9 */ /* 0x000fe20000000800 */
[----:B-1----:R-:W-:Y:S01]  /*5da80*/  IADD3 R196, R0, UR4, RZ ;  /* 0x0000000400c47c10 */ /* 0x002fe2000fffe0ff */
[----:B------:R-:W-:Y:S01]  /*5da90*/  ULDC UR4, c[0x0][0x22c] ;  /* 0x00008b0000047ab9 */ /* 0x000fe20000000800 */
[----:B------:R-:W-:Y:S01]  /*5daa0*/  ISETP.LT.AND P3, PT, R247, UR18, !P3 ;  /* 0x00000012f7007c0c */ /* 0x000fe2000df61270 */
[C---:B--2---:R-:W-:Y:S01]  /*5dab0*/  VIADD R194, R252.reuse, 0x6f ;  /* 0x0000006ffcc27836 */ /* 0x044fe20000000000 */
[----:B------:R-:W-:Y:S01]  /*5dac0*/  IADD3 R226, R252, 0x70, RZ ;  /* 0x00000070fce27810 */ /* 0x000fe20007ffe0ff */
[----:B------:R-:W-:Y:S01]  /*5dad0*/  VIADD R0, R196, UR6 ;  /* 0x00000006c4007c36 */ /* 0x000fe20008000000 */
[----:B------:R-:W-:Y:S01]  /*5dae0*/  ULDC UR18, c[0x0][0x228] ;  /* 0x00008a0000127ab9 */ /* 0x000fe20000000800 */
[----:B------:R-:W-:Y:S01]  /*5daf0*/  ULDC UR6, c[0x0][0x248] ;  /* 0x0000920000067ab9 */ /* 0x000fe20000000800 */
[----:B------:R-:W-:Y:S01]  /*5db00*/  ISETP.GE.AND P4, PT, R194, UR10, PT ;  /* 0x0000000ac2007c0c */ /* 0x000fe2000bf86270 */
[----:B---3--:R-:W-:Y:S01]  /*5db10*/  IMAD.WIDE R194, R196, 0x4, R192 ;  /* 0x00000004c4c27825 */ /* 0x008fe200078e02c0 */
[----:B------:R-:W-:-:S03]  /*5db20*/  ULDC UR10, c[0x0][0x22c] ;  /* 0x00008b00000a7ab9 */ /* 0x000fc60000000800 */
[----:B------:R-:W-:Y:S01]  /*5db30*/  IMAD.WIDE R196, R196, 0x4, R2 ;  /* 0x00000004c4c47825 */ /* 0x000fe200078e0202 */
[----:B------:R1:W-:Y:S03]  /*5db40*/  @P5 STG.E desc[UR8][R194.64], R242 ;  /* 0x000000f2c2005986 */ /* 0x0003e6000c101908 */
[C---:B------:R-:W-:Y:S01]  /*5db50*/  IMAD.WIDE R198, R0.reuse, 0x4, R192 ;  /* 0x0000000400c67825 */ /* 0x040fe200078e02c0 */
[----:B------:R2:W-:Y:S03]  /*5db60*/  @P2 STG.E desc[UR8][R196.64], R246 ;  /* 0x000000f6c4002986 */ /* 0x0005e6000c101908 */
[----:B------:R-:W-:Y:S01]  /*5db70*/  IMAD.WIDE R224, R0, 0x4, R2 ;  /* 0x0000000400e07825 */ /* 0x000fe200078e0202 */
        /* <DEDUP_REMOVED lines=57> */
[----:B------:R-:W-:Y:S01]  /*5df10*/  ULDC UR4, c[0x0][0x248] ;  /* 0x0000920000047ab9 */ /* 0x000fe20000000800 */
[----:B------:R-:W-:Y:S02]  /*5df20*/  IADD3 R226, R252, 0x76, RZ ;  /* 0x00000076fce27810 */ /* 0x000fe40007ffe0ff */
[----:B-1----:R-:W-:Y:S01]  /*5df30*/  IADD3 R196, R0, UR4, RZ ;  /* 0x0000000400c47c10 */ /* 0x002fe2000fffe0ff */
[----:B------:R-:W2:Y:S01]  /*5df40*/  LDL.LU R248, [R1+0x224] ;  /* 0x0002240001f87983 */ /* 0x000ea20000300800 */
[----:B------:R-:W-:-:S03]  /*5df50*/  ULDC UR4, c[0x0][0x22c] ;  /* 0x00008b0000047ab9 */ /* 0x000fc60000000800 */
[----:B------:R-:W2:Y:S04]  /*5df60*/  LDL.LU R246, [R1+0x3e8] ;  /* 0x0003e80001f67983 */ /* 0x000ea80000300800 */
[----:B------:R-:W2:Y:S04]  /*5df70*/  LDL.LU R244, [R1+0x228] ;  /* 0x0002280001f47983 */ /* 0x000ea80000300800 */
[----:B------:R-:W2:Y:S04]  /*5df80*/  LDL.LU R245, [R1+0xd8] ;  /* 0x0000d80001f57983 */ /* 0x000ea80000300800 */
[----:B------:R-:W2:Y:S04]  /*5df90*/  LDL.LU R227, [R1+0x54c] ;  /* 0x00054c0001e37983 */ /* 0x000ea80000300800 */
[----:B------:R-:W2:Y:S04]  /*5dfa0*/  LDL.LU R251, [R1+0x3ec] ;  /* 0x0003ec0001fb7983 */ /* 0x000ea80000300800 */
[----:B------:R-:W2:Y:S04]  /*5dfb0*/  LDL.LU R249, [R1+0x22c] ;  /* 0x00022c0001f97983 */ /* 0x000ea80000300800 */
[----:B------:R-:W2:Y:S04]  /*5dfc0*/  LDL.LU R250, [R1+0xdc] ;  /* 0x0000dc0001fa7983 */ /* 0x000ea80000300800 */
[----:B---3--:R1:W-:Y:S04]  /*5dfd0*/  @P6 STG.E desc[UR8][R198.64], R194 ;  /* 0x000000c2c6006986 */ /* 0x0083e8000c101908 */
[----:B----4-:R3:W-:Y:S01]  /*5dfe0*/  @P5 STG.E desc[UR8][R224.64], R195 ;  /* 0x000000c3e0005986 */ /* 0x0107e2000c101908 */
        /* <DEDUP_REMOVED lines=9> */
[----:B---3--:R-:W-:Y:S01]  /*5e080*/  IMAD.WIDE R194, R196, 0x4, R192 ;  /* 0x00000004c4c27825 */ /* 0x008fe200078e02c0 */
[----:B------:R-:W-:Y:S01]  /*5e090*/  ULDC UR10, c[0x0][0x22c] ;  /* 0x00008b00000a7ab9 */ /* 0x000fe20000000800 */
[----:B------:R-:W-:Y:S01]  /*5e0a0*/  ULDC UR14, c[0x0][0x228] ;  /* 0x00008a00000e7ab9 */ /* 0x000fe20000000800 */
[----:B------:R-:W-:Y:S01]  /*5e0b0*/  ULDC UR16, c[0x0][0x228] ;  /* 0x00008a0000107ab9 */ /* 0x000fe20000000800 */
[--C-:B------:R-:W-:Y:S01]  /*5e0c0*/  IMAD.WIDE R224, R0, 0x4, R2.reuse ;  /* 0x0000000400e07825 */ /* 0x100fe200078e0202 */
[----:B--2---:R1:W-:Y:S01]  /*5e0d0*/  @P5 STG.E desc[UR8][R194.64], R243 ;  /* 0x000000f3c2005986 */ /* 0x0043e2000c101908 */
        /* <DEDUP_REMOVED lines=10> */
[----:B---3--:R2:W-:Y:S04]  /*5e180*/  @P6 STG.E desc[UR8][R198.64], R194 ;  /* 0x000000c2c6006986 */ /* 0x0085e8000c101908 */
[----:B----4-:R3:W-:Y:S01]  /*5e190*/  @P3 STG.E desc[UR8][R224.64], R195 ;  /* 0x000000c3e0003986 */ /* 0x0107e2000c101908 */
[----:B------:R-:W-:Y:S01]  /*5e1a0*/  ISETP.LT.AND P3, PT, R207, UR12, !P0 ;  /* 0x0000000ccf007c0c */ /* 0x000fe2000c761270 */
[----:B------:R-:W-:Y:S01]  /*5e1b0*/  ULDC UR12, c[0x0][0x228] ;  /* 0x00008a00000c7ab9 */ /* 0x000fe20000000800 */
[----:B-1----:R-:W-:Y:S01]  /*5e1c0*/  IADD3 R196, R0, UR4, RZ ;  /* 0x0000000400c47c10 */ /* 0x002fe2000fffe0ff */
[----:B------:R-:W-:Y:S01]  /*5e1d0*/  ULDC UR4, c[0x0][0x22c] ;  /* 0x00008b0000047ab9 */ /* 0x000fe20000000800 */
[----:B--2---:R-:W-:-:S05]  /*5e1e0*/  VIADD R194, R252, 0x77 ;  /* 0x00000077fcc27836 */ /* 0x004fca0000000000 */
[----:B------:R-:W-:Y:S01]  /*5e1f0*/  ISETP.GE.AND P2, PT, R194, UR10, PT ;  /* 0x0000000ac2007c0c */ /* 0x000fe2000bf46270 */
[C---:B---3--:R-:W-:Y:S01]  /*5e200*/  IMAD.WIDE R194, R196.reuse, 0x4, R192 ;  /* 0x00000004c4c27825 */ /* 0x048fe200078e02c0 */
[----:B------:R-:W-:Y:S01]  /*5e210*/  ISETP.LT.AND P0, PT, R247, UR14, !P0 ;  /* 0x0000000ef7007c0c */ /* 0x000fe2000c701270 */
[----:B------:R-:W-:Y:S01]  /*5e220*/  ULDC UR14, c[0x0][0x228] ;  /* 0x00008a00000e7ab9 */ /* 0x000fe20000000800 */
[----:B------:R-:W-:Y:S01]  /*5e230*/  ISETP.LT.AND P6, PT, R207, UR16, !P1 ;  /* 0x00000010cf007c0c */ /* 0x000fe2000cfc1270 */
[C---:B------:R-:W-:Y:S01]  /*5e240*/  VIADD R0, R196.reuse, UR6 ;  /* 0x00000006c4007c36 */ /* 0x040fe20008000000 */
[----:B------:R1:W-:Y:S01]  /*5e250*/  @P3 STG.E desc[UR8][R194.64], R248 ;  /* 0x000000f8c2003986 */ /* 0x0003e2000c101908 */
[----:B------:R-:W-:Y:S01]  /*5e260*/  ISETP.LT.AND P1, PT, R247, UR18, !P1 ;  /* 0x00000012f7007c0c */ /* 0x000fe2000cf21270 */
[----:B------:R-:W-:Y:S01]  /*5e270*/  IMAD.WIDE R196, R196, 0x4, R2 ;  /* 0x00000004c4c47825 */ /* 0x000fe200078e0202 */
[----:B------:R-:W-:Y:S01]  /*5e280*/  IADD3 R226, R252, 0x78, RZ ;  /* 0x00000078fce27810 */ /* 0x000fe20007ffe0ff */
[----:B------:R-:W-:Y:S01]  /*5e290*/  ULDC UR16, c[0x0][0x228] ;  /* 0x00008a0000107ab9 */ /* 0x000fe20000000800 */
        /* <DEDUP_REMOVED lines=8> */
[----:B------:R-:W-:Y:S01]  /*5e320*/  ISETP.GE.AND P3, PT, R226, UR4, PT ;  /* 0x00000004e2007c0c */ /* 0x000fe2000bf66270 */
[----:B------:R-:W-:Y:S01]  /*5e330*/  ULDC UR4, c[0x0][0x248] ;  /* 0x0000920000047ab9 */ /* 0x000fe20000000800 */
[----:B------:R-:W-:Y:S01]  /*5e340*/  IADD3 R226, R252, 0x7a, RZ ;  /* 0x0000007afce27810 */ /* 0x000fe20007ffe0ff */
[----:B---3--:R1:W-:Y:S04]  /*5e350*/  @P0 STG.E desc[UR8][R196.64], R194 ;  /* 0x000000c2c4000986 */ /* 0x0083e8000c101908 */
[----:B----4-:R3:W-:Y:S01]  /*5e360*/  @P6 STG.E desc[UR8][R198.64], R195 ;  /* 0x000000c3c6006986 */ /* 0x0107e2000c101908 */
        /* <DEDUP_REMOVED lines=14> */
[----:B---3--:R-:W-:Y:S01]  /*5e450*/  IMAD.WIDE R194, R196, 0x4, R192 ;  /* 0x00000004c4c27825 */ /* 0x008fe200078e02c0 */
[----:B------:R-:W-:Y:S01]  /*5e460*/  ULDC UR18, c[0x0][0x228] ;  /* 0x00008a0000127ab9 */ /* 0x000fe20000000800 */
[----:B------:R-:W-:-:S02]  /*5e470*/  ULDC UR6, c[0x0][0x248] ;  /* 0x0000920000067ab9 */ /* 0x000fc40000000800 */
[----:B------:R-:W-:Y:S01]  /*5e480*/  IMAD.WIDE R196, R196, 0x4, R2 ;  /* 0x00000004c4c47825 */ /* 0x000fe200078e0202 */
[----:B------:R1:W-:Y:S03]  /*5e490*/  @P1 STG.E desc[UR8][R194.64], R244 ;  /* 0x000000f4c2001986 */ /* 0x0003e6000c101908 */
[C---:B------:R-:W-:Y:S01]  /*5e4a0*/  IMAD.WIDE R198, R0.reuse, 0x4, R192 ;  /* 0x0000000400c67825 */ /* 0x040fe200078e02c0 */
        /* <DEDUP_REMOVED lines=75> */
[C---:B--2---:R-:W-:Y:S01]  /*5e960*/  VIADD R194, R252.reuse, 0x7f ;  /* 0x0000007ffcc27836 */ /* 0x044fe20000000000 */
[----:B------:R-:W-:-:S04]  /*5e970*/  IADD3 R226, R252, 0x80, RZ ;  /* 0x00000080fce27810 */ /* 0x000fc80007ffe0ff */
[----:B------:R-:W-:Y:S01]  /*5e980*/  ISETP.GE.AND P0, PT, R194, UR10, PT ;  /* 0x0000000ac2007c0c */ /* 0x000fe2000bf06270 */
[C---:B---3--:R-:W-:Y:S01]  /*5e990*/  IMAD.WIDE R194, R196.reuse, 0x4, R192 ;  /* 0x00000004c4c27825 */ /* 0x048fe200078e02c0 */
[----:B------:R-:W-:Y:S01]  /*5e9a0*/  ISETP.LT.AND P4, PT, R247, UR14, !P4 ;  /* 0x0000000ef7007c0c */ /* 0x000fe2000e781270 */
[----:B------:R-:W-:Y:S01]  /*5e9b0*/  ULDC UR10, c[0x0][0x22c] ;  /* 0x00008b00000a7ab9 */ /* 0x000fe20000000800 */
[----:B------:R-:W-:Y:S01]  /*5e9c0*/  ISETP.LT.AND P6, PT, R207, UR16, !P5 ;  /* 0x00000010cf007c0c */ /* 0x000fe2000efc1270 */
[----:B------:R-:W-:Y:S01]  /*5e9d0*/  VIADD R0, R196, UR6 ;  /* 0x00000006c4007c36 */ /* 0x000fe20008000000 */
[----:B------:R1:W-:Y:S01]  /*5e9e0*/  @P1 STG.E desc[UR8][R194.64], R250 ;  /* 0x000000fac2001986 */ /* 0x0003e2000c101908 */
[----:B------:R-:W-:Y:S01]  /*5e9f0*/  ISETP.GE.AND P1, PT, R226, UR4, PT ;  /* 0x00000004e2007c0c */ /* 0x000fe2000bf26270 */
[----:B------:R-:W-:Y:S01]  /*5ea00*/  ULDC UR14, c[0x0][0x228] ;  /* 0x00008a00000e7ab9 */ /* 0x000fe20000000800 */
[----:B------:R-:W-:Y:S01]  /*5ea10*/  ISETP.LT.AND P5, PT, R247, UR18, !P5 ;  /* 0x00000012f7007c0c */ /* 0x000fe2000efa1270 */
[----:B------:R-:W-:Y:S01]  /*5ea20*/  IMAD.WIDE R196, R196, 0x4, R2 ;  /* 0x00000004c4c47825 */ /* 0x000fe200078e0202 */
[----:B------:R-:W-:Y:S01]  /*5ea30*/  ULDC UR4, c[0x0][0x248] ;  /* 0x0000920000047ab9 */ /* 0x000fe20000000800 */
[----:B------:R-:W-:Y:S01]  /*5ea40*/  ULDC UR16, c[0x0][0x228] ;  /* 0x00008a0000107ab9 */ /* 0x000fe20000000800 */
[----:B------:R-:W-:Y:S01]  /*5ea50*/  ULDC UR18, c[0x0][0x228] ;  /* 0x00008a0000127ab9 */ /* 0x000fe20000000800 */
[----:B------:R-:W-:Y:S01]  /*5ea60*/  ULDC UR6, c[0x0][0x248] ;  /* 0x0000920000067ab9 */ /* 0x000fe20000000800 */
[----:B-1----:R-:W2:Y:S04]  /*5ea70*/  LDL.LU R250, [R1+0x15f4] ;  /* 0x0015f40001fa7983 */ /* 0x002ea80000300800 */
[----:B------:R-:W3:Y:S04]  /*5ea80*/  LDL.LU R194, [R1+0x588] ;  /* 0x0005880001c27983 */ /* 0x000ee80000300800 */
[----:B------:R-:W4:Y:S04]  /*5ea90*/  LDL.LU R195, [R1+0x568] ;  /* 0x0005680001c37983 */ /* 0x000f280000300800 */
[----:B------:R-:W2:Y:S01]  /*5eaa0*/  LDL.LU R226, [R1+0x354] ;  /* 0x0003540001e27983 */ /* 0x000ea20000300800 */
[----:B------:R-:W-:-:S04]  /*5eab0*/  IMAD.WIDE R198, R0, 0x4, R192 ;  /* 0x0000000400c67825 */ /* 0x000fc800078e02c0 */
[C---:B------:R-:W-:Y:S01]  /*5eac0*/  IMAD.WIDE R224, R0.reuse, 0x4, R2 ;  /* 0x0000000400e07825 */ /* 0x040fe200078e0202 */
        /* <DEDUP_REMOVED lines=20> */
[C---:B------:R-:W-:Y:S01]  /*5ec10*/  IMAD.WIDE R198, R0.reuse, 0x4, R192 ;  /* 0x0000000400c67825 */ /* 0x040fe200078e02c0 */
[----:B------:R-:W-:Y:S01]  /*5ec20*/  ULDC UR6, c[0x0][0x248] ;  /* 0x0000920000067ab9 */ /* 0x000fe20000000800 */
[----:B-1----:R-:W2:Y:S02]  /*5ec30*/  LDL.LU R251, [R1+0x15f0] ;  /* 0x0015f00001fb7983 */ /* 0x002ea40000300800 */
[----:B------:R-:W-:Y:S01]  /*5ec40*/  IMAD.WIDE R224, R0, 0x4, R2 ;  /* 0x0000000400e07825 */ /* 0x000fe200078e0202 */
[----:B------:R-:W-:Y:S01]  /*5ec50*/  ULDC UR18, c[0x0][0x228] ;  /* 0x00008a0000127ab9 */ /* 0x000fe20000000800 */
[----:B------:R-:W3:Y:S01]  /*5ec60*/  LDL.LU R195, [R1+0x358] ;  /* 0x0003580001c37983 */ /* 0x000ee20000300800 */
[----:B------:R-:W-:Y:S01]  /*5ec70*/  ISETP.GE.AND P5, PT, R226, UR4, PT ;  /* 0x00000004e2007c0c */ /* 0x000fe2000bfa6270 */
[----:B------:R-:W-:Y:S01]  /*5ec80*/  ULDC UR4, c[0x0][0x248] ;  /* 0x0000920000047ab9 */ /* 0x000fe20000000800 */
[----:B------:R-:W-:Y:S01]  /*5ec90*/  VIADD R194, R252, 0x83 ;  /* 0x00000083fcc27836 */ /* 0x000fe20000000000 */
[----:B---3--:R1:W-:Y:S04]  /*5eca0*/  @P2 STG.E desc[UR8][R196.64], R195 ;  /* 0x000000c3c4002986 */ /* 0x0083e8000c101908 */
[----:B------:R-:W-:Y:S04]  /*5ecb0*/  @P6 STG.E desc[UR8][R198.64], R246 ;  /* 0x000000f6c6006986 */ /* 0x000fe8000c101908 */
[----:B------:R-:W-:Y:S01]  /*5ecc0*/  @P3 STG.E desc[UR8][R224.64], R244 ;  /* 0x000000f4e0003986 */ /* 0x000fe2000c101908 */
[----:B------:R-:W-:Y:S01]  /*5ecd0*/  ISETP.LT.AND P3, PT, R207, UR12, !P0 ;  /* 0x0000000ccf007c0c */ /* 0x000fe2000c761270 */
[----:B------:R-:W-:Y:S01]  /*5ece0*/  ULDC UR12, c[0x0][0x228] ;  /* 0x00008a00000c7ab9 */ /* 0x000fe20000000800 */
[----:B-1----:R-:W-:Y:S01]  /*5ecf0*/  IADD3 R196, R0, UR4, RZ ;  /* 0x0000000400c47c10 */ /* 0x002fe2000fffe0ff */
[----:B------:R-:W-:Y:S01]  /*5ed00*/  ULDC UR4, c[0x0][0x22c] ;  /* 0x00008b0000047ab9 */ /* 0x000fe20000000800 */
[----:B------:R-:W-:Y:S01]  /*5ed10*/  ISETP.GE.AND P2, PT, R194, UR10, PT ;  /* 0x0000000ac2007c0c */ /* 0x000fe2000bf46270 */
[----:B------:R-:W-:-:S02]  /*5ed20*/  ULDC UR10, c[0x0][0x22c] ;  /* 0x00008b00000a7ab9 */ /* 0x000fc40000000800 */
[----:B------:R-:W-:-:S06]  /*5ed30*/  IMAD.WIDE R194, R196, 0x4, R192 ;  /* 0x00000004c4c27825 */ /* 0x000fcc00078e02c0 */
[----:B------:R1:W-:Y:S04]  /*5ed40*/  @P3 STG.E desc[UR8][R194.64], R245 ;  /* 0x000000f5c2003986 */ /* 0x0003e8000c101908 */
[----:B-1----:R-:W3:Y:S04]  /*5ed50*/  LDL.LU R194, [R1+0x5a0] ;  /* 0x0005a00001c27983 */ /* 0x002ee80000300800 */
[----:B------:R-:W4:Y:S01]  /*5ed60*/  LDL.LU R195, [R1+0x590] ;  /* 0x0005900001c37983 */ /* 0x000f220000300800 */
[----:B------:R-:W-:Y:S02]  /*5ed70*/  ISETP.LT.AND P0, PT, R247, UR14, !P0 ;  /* 0x0000000ef7007c0c */ /* 0x000fe4000c701270 */
[----:B------:R-:W-:Y:S01]  /*5ed80*/  ISETP.LT.AND P6, PT, R207, UR16, !P1 ;  /* 0x00000010cf007c0c */ /* 0x000fe2000cfc1270 */
[C---:B------:R-:W-:Y:S01]  /*5ed90*/  VIADD R0, R196.reuse, UR6 ;  /* 0x00000006c4007c36 */ /* 0x040fe20008000000 */
[----:B------:R-:W-:Y:S01]  /*5eda0*/  ISETP.LT.AND P1, PT, R247, UR18, !P1 ;  /* 0x00000012f7007c0c */ /* 0x000fe2000cf21270 */
[----:B------:R-:W-:Y:S01]  /*5edb0*/  IMAD.WIDE R196, R196, 0x4, R2 ;  /* 0x00000004c4c47825 */ /* 0x000fe200078e0202 */
[----:B------:R-:W-:Y:S01]  /*5edc0*/  IADD3 R226, R252, 0x84, RZ ;  /* 0x00000084fce27810 */ /* 0x000fe20007ffe0ff */
[----:B------:R-:W2:Y:S01]  /*5edd0*/  LDL.LU R246, [R1+0x5a8] ;  /* 0x0005a80001f67983 */ /* 0x000ea20000300800 */
[----:B------:R-:W-:Y:S01]  /*5ede0*/  ULDC UR14, c[0x0][0x228] ;  /* 0x00008a00000e7ab9 */ /* 0x000fe20000000800 */
[C---:B------:R-:W-:Y:S01]  /*5edf0*/  IMAD.WIDE R198, R0.reuse, 0x4, R192 ;  /* 0x0000000400c67825 */ /* 0x040fe200078e02c0 */
[----:B------:R-:W-:Y:S01]  /*5ee00*/  ULDC UR16, c[0x0][0x228] ;  /* 0x00008a0000107ab9 */ /* 0x000fe20000000800 */
[----:B------:R-:W-:Y:S01]  /*5ee10*/  ULDC UR18, c[0x0][0x228] ;  /* 0x00008a0000127ab9 */ /* 0x000fe20000000800 */
[----:B------:R-:W-:Y:S01]  /*5ee20*/  ULDC UR6, c[0x0][0x248] ;  /* 0x0000920000067ab9 */ /* 0x000fe20000000800 */
[----:B------:R-:W-:Y:S01]  /*5ee30*/  IMAD.WIDE R224, R0, 0x4, R2 ;  /* 0x0000000400e07825 */ /* 0x000fe200078e0202 */
[----:B------:R1:W-:Y:S01]  /*5ee40*/  @P0 STG.E desc[UR8][R196.64], R227 ;  /* 0x000000e3c4000986 */ /* 0x0003e2000c101908 */
[----:B------:R-:W-:Y:S01]  /*5ee50*/  ISETP.GE.AND P3, PT, R226, UR4, PT ;  /* 0x00000004e2007c0c */ /* 0x000fe2000bf66270 */
[----:B------:R-:W-:-:S02]  /*5ee60*/  ULDC UR4, c[0x0][0x248] ;  /* 0x0000920000047ab9 */ /* 0x000fc40000000800 */
        /* <DEDUP_REMOVED lines=21> */
[----:B------:R-:W-:Y:S01]  /*5efc0*/  IMAD.WIDE R224, R0, 0x4, R2 ;  /* 0x0000000400e07825 */ /* 0x000fe200078e0202 */
[----:B------:R1:W-:Y:S01]  /*5efd0*/  @P1 STG.E desc[UR8][R194.64], R248 ;  /* 0x000000f8c2001986 */ /* 0x0003e2000c101908 */
[----:B------:R-:W-:Y:S01]  /*5efe0*/  ULDC UR6, c[0x0][0x248] ;  /* 0x0000920000067ab9 */ /* 0x000fe20000000800 */
[----:B------:R-:W-:-:S02]  /*5eff0*/  ULDC UR10, c[0x0][0x22c] ;  /* 0x00008b00000a7ab9 */ /* 0x000fc40000000800 */
[----:B-1----:R-:W3:Y:S04]  /*5f000*/  LDL.LU R194, [R1+0x5a4] ;  /* 0x0005a40001c27983 */ /* 0x002ee80000300800 */
[----:B------:R-:W4:Y:S01]  /*5f010*/  LDL.LU R195, [R1+0x594] ;  /* 0x0005940001c37983 */ /* 0x000f220000300800 */
[----:B------:R-:W-:Y:S01]  /*5f020*/  IMAD.WIDE R196, R196, 0x4, R2 ;  /* 0x00000004c4c47825 */ /* 0x000fe200078e0202 */
[----:B------:R-:W-:Y:S01]  /*5f030*/  ISETP.GE.AND P1, PT, R226, UR4, PT ;  /* 0x00000004e2007c0c */ /* 0x000fe2000bf26270 */
[----:B------:R-:W-:-:S03]  /*5f040*/  ULDC UR4, c[0x0][0x248] ;  /* 0x0000920000047ab9 */ /* 0x000fc60000000800 */
[----:B------:R1:W-:Y:S02]  /*5f050*/  @P4 STG.E desc[UR8][R196.64], R236 ;  /* 0x000000ecc4004986 */ /* 0x0003e4000c101908 */
[----:B-1----:R-:W-:Y:S01]  /*5f060*/  IADD3 R196, R0, UR4, RZ ;  /* 0x0000000400c47c10 */ /* 0x002fe2000fffe0ff */
[----:B------:R-:W-:-:S04]  /*5f070*/  ULDC UR4, c[0x0][0x22c] ;  /* 0x00008b0000047ab9 */ /* 0x000fc80000000800 */
[----:B------:R-:W-:Y:S01]  /*5f080*/  VIADD R0, R196, UR6 ;  /* 0x00000006c4007c36 */ /* 0x000fe20008000000 */
[C---:B------:R-:W-:Y:S01]  /*5f090*/  IADD3 R226, R252.reuse, 0x88, RZ ;  /* 0x00000088fce27810 */ /* 0x040fe20007ffe0ff */
[----:B------:R-:W-:Y:S01]  /*5f0a0*/  ULDC UR6, c[0x0][0x248] ;  /* 0x0000920000067ab9 */ /* 0x000fe20000000800 */
        /* <DEDUP_REMOVED lines=8> */
[----:B------:R-:W-:Y:S01]  /*5f130*/  ISETP.LT.AND P3, PT, R247, UR18, !P3 ;  /* 0x00000012f7007c0c */ /* 0x000fe2000df61270 */
[----:B------:R-:W-:Y:S01]  /*5f140*/  ULDC UR18, c[0x0][0x228] ;  /* 0x00008a0000127ab9 */ /* 0x000fe20000000800 */
[----:B-1----:R-:W-:-:S02]  /*5f150*/  VIADD R194, R252, 0x87 ;  /* 0x00000087fcc27836 */ /* 0x002fc40000000000 */
[----:B------:R-:W-:-:S03]  /*5f160*/  IMAD.WIDE R198, R0, 0x4, R192 ;  /* 0x0000000400c67825 */ /* 0x000fc600078e02c0 */
[----:B------:R-:W-:Y:S01]  /*5f170*/  ISETP.GE.AND P4, PT, R194, UR10, PT ;  /* 0x0000000ac2007c0c */ /* 0x000fe2000bf86270 */
[----:B---3--:R-:W-:Y:S01]  /*5f180*/  IMAD.WIDE R194, R196, 0x4, R192 ;  /* 0x00000004c4c27825 */ /* 0x008fe200078e02c0 */
[----:B------:R-:W-:-:S03]  /*5f190*/  ULDC UR10, c[0x0][0x22c] ;  /* 0x00008b00000a7ab9 */ /* 0x000fc60000000800 */
[--C-:B------:R-:W-:Y:S01]  /*5f1a0*/  IMAD.WIDE R196, R196, 0x4, R2.reuse ;  /* 0x00000004c4c47825 */ /* 0x100fe200078e0202 */
[----:B------:R-:W-:Y:S03]  /*5f1b0*/  @P5 STG.E desc[UR8][R194.64], R249 ;  /* 0x000000f9c2005986 */ /* 0x000fe6000c101908 */
[----:B------:R-:W-:Y:S01]  /*5f1c0*/  IMAD.WIDE R224, R0, 0x4, R2 ;  /* 0x0000000400e07825 */ /* 0x000fe200078e0202 */
[----:B------:R1:W-:Y:S01]  /*5f1d0*/  @P2 STG.E desc[UR8][R196.64], R237 ;  /* 0x000000edc4002986 */ /* 0x0003e2000c101908 */
[----:B------:R-:W-:Y:S01]  /*5f1e0*/  ISETP.GE.AND P5, PT, R226, UR4, PT ;  /* 0x00000004e2007c0c */ /* 0x000fe2000bfa6270 */
[----:B------:R-:W-:Y:S02]  /*5f1f0*/  ULDC UR4, c[0x0][0x248] ;  /* 0x0000920000047ab9 */ /* 0x000fe40000000800 */
[----:B--2---:R2:W-:Y:S04]  /*5f200*/  @P6 STG.E desc[UR8][R198.64], R246 ;  /* 0x000000f6c6006986 */ /* 0x0045e8000c101908 */
[----:B------:R-:W-:Y:S01]  /*5f210*/  @P3 STG.E desc[UR8][R224.64], R244 ;  /* 0x000000f4e0003986 */ /* 0x000fe2000c101908 */
[C---:B------:R-:W-:Y:S01]  /*5f220*/  ISETP.LT.AND P3, PT, R207.reuse, UR12, !P0 ;  /* 0x0000000ccf007c0c */ /* 0x040fe2000c761270 */
[----:B------:R-:W-:Y:S01]  /*5f230*/  VIADD R226, R252, 0x89 ;  /* 0x00000089fce27836 */ /* 0x000fe20000000000 */
[----:B-1----:R-:W-:Y:S01]  /*5f240*/  IADD3 R197, R0, UR4, RZ ;  /* 0x0000000400c57c10 */ /* 0x002fe2000fffe0ff */
[----:B------:R-:W-:Y:S01]  /*5f250*/  ULDC UR4, c[0x0][0x22c] ;  /* 0x00008b0000047ab9 */ /* 0x000fe20000000800 */
[----:B------:R-:W-:Y:S01]  /*5f260*/  ISETP.LT.AND P6, PT, R207, UR16, !P1 ;  /* 0x00000010cf007c0c */ /* 0x000fe2000cfc1270 */
[----:B------:R-:W-:-:S02]  /*5f270*/  ULDC UR12, c[0x0][0x228] ;  /* 0x00008a00000c7ab9 */ /* 0x000fc40000000800 */
[----:B------:R-:W-:Y:S01]  /*5f280*/  IMAD.WIDE R194, R197, 0x4, R192 ;  /* 0x00000004c5c27825 */ /* 0x000fe200078e02c0 */
[----:B------:R-:W-:Y:S01]  /*5f290*/  ISETP.LT.AND P0, PT, R247, UR14, !P0 ;  /* 0x0000000ef7007c0c */ /* 0x000fe2000c701270 */
[----:B------:R-:W-:Y:S01]  /*5f2a0*/  ULDC UR14, c[0x0][0x228] ;  /* 0x00008a00000e7ab9 */ /* 0x000fe20000000800 */
[----:B------:R-:W-:Y:S01]  /*5f2b0*/  ISETP.GE.AND P2, PT, R226, UR10, PT ;  /* 0x0000000ae2007c0c */ /* 0x000fe2000bf46270 */
[C---:B------:R-:W-:Y:S02]  /*5f2c0*/  VIADD R0, R197.reuse, UR6 ;  /* 0x00000006c5007c36 */ /* 0x040fe40008000000 */
[----:B------:R1:W-:Y:S01]  /*5f2d0*/  @P3 STG.E desc[UR8][R194.64], R250 ;  /* 0x000000fac2003986 */ /* 0x0003e2000c101908 */
[----:B------:R-:W-:Y:S01]  /*5f2e0*/  IMAD.WIDE R196, R197, 0x4, R2 ;  /* 0x00000004c5c47825 */ /* 0x000fe200078e0202 */
[----:B------:R-:W-:Y:S01]  /*5f2f0*/  ISETP.LT.AND P1, PT, R247, UR18, !P1 ;  /* 0x00000012f7007c0c */ /* 0x000fe2000cf21270 */
[----:B------:R-:W-:Y:S01]  /*5f300*/  ULDC UR16, c[0x0][0x228] ;  /* 0x00008a0000107ab9 */ /* 0x000fe20000000800 */
[----:B------:R-:W-:Y:S01]  /*5f310*/  IADD3 R226, R252, 0x8a, RZ ;  /* 0x0000008afce27810 */ /* 0x000fe20007ffe0ff */
[C---:B--2---:R-:W-:Y:S01]  /*5f320*/  IMAD.WIDE R198, R0.reuse, 0x4, R192 ;  /* 0x0000000400c67825 */ /* 0x044fe200078e02c0 */
        /* <DEDUP_REMOVED lines=9> */
[----:B------:R-:W-:Y:S04]  /*5f3c0*/  @P0 STG.E desc[UR8][R196.64], R238 ;  /* 0x000000eec4000986 */ /* 0x000fe8000c101908 */
[----:B------:R1:W-:Y:S04]  /*5f3d0*/  @P6 STG.E desc[UR8][R198.64], R245 ;  /* 0x000000f5c6006986 */ /* 0x0003e8000c101908 */
[----:B------:R-:W4:Y:S04]  /*5f3e0*/  LDL.LU R244, [R1+0x5bc] ;  /* 0x0005bc0001f47983 */ /* 0x000f280000300800 */
[----:B-1----:R-:W4:Y:S01]  /*5f3f0*/  LDL.LU R245, [R1+0x3dc] ;  /* 0x0003dc0001f57983 */ /* 0x002f220000300800 */
[----:B------:R-:W-:Y:S01]  /*5f400*/  IMAD.WIDE R224, R0, 0x4, R2 ;  /* 0x0000000400e07825 */ /* 0x000fe200078e0202 */
[----:B------:R-:W-:Y:S01]  /*5f410*/  ISETP.GE.AND P3, PT, R226, UR4, PT ;  /* 0x00000004e2007c0c */ /* 0x000fe2000bf66270 */
[----:B------:R-:W-:-:S03]  /*5f420*/  ULDC UR4, c[0x0][0x248] ;  /* 0x0000920000047ab9 */ /* 0x000fc60000000800 */
[----:B------:R1:W-:Y:S01]  /*5f430*/  @P1 STG.E desc[UR8][R224.64], R227 ;  /* 0x000000e3e0001986 */ /* 0x0003e2000c101908 */
[----:B------:R-:W-:Y:S01]  /*5f440*/  ISETP.LT.AND P1, PT, R207, UR12, !P4 ;  /* 0x0000000ccf007c0c */ /* 0x000fe2000e721270 */
[----:B------:R-:W-:Y:S01]  /*5f450*/  ULDC UR12, c[0x0][0x228] ;  /* 0x00008a00000c7ab9 */ /* 0x000fe20000000800 */
[----:B------:R-:W-:Y:S01]  /*5f460*/  ISETP.LT.AND P4, PT, R247, UR14, !P4 ;  /* 0x0000000ef7007c0c */ /* 0x000fe2000e781270 */
[----:B------:R-:W-:Y:S01]  /*5f470*/  ULDC UR14, c[0x0][0x228] ;  /* 0x00008a00000e7ab9 */ /* 0x000fe20000000800 */
[----:B------:R-:W-:Y:S01]  /*5f480*/  IADD3 R197, R0, UR4, RZ ;  /* 0x0000000400c57c10 */ /* 0x000fe2000fffe0ff */
[----:B------:R-:W-:Y:S01]  /*5f490*/  ULDC UR4, c[0x0][0x22c] ;  /* 0x00008b0000047ab9 */ /* 0x000fe20000000800 */
[----:B------:R-:W-:Y:S01]  /*5f4a0*/  ISETP.LT.AND P6, PT, R207, UR16, !P5 ;  /* 0x00000010cf007c0c */ /* 0x000fe2000efc1270 */
[----:B------:R-:W-:Y:S01]  /*5f4b0*/  ULDC UR16, c[0x0][0x228] ;  /* 0x00008a0000107ab9 */ /* 0x000fe20000000800 */
[----:B------:R-:W-:Y:S01]  /*5f4c0*/  ISETP.LT.AND P5, PT, R247, UR18, !P5 ;  /* 0x00000012f7007c0c */ /* 0x000fe2000efa1270 */
[----:B------:R-:W-:Y:S01]  /*5f4d0*/  IMAD.WIDE R194, R197, 0x4, R192 ;  /* 0x00000004c5c27825 */ /* 0x000fe200078e02c0 */
[----:B------:R-:W-:Y:S01]  /*5f4e0*/  IADD3 R0, R252, 0x8c, RZ ;  /* 0x0000008cfc007810 */ /* 0x000fe20007ffe0ff */
[----:B------:R-:W-:-:S02]  /*5f4f0*/  ULDC UR18, c[0x0][0x228] ;  /* 0x00008a0000127ab9 */ /* 0x000fc40000000800 */
[C---:B-1----:R-:W-:Y:S01]  /*5f500*/  VIADD R227, R197.reuse, UR6 ;  /* 0x00000006c5e37c36 */ /* 0x042fe20008000000 */
[----:B------:R-:W-:Y:S01]  /*5f510*/  @P1 STG.E desc[UR8][R194.64], R251 ;  /* 0x000000fbc2001986 */ /* 0x000fe2000c101908 */
[----:B------:R-:W-:Y:S01]  /*5f520*/  IMAD.WIDE R196, R197, 0x4, R2 ;  /* 0x00000004c5c47825 */ /* 0x000fe200078e0202 */
[----:B------:R-:W-:-:S03]  /*5f530*/  ULDC UR6, c[0x0][0x248] ;  /* 0x0000920000067ab9 */ /* 0x000fc60000000800 */
[C---:B------:R-:W-:Y:S01]  /*5f540*/  IMAD.WIDE R198, R227.reuse, 0x4, R192 ;  /* 0x00000004e3c67825 */ /* 0x040fe200078e02c0 */
[----:B------:R1:W-:Y:S03]  /*5f550*/  @P4 STG.E desc[UR8][R196.64], R239 ;  /* 0x000000efc4004986 */ /* 0x0003e6000c101908 */
[C---:B------:R-:W-:Y:S01]  /*5f560*/  IMAD.WIDE R224, R227.reuse, 0x4, R2 ;  /* 0x00000004e3e07825 */ /* 0x040fe200078e0202 */
[----:B------:R-:W-:Y:S01]  /*5f570*/  ISETP.GE.AND P1, PT, R0, UR4, PT ;  /* 0x0000000400007c0c */ /* 0x000fe2000bf26270 */
[----:B------:R-:W-:Y:S02]  /*5f580*/  ULDC UR4, c[0x0][0x248] ;  /* 0x0000920000047ab9 */ /* 0x000fe40000000800 */
[C---:B------:R-:W-:Y:S01]  /*5f590*/  VIADD R226, R252.reuse, 0x8b ;  /* 0x0000008bfce27836 */ /* 0x040fe20000000000 */
[----:B-1----:R-:W-:Y:S01]  /*5f5a0*/  IADD3 R197, R227, UR4, RZ ;  /* 0x00000004e3c57c10 */ /* 0x002fe2000fffe0ff */
[----:B------:R-:W-:-:S03]  /*5f5b0*/  VIADD R0, R252, 0x8d ;  /* 0x0000008dfc007836 */ /* 0x000fc60000000000 */
[----:B------:R-:W-:Y:S01]  /*5f5c0*/  ISETP.GE.AND P0, PT, R226, UR10, PT ;  /* 0x0000000ae2007c0c */ /* 0x000fe2000bf06270 */
[----:B------:R-:W-:Y:S01]  /*5f5d0*/  ULDC UR10, c[0x0][0x22c] ;  /* 0x00008b00000a7ab9 */ /* 0x000fe20000000800 */
[----:B------:R-:W-:Y:S01]  /*5f5e0*/  ULDC UR4, c[0x0][0x22c] ;  /* 0x00008b0000047ab9 */ /* 0x000fe20000000800 */
[C---:B------:R-:W-:Y:S02]  /*5f5f0*/  VIADD R227, R197.reuse, UR6 ;  /* 0x00000006c5e37c36 */ /* 0x040fe40008000000 */
[C---:B------:R-:W-:Y:S01]  /*5f600*/  IMAD.WIDE R194, R197.reuse, 0x4, R192 ;  /* 0x00000004c5c27825 */ /* 0x040fe200078e02c0 */
[----:B------:R-:W-:Y:S01]  /*5f610*/  ISETP.GE.AND P4, PT, R0, UR10, PT ;  /* 0x0000000a00007c0c */ /* 0x000fe2000bf86270 */
[----:B------:R-:W-:Y:S02]  /*5f620*/  ULDC UR6, c[0x0][0x248] ;  /* 0x0000920000067ab9 */ /* 0x000fe40000000800 */
[----:B------:R-:W-:Y:S01]  /*5f630*/  IMAD.WIDE R196, R197, 0x4, R2 ;  /* 0x00000004c5c47825 */ /* 0x000fe200078e0202 */
        /* <DEDUP_REMOVED lines=12> */
[----:B-1----:R-:W-:-:S04]  /*5f700*/  IMAD.WIDE R198, R227, 0x4, R192 ;  /* 0x00000004e3c67825 */ /* 0x002fc800078e02c0 */
[----:B--2---:R-:W-:-:S03]  /*5f710*/  IMAD.WIDE R224, R227, 0x4, R2 ;  /* 0x00000004e3e07825 */ /* 0x004fc600078e0202 */
[----:B------:R-:W-:Y:S01]  /*5f720*/  @P5 STG.E desc[UR8][R194.64], R240 ;  /* 0x000000f0c2005986 */ /* 0x000fe2000c101908 */
[----:B------:R-:W-:Y:S01]  /*5f730*/  ISETP.GE.AND P5, PT, R0, UR4, PT ;  /* 0x0000000400007c0c */ /* 0x000fe2000bfa6270 */
[----:B------:R-:W-:Y:S02]  /*5f740*/  ULDC UR4, c[0x0][0x248] ;  /* 0x0000920000047ab9 */ /* 0x000fe40000000800 */
[----:B------:R1:W-:Y:S04]  /*5f750*/  @P2 STG.E desc[UR8][R196.64], R232 ;  /* 0x000000e8c4002986 */ /* 0x0003e8000c101908 */
[----:B----4-:R2:W-:Y:S01]  /*5f760*/  @P6 STG.E desc[UR8][R198.64], R249 ;  /* 0x000000f9c6006986 */ /* 0x0105e2000c101908 */
[----:B------:R-:W-:Y:S01]  /*5f770*/  ISETP.LT.AND P6, PT, R207, UR16, !P1 ;  /* 0x00000010cf007c0c */ /* 0x000fe2000cfc1270 */
[----:B------:R-:W-:-:S02]  /*5f780*/  VIADD R0, R252, 0x8f ;  /* 0x0000008ffc007836 */ /* 0x000fc40000000000 */
[----:B------:R3:W-:Y:S01]  /*5f790*/  @P3 STG.E desc[UR8][R224.64], R236 ;  /* 0x000000ece0003986 */ /* 0x0007e2000c101908 */
[----:B------:R-:W-:Y:S01]  /*5f7a0*/  ISETP.LT.AND P3, PT, R207, UR12, !P0 ;  /* 0x0000000ccf007c0c */ /* 0x000fe2000c761270 */
[----:B------:R-:W-:Y:S01]  /*5f7b0*/  ULDC UR12, c[0x0][0x228] ;  /* 0x00008a00000c7ab9 */ /* 0x000fe20000000800 */
[----:B------:R-:W-:Y:S01]  /*5f7c0*/  ISETP.LT.AND P0, PT, R247, UR14, !P0 ;  /* 0x0000000ef7007c0c */ /* 0x000fe2000c701270 */
[----:B------:R-:W-:Y:S01]  /*5f7d0*/  ULDC UR14, c[0x0][0x228] ;  /* 0x00008a00000e7ab9 */ /* 0x000fe20000000800 */
[----:B-1----:R-:W-:Y:S01]  /*5f7e0*/  IADD3 R197, R227, UR4, RZ ;  /* 0x00000004e3c57c10 */ /* 0x002fe2000fffe0ff */
[----:B------:R-:W-:Y:S01]  /*5f7f0*/  ULDC UR4, c[0x0][0x22c] ;  /* 0x00008b0000047ab9 */ /* 0x000fe20000000800 */
[----:B------:R-:W-:Y:S01]  /*5f800*/  ISETP.LT.AND P1, PT, R247, UR18, !P1 ;  /* 0x00000012f7007c0c */ /* 0x000fe2000cf21270 */
[----:B------:R-:W-:Y:S01]  /*5f810*/  ULDC UR16, c[0x0][0x228] ;  /* 0x00008a0000107ab9 */ /* 0x000fe20000000800 */
[----:B------:R-:W-:Y:S01]  /*5f820*/  ISETP.GE.AND P2, PT, R0, UR10, PT ;  /* 0x0000000a00007c0c */ /* 0x000fe2000bf46270 */
[----:B------:R-:W-:-:S02]  /*5f830*/  VIADD R227, R197, UR6 ;  /* 0x00000006c5e37c36 */ /* 0x000fc40008000000 */
[C---:B------:R-:W-:Y:S01]  /*5f840*/  IMAD.WIDE R194, R197.reuse, 0x4, R192 ;  /* 0x00000004c5c27825 */ /* 0x040fe200078e02c0 */
[----:B------:R-:W-:Y:S01]  /*5f850*/  IADD3 R0, R252, 0x90, RZ ;  /* 0x00000090fc007810 */ /* 0x000fe20007ffe0ff */
[----:B------:R-:W-:Y:S01]  /*5f860*/  ULDC UR18, c[0x0][0x228] ;  /* 0x00008a0000127ab9 */ /* 0x000fe20000000800 */
[----:B------:R-:W-:Y:S01]  /*5f870*/  ULDC UR6, c[0x0][0x248] ;  /* 0x0000920000067ab9 */ /* 0x000fe20000000800 */
[----:B------:R-:W-:Y:S01]  /*5f880*/  IMAD.WIDE R196, R197, 0x4, R2 ;  /* 0x00000004c5c47825 */ /* 0x000fe200078e0202 */
[----:B------:R-:W-:Y:S01]  /*5f890*/  @P3 STG.E desc[UR8][R194.64], R241 ;  /* 0x000000f1c2003986 */ /* 0x000fe2000c101908 */
[----:B------:R-:W-:Y:S02]  /*5f8a0*/  ULDC UR10, c[0x0][0x22c] ;  /* 0x00008b00000a7ab9 */ /* 0x000fe40000000800 */
[C---:B--2---:R-:W-:Y:S01]  /*5f8b0*/  IMAD.WIDE R198, R227.reuse, 0x4, R192 ;  /* 0x00000004e3c67825 */ /* 0x044fe200078e02c0 */
[----:B------:R1:W-:Y:S03]  /*5f8c0*/  @P0 STG.E desc[UR8][R196.64], R233 ;  /* 0x000000e9c4000986 */ /* 0x0003e6000c101908 */
[----:B---3--:R-:W-:Y:S01]  /*5f8d0*/  IMAD.WIDE R224, R227, 0x4, R2 ;  /* 0x00000004e3e07825 */ /* 0x008fe200078e0202 */
[----:B------:R-:W-:Y:S01]  /*5f8e0*/  ISETP.GE.AND P3, PT, R0, UR4, PT ;  /* 0x0000000400007c0c */ /* 0x000fe2000bf66270 */
[----:B------:R2:W-:Y:S01]  /*5f8f0*/  @P6 STG.E desc[UR8][R198.64], R248 ;  /* 0x000000f8c6006986 */ /* 0x0005e2000c101908 */
[----:B------:R-:W-:-:S03]  /*5f900*/  ULDC UR4, c[0x0][0x248] ;  /* 0x0000920000047ab9 */ /* 0x000fc60000000800 */
[----:B------:R3:W-:Y:S01]  /*5f910*/  @P1 STG.E desc[UR8][R224.64], R246 ;  /* 0x000000f6e0001986 */ /* 0x0007e2000c101908 */
[----:B------:R-:W-:Y:S01]  /*5f920*/  ISETP.LT.AND P1, PT, R207, UR12, !P4 ;  /* 0x0000000ccf007c0c */ /* 0x000fe2000e721270 */
[----:B------:R-:W-:Y:S01]  /*5f930*/  VIADD R0, R252, 0x91 ;  /* 0x00000091fc007836 */ /* 0x000fe20000000000 */
[----:B------:R-:W-:Y:S01]  /*5f940*/  ISETP.LT.AND P4, PT, R247, UR14, !P4 ;  /* 0x0000000ef7007c0c */ /* 0x000fe2000e781270 */
[----:B------:R-:W-:Y:S01]  /*5f950*/  ULDC UR12, c[0x0][0x228] ;  /* 0x00008a00000c7ab9 */ /* 0x000fe20000000800 */
[----:B-1----:R-:W-:Y:S01]  /*5f960*/  IADD3 R197, R227, UR4, RZ ;  /* 0x00000004e3c57c10 */ /* 0x002fe2000fffe0ff */
[----:B------:R-:W-:Y:S01]  /*5f970*/  ULDC UR4, c[0x0][0x22c] ;  /* 0x00008b0000047ab9 */ /* 0x000fe20000000800 */
[----:B------:R-:W-:Y:S01]  /*5f980*/  ISETP.LT.AND P6, PT, R207, UR16, !P5 ;  /* 0x00000010cf007c0c */ /* 0x000fe2000efc1270 */
[----:B------:R-:W-:Y:S01]  /*5f990*/  ULDC UR14, c[0x0][0x228] ;  /* 0x00008a00000e7ab9 */ /* 0x000fe20000000800 */
[----:B------:R-:W-:Y:S01]  /*5f9a0*/  ISETP.LT.AND P5, PT, R247, UR18, !P5 ;  /* 0x00000012f7007c0c */ /* 0x000fe2000efa1270 */
[C---:B------:R-:W-:Y:S01]  /*5f9b0*/  VIADD R227, R197.reuse, UR6 ;  /* 0x00000006c5e37c36 */ /* 0x040fe20008000000 */
[----:B------:R-:W-:Y:S01]  /*5f9c0*/  ISETP.GE.AND P0, PT, R0, UR10, PT ;  /* 0x0000000a00007c0c */ /* 0x000fe2000bf06270 */
[C---:B------:R-:W-:Y:S01]  /*5f9d0*/  IMAD.WIDE R194, R197.reuse, 0x4, R192 ;  /* 0x00000004c5c27825 */ /* 0x040fe200078e02c0 */
[----:B------:R-:W-:Y:S01]  /*5f9e0*/  IADD3 R0, R252, 0x92, RZ ;  /* 0x00000092fc007810 */ /* 0x000fe20007ffe0ff */
[----:B------:R-:W-:Y:S01]  /*5f9f0*/  ULDC UR16, c[0x0][0x228] ;  /* 0x00008a0000107ab9 */ /* 0x000fe20000000800 */
[----:B------:R-:W-:Y:S01]  /*5fa00*/  ULDC UR18, c[0x0][0x228] ;  /* 0x00008a0000127ab9 */ /* 0x000fe20000000800 */
[----:B------:R-:W-:Y:S01]  /*5fa10*/  IMAD.WIDE R196, R197, 0x4, R2 ;  /* 0x00000004c5c47825 */ /* 0x000fe200078e0202 */
[----:B------:R-:W-:Y:S01]  /*5fa20*/  @P1 STG.E desc[UR8][R194.64], R242 ;  /* 0x000000f2c2001986 */ /* 0x000fe2000c101908 */
[----:B------:R-:W-:-:S02]  /*5fa30*/  ULDC UR6, c[0x0][0x248] ;  /* 0x0000920000067ab9 */ /* 0x000fc40000000800 */
[C---:B--2---:R-:W-:Y:S01]  /*5fa40*/  IMAD.WIDE R198, R227.reuse, 0x4, R192 ;  /* 0x00000004e3c67825 */ /* 0x044fe200078e02c0 */
[----:B------:R1:W-:Y:S03]  /*5fa50*/  @P4 STG.E desc[UR8][R196.64], R234 ;  /* 0x000000eac4004986 */ /* 0x0003e6000c101908 */
[----:B---3--:R-:W-:Y:S01]  /*5fa60*/  IMAD.WIDE R224, R227, 0x4, R2 ;  /* 0x00000004e3e07825 */ /* 0x008fe200078e0202 */
[----:B------:R-:W-:Y:S01]  /*5fa70*/  ISETP.GE.AND P1, PT, R0, UR4, PT ;  /* 0x0000000400007c0c */ /* 0x000fe2000bf26270 */
[----:B------:R2:W-:Y:S01]  /*5fa80*/  @P6 STG.E desc[UR8][R198.64], R244 ;  /* 0x000000f4c6006986 */ /* 0x0005e2000c101908 */
[----:B------:R-:W-:Y:S01]  /*5fa90*/  ULDC UR4, c[0x0][0x248] ;  /* 0x0000920000047ab9 */ /* 0x000fe20000000800 */
[----:B------:R-:W-:Y:S02]  /*5faa0*/  ULDC UR10, c[0x0][0x22c] ;  /* 0x00008b00000a7ab9 */ /* 0x000fe40000000800 */
        /* <DEDUP_REMOVED lines=18> */
[----:B------:R-:W-:Y:S01]  /*5fbd0*/  ULDC UR18, c[0x0][0x228] ;  /* 0x00008a0000127ab9 */ /* 0x000fe20000000800 */
[----:B------:R-:W-:Y:S01]  /*5fbe0*/  ULDC UR10, c[0x0][0x22c] ;  /* 0x00008b00000a7ab9 */ /* 0x000fe20000000800 */
[C---:B--2---:R-:W-:Y:S01]  /*5fbf0*/  IMAD.WIDE R198, R227.reuse, 0x4, R192 ;  /* 0x00000004e3c67825 */ /* 0x044fe200078e02c0 */
[----:B------:R1:W-:Y:S03]  /*5fc00*/  @P2 STG.E desc[UR8][R196.64], R235 ;  /* 0x000000ebc4002986 */ /* 0x0003e6000c101908 */
[----:B---3--:R-:W-:Y:S01]  /*5fc10*/  IMAD.WIDE R224, R227, 0x4, R2 ;  /* 0x00000004e3e07825 */ /* 0x008fe200078e0202 */
[----:B------:R2:W-:Y:S01]  /*5fc20*/  @P6 STG.E desc[UR8][R198.64], R212 ;  /* 0x000000d4c6006986 */ /* 0x0005e2000c101908 */
[----:B------:R-:W-:Y:S01]  /*5fc30*/  ISETP.GE.AND P5, PT, R0, UR4, PT ;  /* 0x0000000400007c0c */ /* 0x000fe2000bfa6270 */
[----:B------:R-:W-:-:S02]  /*5fc40*/  ULDC UR4, c[0x0][0x248] ;  /* 0x0000920000047ab9 */ /* 0x000fc40000000800 */
        /* <DEDUP_REMOVED lines=11> */
[----:B------:R-:W-:Y:S01]  /*5fd00*/  IMAD.WIDE R194, R197, 0x4, R192 ;  /* 0x00000004c5c27825 */ /* 0x000fe200078e02c0 */
[----:B------:R-:W-:Y:S01]  /*5fd10*/  ISETP.LT.AND P1, PT, R247, UR18, !P1 ;  /* 0x00000012f7007c0c */ /* 0x000fe2000cf21270 */
[----:B------:R-:W-:Y:S01]  /*5fd20*/  ULDC UR16, c[0x0][0x228] ;  /* 0x00008a0000107ab9 */ /* 0x000fe20000000800 */
[----:B------:R-:W-:Y:S01]  /*5fd30*/  IADD3 R0, R252, 0x96, RZ ;  /* 0x00000096fc007810 */ /* 0x000fe20007ffe0ff */
[----:B------:R-:W-:Y:S01]  /*5fd40*/  IMAD.WIDE R196, R197, 0x4, R2 ;  /* 0x00000004c5c47825 */ /* 0x000fe200078e0202 */
[----:B------:R1:W-:Y:S01]  /*5fd50*/  @P3 STG.E desc[UR8][R194.64], R32 ;  /* 0x00000020c2003986 */ /* 0x0003e2000c101908 */
[----:B------:R-:W-:Y:S01]  /*5fd60*/  ULDC UR18, c[0x0][0x228] ;  /* 0x00008a0000127ab9 */ /* 0x000fe20000000800 */
[----:B------:R-:W-:Y:S01]  /*5fd70*/  ULDC UR6, c[0x0][0x248] ;  /* 0x0000920000067ab9 */ /* 0x000fe20000000800 */
[----:B--2---:R-:W-:Y:S01]  /*5fd80*/  IMAD.WIDE R198, R227, 0x4, R192 ;  /* 0x00000004e3c67825 */ /* 0x004fe200078e02c0 */
[----:B------:R-:W-:Y:S01]  /*5fd90*/  ISETP.GE.AND P3, PT, R0, UR4, PT ;  /* 0x0000000400007c0c */ /* 0x000fe2000bf66270 */
[----:B------:R-:W-:Y:S01]  /*5fda0*/  @P0 STG.E desc[UR8][R196.64], R28 ;  /* 0x0000001cc4000986 */ /* 0x000fe2000c101908 */
[----:B------:R-:W-:Y:S01]  /*5fdb0*/  ULDC UR4, c[0x0][0x248] ;  /* 0x0000920000047ab9 */ /* 0x000fe20000000800 */
[----:B------:R-:W-:Y:S01]  /*5fdc0*/  ISETP.LT.AND P0, PT, R207, UR12, !P4 ;  /* 0x0000000ccf007c0c */ /* 0x000fe2000e701270 */
[----:B---3--:R-:W-:Y:S01]  /*5fdd0*/  IMAD.WIDE R224, R227, 0x4, R2 ;  /* 0x00000004e3e07825 */ /* 0x008fe200078e0202 */
[----:B------:R2:W-:Y:S01]  /*5fde0*/  @P6 STG.E desc[UR8][R198.64], R213 ;  /* 0x000000d5c6006986 */ /* 0x0005e2000c101908 */
[----:B------:R-:W-:Y:S01]  /*5fdf0*/  ISETP.LT.AND P4, PT, R247, UR14, !P4 ;  /* 0x0000000ef7007c0c */ /* 0x000fe2000e781270 */
[----:B------:R-:W-:Y:S01]  /*5fe00*/  ULDC UR10, c[0x0][0x22c] ;  /* 0x00008b00000a7ab9 */ /* 0x000fe20000000800 */
[----:B-1----:R-:W-:Y:S01]  /*5fe10*/  IADD3 R195, R227, UR4, RZ ;  /* 0x00000004e3c37c10 */ /* 0x002fe2000fffe0ff */
[----:B------:R-:W-:Y:S01]  /*5fe20*/  VIADD R0, R252, 0x97 ;  /* 0x00000097fc007836 */ /* 0x000fe20000000000 */
[----:B------:R-:W-:Y:S01]  /*5fe30*/  ISETP.LT.AND P6, PT, R207, UR16, !P5 ;  /* 0x00000010cf007c0c */ /* 0x000fe2000efc1270 */
[----:B------:R1:W-:Y:S01]  /*5fe40*/  @P1 STG.E desc[UR8][R224.64], R13 ;  /* 0x0000000de0001986 */ /* 0x0003e2000c101908 */
[----:B------:R-:W-:Y:S01]  /*5fe50*/  ISETP.LT.AND P5, PT, R247, UR18, !P5 ;  /* 0x00000012f7007c0c */ /* 0x000fe2000efa1270 */
[----:B------:R-:W-:Y:S01]  /*5fe60*/  ULDC UR4, c[0x0][0x22c] ;  /* 0x00008b0000047ab9 */ /* 0x000fe20000000800 */
[----:B------:R-:W-:Y:S01]  /*5fe70*/  ULDC UR12, c[0x0][0x228] ;  /* 0x00008a00000c7ab9 */ /* 0x000fe20000000800 */
[----:B------:R-:W-:Y:S01]  /*5fe80*/  ULDC UR14, c[0x0][0x228] ;  /* 0x00008a00000e7ab9 */ /* 0x000fe20000000800 */
[----:B--2---:R-:W-:Y:S01]  /*5fe90*/  VIADD R213, R195, UR6 ;  /* 0x00000006c3d57c36 */ /* 0x004fe20008000000 */
[----:B------:R-:W-:Y:S01]  /*5fea0*/  ISETP.GE.AND P1, PT, R0, UR10, PT ;  /* 0x0000000a00007c0c */ /* 0x000fe2000bf26270 */
[----:B------:R-:W-:Y:S01]  /*5feb0*/  ULDC UR16, c[0x0][0x228] ;  /* 0x00008a0000107ab9 */ /* 0x000fe20000000800 */
[----:B------:R-:W-:Y:S01]  /*5fec0*/  IADD3 R0, R252, 0x98, RZ ;  /* 0x00000098fc007810 */ /* 0x000fe20007ffe0ff */
[--C-:B------:R-:W-:Y:S01]  /*5fed0*/  IMAD.WIDE R196, R213, 0x4, R192.reuse ;  /* 0x00000004d5c47825 */ /* 0x100fe200078e02c0 */
[----:B------:R-:W-:Y:S01]  /*5fee0*/  ULDC UR18, c[0x0][0x228] ;  /* 0x00008a0000127ab9 */ /* 0x000fe20000000800 */
[----:B------:R-:W-:Y:S01]  /*5fef0*/  ULDC UR6, c[0x0][0x248] ;  /* 0x0000920000067ab9 */ /* 0x000fe20000000800 */
[----:B------:R-:W-:Y:S01]  /*5ff00*/  ULDC UR10, c[0x0][0x22c] ;  /* 0x00008b00000a7ab9 */ /* 0x000fe20000000800 */
[----:B-1----:R-:W-:-:S04]  /*5ff10*/  IMAD.WIDE R12, R195, 0x4, R192 ;  /* 0x00000004c30c7825 */ /* 0x002fc800078e02c0 */
[--C-:B------:R-:W-:Y:S01]  /*5ff20*/  IMAD.WIDE R194, R195, 0x4, R2.reuse ;  /* 0x00000004c3c27825 */ /* 0x100fe200078e0202 */
[----:B------:R-:W-:Y:S03]  /*5ff30*/  @P0 STG.E desc[UR8][R12.64], R33 ;  /* 0x000000210c000986 */ /* 0x000fe6000c101908 */
[----:B------:R-:W-:Y:S01]  /*5ff40*/  IMAD.WIDE R198, R213, 0x4, R2 ;  /* 0x00000004d5c67825 */ /* 0x000fe200078e0202 */
[----:B------:R1:W-:Y:S01]  /*5ff50*/  @P4 STG.E desc[UR8][R194.64], R29 ;  /* 0x0000001dc2004986 */ /* 0x0003e2000c101908 */
[----:B------:R-:W-:Y:S01]  /*5ff60*/  ISETP.GE.AND P0, PT, R0, UR4, PT ;  /* 0x0000000400007c0c */ /* 0x000fe2000bf06270 */
[----:B------:R-:W-:Y:S02]  /*5ff70*/  ULDC UR4, c[0x0][0x248] ;  /* 0x0000920000047ab9 */ /* 0x000fe40000000800 */
[----:B------:R2:W-:Y:S01]  /*5ff80*/  @P6 STG.E desc[UR8][R196.64], R214 ;  /* 0x000000d6c4006986 */ /* 0x0005e2000c101908 */
[----:B------:R-:W-:Y:S01]  /*5ff90*/  ISETP.LT.AND P6, PT, R207, UR16, !P3 ;  /* 0x00000010cf007c0c */ /* 0x000fe2000dfc1270 */
[----:B------:R-:W-:-:S02]  /*5ffa0*/  VIADD R0, R252, 0x99 ;  /* 0x00000099fc007836 */ /* 0x000fc40000000000 */
[----:B------:R-:W-:Y:S01]  /*5ffb0*/  @P5 STG.E desc[UR8][R198.64], R14 ;  /* 0x0000000ec6005986 */ /* 0x000fe2000c101908 */
        /* <DEDUP_REMOVED lines=9> */
[----:B--2---:R-:W-:-:S02]  /*60050*/  VIADD R197, R29, UR6 ;  /* 0x000000061dc57c36 */ /* 0x004fc40008000000 */
[C---:B------:R-:W-:Y:S01]  /*60060*/  IMAD.WIDE R12, R29.reuse, 0x4, R192 ;  /* 0x000000041d0c7825 */ /* 0x040fe200078e02c0 */
[----:B------:R-:W-:Y:S01]  /*60070*/  IADD3 R0, R252, 0x9a, RZ ;  /* 0x0000009afc007810 */ /* 0x000fe20007ffe0ff */
[----:B------:R-:W-:Y:S01]  /*60080*/  ULDC UR18, c[0x0][0x228] ;  /* 0x00008a0000127ab9 */ /* 0x000fe20000000800 */
[----:B------:R-:W-:Y:S01]  /*60090*/  ULDC UR6, c[0x0][0x248] ;  /* 0x0000920000067ab9 */ /* 0x000fe20000000800 */
[----:B------:R-:W-:Y:S01]  /*600a0*/  IMAD.WIDE R28, R29, 0x4, R2 ;  /* 0x000000041d1c7825 */ /* 0x000fe200078e0202 */
[----:B------:R-:W-:Y:S01]  /*600b0*/  @P5 STG.E desc[UR8][R12.64], R34 ;  /* 0x000000220c005986 */ /* 0x000fe2000c101908 */
[----:B------:R-:W-:Y:S02]  /*600c0*/  ULDC UR10, c[0x0][0x22c] ;  /* 0x00008b00000a7ab9 */ /* 0x000fe40000000800 */
[----:B------:R-:W-:Y:S01]  /*600d0*/  IMAD.WIDE R32, R197, 0x4, R192 ;  /* 0x00000004c5207825 */ /* 0x000fe200078e02c0 */
[----:B------:R-:W-:-:S03]  /*600e0*/  ISETP.GE.AND P5, PT, R0, UR4, PT ;  /* 0x0000000400007c0c */ /* 0x000fc6000bfa6270 */
[----:B------:R-:W-:Y:S01]  /*600f0*/  IMAD.WIDE R194, R197, 0x4, R2 ;  /* 0x00000004c5c27825 */ /* 0x000fe200078e0202 */
[----:B------:R-:W-:Y:S01]  /*60100*/  @P2 STG.E desc[UR8][R28.64], R30 ;  /* 0x0000001e1c002986 */ /* 0x000fe2000c101908 */
[----:B------:R-:W-:Y:S01]  /*60110*/  ULDC UR4, c[0x0][0x248] ;  /* 0x0000920000047ab9 */ /* 0x000fe20000000800 */
[----:B------:R-:W-:Y:S01]  /*60120*/  ISETP.LT.AND P2, PT, R207, UR12, !P1 ;  /* 0x0000000ccf007c0c */ /* 0x000fe2000cf41270 */
[----:B------:R-:W-:Y:S01]  /*60130*/  VIADD R0, R252, 0x9b ;  /* 0x0000009bfc007836 */ /* 0x000fe20000000000 */
[----:B------:R-:W-:Y:S01]  /*60140*/  @P6 STG.E desc[UR8][R32.64], R215 ;  /* 0x000000d720006986 */ /* 0x000fe2000c101908 */
[C---:B------:R-:W-:Y:S01]  /*60150*/  ISETP.LT.AND P1, PT, R247.reuse, UR14, !P1 ;  /* 0x0000000ef7007c0c */ /* 0x040fe2000cf21270 */
[----:B------:R-:W-:Y:S01]  /*60160*/  ULDC UR12, c[0x0][0x228] ;  /* 0x00008a00000c7ab9 */ /* 0x000fe20000000800 */
[----:B------:R-:W-:Y:S01]  /*60170*/  ISETP.LT.AND P6, PT, R247, UR18, !P0 ;  /* 0x00000012f7007c0c */ /* 0x000fe2000c7c1270 */
[----:B------:R1:W-:Y:S01]  /*60180*/  @P3 STG.E desc[UR8][R194.64], R15 ;  /* 0x0000000fc2003986 */ /* 0x0003e2000c101908 */
[----:B------:R-:W-:Y:S01]  /*60190*/  ISETP.LT.AND P3, PT, R207, UR16, !P0 ;  /* 0x00000010cf007c0c */ /* 0x000fe2000c761270 */
[----:B------:R-:W-:Y:S01]  /*601a0*/  ULDC UR14, c[0x0][0x228] ;  /* 0x00008a00000e7ab9 */ /* 0x000fe20000000800 */
[----:B------:R-:W-:Y:S01]  /*601b0*/  ISETP.GE.AND P0, PT, R0, UR10, PT ;  /* 0x0000000a00007c0c */ /* 0x000fe2000bf06270 */
[----:B------:R-:W-:Y:S01]  /*601c0*/  ULDC UR16, c[0x0][0x228] ;  /* 0x00008a0000107ab9 */ /* 0x000fe20000000800 */
[----:B------:R-:W-:Y:S01]  /*601d0*/  ULDC UR18, c[0x0][0x228] ;  /* 0x00008a0000127ab9 */ /* 0x000fe20000000800 */
[----:B-1----:R-:W-:Y:S01]  /*601e0*/  IADD3 R15, R197, UR4, RZ ;  /* 0x00000004c50f7c10 */ /* 0x002fe2000fffe0ff */
[----:B------:R-:W-:Y:S01]  /*601f0*/  ULDC UR4, c[0x0][0x22c] ;  /* 0x00008b0000047ab9 */ /* 0x000fe20000000800 */
[----:B------:R-:W-:Y:S01]  /*60200*/  IADD3 R0, R252, 0x9c, RZ ;  /* 0x0000009cfc007810 */ /* 0x000fe20007ffe0ff */
[----:B------:R-:W-:-:S02]  /*60210*/  ULDC UR10, c[0x0][0x22c] ;  /* 0x00008b00000a7ab9 */ /* 0x000fc40000000800 */
[C---:B------:R-:W-:Y:S01]  /*60220*/  VIADD R195, R15.reuse, UR6 ;  /* 0x000000060fc37c36 */ /* 0x040fe20008000000 */
[----:B------:R-:W-:Y:S01]  /*60230*/  ULDC UR6, c[0x0][0x248] ;  /* 0x0000920000067ab9 */ /* 0x000fe20000000800 */
[----:B------:R-:W-:-:S04]  /*60240*/  IMAD.WIDE R12, R15, 0x4, R192 ;  /* 0x000000040f0c7825 */ /* 0x000fc800078e02c0 */
[----:B------:R-:W-:Y:S01]  /*60250*/  IMAD.WIDE R14, R15, 0x4, R2 ;  /* 0x000000040f0e7825 */ /* 0x000fe200078e0202 */
[----:B------:R-:W-:Y:S03]  /*60260*/  @P2 STG.E desc[UR8][R12.64], R35 ;  /* 0x000000230c002986 */ /* 0x000fe6000c101908 */
[C---:B------:R-:W-:Y:S01]  /*60270*/  IMAD.WIDE R28, R195.reuse, 0x4, R192 ;  /* 0x00000004c31c7825 */ /* 0x040fe200078e02c0 */
[----:B------:R1:W-:Y:S01]  /*60280*/  @P1 STG.E desc[UR8][R14.64], R31 ;  /* 0x0000001f0e001986 */ /* 0x0003e2000c101908 */
[----:B------:R-:W-:Y:S01]  /*60290*/  ISETP.GE.AND P2, PT, R0, UR4, PT ;  /* 0x0000000400007c0c */ /* 0x000fe2000bf46270 */
[----:B------:R-:W-:Y:S01]  /*602a0*/  ULDC UR4, c[0x0][0x248] ;  /* 0x0000920000047ab9 */ /* 0x000fe20000000800 */
[----:B------:R-:W-:Y:S01]  /*602b0*/  IMAD.WIDE R32, R195, 0x4, R2 ;  /* 0x00000004c3207825 */ /* 0x000fe200078e0202 */
[----:B------:R-:W-:Y:S01]  /*602c0*/  @P3 STG.E desc[UR8][R28.64], R208 ;  /* 0x000000d01c003986 */ /* 0x000fe2000c101908 */
[----:B------:R-:W-:Y:S01]  /*602d0*/  ISETP.LT.AND P3, PT, R207, UR12, !P4 ;  /* 0x0000000ccf007c0c */ /* 0x000fe2000e761270 */
[----:B------:R-:W-:Y:S01]  /*602e0*/  ULDC UR12, c[0x0][0x228] ;  /* 0x00008a00000c7ab9 */ /* 0x000fe20000000800 */
[----:B------:R-:W-:Y:S01]  /*602f0*/  ISETP.LT.AND P4, PT, R247, UR14, !P4 ;  /* 0x0000000ef7007c0c */ /* 0x000fe2000e781270 */
[----:B------:R2:W-:Y:S01]  /*60300*/  @P6 STG.E desc[UR8][R32.64], R8 ;  /* 0x0000000820006986 */ /* 0x0005e2000c101908 */
[----:B------:R-:W-:Y:S01]  /*60310*/  ISETP.LT.AND P6, PT, R207, UR16, !P5 ;  /* 0x00000010cf007c0c */ /* 0x000fe2000efc1270 */
[----:B------:R-:W-:Y:S01]  /*60320*/  VIADD R0, R252, 0x9d ;  /* 0x0000009dfc007836 */ /* 0x000fe20000000000 */
[----:B-1----:R-:W-:Y:S01]  /*60330*/  IADD3 R15, R195, UR4, RZ ;  /* 0x00000004c30f7c10 */ /* 0x002fe2000fffe0ff */
[----:B------:R-:W-:Y:S01]  /*60340*/  ULDC UR4, c[0x0][0x22c] ;  /* 0x00008b0000047ab9 */ /* 0x000fe20000000800 */
[----:B------:R-:W-:Y:S01]  /*60350*/  ISETP.LT.AND P5, PT, R247, UR18, !P5 ;  /* 0x00000012f7007c0c */ /* 0x000fe2000efa1270 */
[----:B------:R-:W-:Y:S01]  /*60360*/  ULDC UR14, c[0x0][0x228] ;  /* 0x00008a00000e7ab9 */ /* 0x000fe20000000800 */
[----:B------:R-:W-:Y:S01]  /*60370*/  ISETP.GE.AND P1, PT, R0, UR10, PT ;  /* 0x0000000a00007c0c */ /* 0x000fe2000bf26270 */
[C---:B------:R-:W-:Y:S01]  /*60380*/  IMAD.WIDE R12, R15.reuse, 0x4, R192 ;  /* 0x000000040f0c7825 */ /* 0x040fe200078e02c0 */
[----:B------:R-:W-:Y:S01]  /*60390*/  IADD3 R0, R252, 0x9e, RZ ;  /* 0x0000009efc007810 */ /* 0x000fe20007ffe0ff */
[----:B------:R-:W-:Y:S01]  /*603a0*/  ULDC UR16, c[0x0][0x228] ;  /* 0x00008a0000107ab9 */ /* 0x000fe20000000800 */
[----:B------:R-:W-:Y:S01]  /*603b0*/  ULDC UR18, c[0x0][0x228] ;  /* 0x00008a0000127ab9 */ /* 0x000fe20000000800 */
[C---:B--2---:R-:W-:Y:S01]  /*603c0*/  VIADD R33, R15.reuse, UR6 ;  /* 0x000000060f217c36 */ /* 0x044fe20008000000 */
[----:B------:R1:W-:Y:S01]  /*603d0*/  @P3 STG.E desc[UR8][R12.64], R24 ;  /* 0x000000180c003986 */ /* 0x0003e2000c101908 */
[----:B------:R-:W-:Y:S01]  /*603e0*/  IMAD.WIDE R14, R15, 0x4, R2 ;  /* 0x000000040f0e7825 */ /* 0x000fe200078e0202 */
[----:B------:R-:W-:Y:S01]  /*603f0*/  ISETP.GE.AND P3, PT, R0, UR4, PT ;  /* 0x0000000400007c0c */ /* 0x000fe2000bf66270 */
[----:B------:R-:W-:Y:S01]  /*60400*/  ULDC UR4, c[0x0][0x248] ;  /* 0x0000920000047ab9 */ /* 0x000fe20000000800 */
[----:B------:R-:W-:Y:S01]  /*60410*/  ULDC UR6, c[0x0][0x248] ;  /* 0x0000920000067ab9 */ /* 0x000fe20000000800 */
[----:B------:R-:W-:Y:S01]  /*60420*/  IMAD.WIDE R28, R33, 0x4, R192 ;  /* 0x00000004211c7825 */ /* 0x000fe200078e02c0 */
[----:B------:R-:W-:Y:S01]  /*60430*/  @P4 STG.E desc[UR8][R14.64], R20 ;  /* 0x000000140e004986 */ /* 0x000fe2000c101908 */
[----:B------:R-:W-:-:S02]  /*60440*/  ULDC UR10, c[0x0][0x22c] ;  /* 0x00008b00000a7ab9 */ /* 0x000fc40000000800 */
[----:B------:R-:W-:Y:S01]  /*60450*/  IMAD.WIDE R30, R33, 0x4, R2 ;  /* 0x00000004211e7825 */ /* 0x000fe200078e0202 */
[----:B------:R-:W-:Y:S01]  /*60460*/  @P6 STG.E desc[UR8][R28.64], R209 ;  /* 0x000000d11c006986 */ /* 0x000fe2000c101908 */
[----:B------:R-:W-:Y:S01]  /*60470*/  ISETP.LT.AND P4, PT, R207, UR12, !P0 ;  /* 0x0000000ccf007c0c */ /* 0x000fe2000c781270 */
[----:B------:R-:W-:Y:S01]  /*60480*/  ULDC UR12, c[0x0][0x228] ;  /* 0x00008a00000c7ab9 */ /* 0x000fe20000000800 */
[----:B------:R-:W-:Y:S01]  /*60490*/  ISETP.LT.AND P0, PT, R247, UR14, !P0 ;  /* 0x0000000ef7007c0c */ /* 0x000fe2000c701270 */
[----:B------:R2:W-:Y:S01]  /*604a0*/  @P5 STG.E desc[UR8][R30.64], R9 ;  /* 0x000000091e005986 */ /* 0x0005e2000c101908 */
[----:B-1----:R-:W-:Y:S01]  /*604b0*/  IADD3 R13, R33, UR4, RZ ;  /* 0x00000004210d7c10 */ /* 0x002fe2000fffe0ff */
[----:B------:R-:W-:Y:S01]  /*604c0*/  VIADD R0, R252, 0x9f ;  /* 0x0000009ffc007836 */ /* 0x000fe20000000000 */
[----:B------:R-:W-:Y:S01]  /*604d0*/  ISETP.LT.AND P5, PT, R207, UR16, !P2 ;  /* 0x00000010cf007c0c */ /* 0x000fe2000d7a1270 */
[----:B------:R-:W-:Y:S01]  /*604e0*/  ULDC UR4, c[0x0][0x22c] ;  /* 0x00008b0000047ab9 */ /* 0x000fe20000000800 */
[----:B------:R-:W-:Y:S01]  /*604f0*/  ISETP.LT.AND P6, PT, R247, UR18, !P2 ;  /* 0x00000012f7007c0c */ /* 0x000fe2000d7c1270 */
[----:B------:R-:W-:Y:S01]  /*60500*/  ULDC UR14, c[0x0][0x228] ;  /* 0x00008a00000e7ab9 */ /* 0x000fe20000000800 */
[----:B------:R-:W-:Y:S01]  /*60510*/  ISETP.GE.AND P2, PT, R0, UR10, PT ;  /* 0x0000000a00007c0c */ /* 0x000fe2000bf46270 */
[----:B------:R-:W-:Y:S01]  /*60520*/  ULDC UR16, c[0x0][0x228] ;  /* 0x00008a0000107ab9 */ /* 0x000fe20000000800 */
        /* <DEDUP_REMOVED lines=8> */
[C---:B------:R-:W-:Y:S01]  /*605b0*/  IMAD.WIDE R14, R31.reuse, 0x4, R192 ;  /* 0x000000041f0e7825 */ /* 0x040fe200078e02c0 */
[----:B------:R-:W-:Y:S01]  /*605c0*/  ISETP.GE.AND P4, PT, R0, UR4, PT ;  /* 0x0000000400007c0c */ /* 0x000fe2000bf86270 */
[----:B------:R1:W-:Y:S01]  /*605d0*/  @P0 STG.E desc[UR8][R12.64], R21 ;  /* 0x000000150c000986 */ /* 0x0003e2000c101908 */
[----:B------:R-:W-:Y:S01]  /*605e0*/  ULDC UR4, c[0x0][0x248] ;  /* 0x0000920000047ab9 */ /* 0x000fe20000000800 */
[----:B------:R-:W-:-:S02]  /*605f0*/  IMAD.WIDE R28, R31, 0x4, R2 ;  /* 0x000000041f1c7825 */ /* 0x000fc400078e0202 */
[----:B------:R2:W-:Y:S01]  /*60600*/  @P5 STG.E desc[UR8][R14.64], R210 ;  /* 0x000000d20e005986 */ /* 0x0005e2000c101908 */
[----:B------:R-:W-:Y:S01]  /*60610*/  ISETP.LT.AND P5, PT, R207, UR12, !P1 ;  /* 0x0000000ccf007c0c */ /* 0x000fe2000cfa1270 */
[----:B------:R-:W-:Y:S01]  /*60620*/  VIADD R0, R252, 0xa1 ;  /* 0x000000a1fc007836 */ /* 0x000fe20000000000 */
[----:B------:R-:W-:Y:S01]  /*60630*/  ISETP.LT.AND P1, PT, R247, UR14, !P1 ;  /* 0x0000000ef7007c0c */ /* 0x000fe2000cf21270 */
[----:B------:R-:W-:Y:S01]  /*60640*/  @P6 STG.E desc[UR8][R28.64], R10 ;  /* 0x0000000a1c006986 */ /* 0x000fe2000c101908 */
[----:B------:R-:W-:Y:S01]  /*60650*/  ISETP.LT.AND P6, PT, R207, UR16, !P3 ;  /* 0x00000010cf007c0c */ /* 0x000fe2000dfc1270 */
        /* <DEDUP_REMOVED lines=16> */
[----:B------:R-:W-:Y:S03]  /*60760*/  @P1 STG.E desc[UR8][R12.64], R22 ;  /* 0x000000160c001986 */ /* 0x000fe6000c101908 */
[----:B------:R-:W-:Y:S01]  /*60770*/  IMAD.WIDE R20, R25, 0x4, R2 ;  /* 0x0000000419147825 */ /* 0x000fe200078e0202 */
[----:B------:R-:W-:Y:S01]  /*60780*/  ISETP.GE.AND P5, PT, R0, UR4, PT ;  /* 0x0000000400007c0c */ /* 0x000fe2000bfa6270 */
[----:B------:R-:W-:Y:S01]  /*60790*/  @P6 STG.E desc[UR8][R14.64], R211 ;  /* 0x000000d30e006986 */ /* 0x000fe2000c101908 */
[----:B------:R-:W-:-:S03]  /*607a0*/  ULDC UR4, c[0x0][0x248] ;  /* 0x0000920000047ab9 */ /* 0x000fc60000000800 */
[----:B------:R1:W-:Y:S01]  /*607b0*/  @P3 STG.E desc[UR8][R20.64], R11 ;  /* 0x0000000b14003986 */ /* 0x0003e2000c101908 */
[----:B------:R-:W-:Y:S01]  /*607c0*/  ISETP.LT.AND P3, PT, R207, UR12, !P2 ;  /* 0x0000000ccf007c0c */ /* 0x000fe2000d761270 */
[----:B------:R-:W-:Y:S01]  /*607d0*/  VIADD R0, R252, 0xa3 ;  /* 0x000000a3fc007836 */ /* 0x000fe20000000000 */
[----:B------:R-:W-:Y:S01]  /*607e0*/  ISETP.LT.AND P2, PT, R247, UR14, !P2 ;  /* 0x0000000ef7007c0c */ /* 0x000fe2000d741270 */
[----:B------:R-:W-:Y:S01]  /*607f0*/  ULDC UR12, c[0x0][0x228] ;  /* 0x00008a00000c7ab9 */ /* 0x000fe20000000800 */
[----:B------:R-:W-:Y:S01]  /*60800*/  ISETP.LT.AND P6, PT, R207, UR16, !P4 ;  /* 0x00000010cf007c0c */ /* 0x000fe2000e7c1270 */
[----:B------:R-:W-:Y:S01]  /*60810*/  ULDC UR14, c[0x0][0x228] ;  /* 0x00008a00000e7ab9 */ /* 0x000fe20000000800 */
[----:B------:R-:W-:Y:S01]  /*60820*/  ISETP.LT.AND P4, PT, R247, UR18, !P4 ;  /* 0x00000012f7007c0c */ /* 0x000fe2000e781270 */
[----:B------:R-:W-:Y:S01]  /*60830*/  ULDC UR16, c[0x0][0x228] ;  /* 0x00008a0000107ab9 */ /* 0x000fe20000000800 */
[----:B-1----:R-:W-:Y:S01]  /*60840*/  IADD3 R11, R25, UR4, RZ ;  /* 0x00000004190b7c10 */ /* 0x002fe2000fffe0ff */
[----:B------:R-:W-:Y:S01]  /*60850*/  ULDC UR4, c[0x0][0x22c] ;  /* 0x00008b0000047ab9 */ /* 0x000fe20000000800 */
[----:B------:R-:W-:Y:S01]  /*60860*/  ISETP.GE.AND P1, PT, R0, UR10, PT ;  /* 0x0000000a00007c0c */ /* 0x000fe2000bf26270 */
[----:B------:R-:W-:-:S02]  /*60870*/  ULDC UR18, c[0x0][0x228] ;  /* 0x00008a0000127ab9 */ /* 0x000fc40000000800 */
[C---:B------:R-:W-:Y:S02]  /*60880*/  VIADD R21, R11.reuse, UR6 ;  /* 0x000000060b157c36 */ /* 0x040fe40008000000 */
[C---:B------:R-:W-:Y:S01]  /*60890*/  IMAD.WIDE R8, R11.reuse, 0x4, R192 ;  /* 0x000000040b087825 */ /* 0x040fe200078e02c0 */
[----:B------:R-:W-:Y:S01]  /*608a0*/  IADD3 R0, R252, 0xa4, RZ ;  /* 0x000000a4fc007810 */ /* 0x000fe20007ffe0ff */
[----:B------:R-:W-:Y:S01]  /*608b0*/  ULDC UR6, c[0x0][0x248] ;  /* 0x0000920000067ab9 */ /* 0x000fe20000000800 */
[----:B------:R-:W-:Y:S01]  /*608c0*/  ULDC UR10, c[0x0][0x22c] ;  /* 0x00008b00000a7ab9 */ /* 0x000fe20000000800 */
[----:B------:R-:W-:Y:S01]  /*608d0*/  IMAD.WIDE R10, R11, 0x4, R2 ;  /* 0x000000040b0a7825 */ /* 0x000fe200078e0202 */
[----:B------:R-:W-:Y:S03]  /*608e0*/  @P3 STG.E desc[UR8][R8.64], R27 ;  /* 0x0000001b08003986 */ /* 0x000fe6000c101908 */
        /* <DEDUP_REMOVED lines=42> */
[C---:B--2---:R-:W-:Y:S01]  /*60b90*/  VIADD R17, R11.reuse, UR6 ;  /* 0x000000060b117c36 */ /* 0x044fe20008000000 */
        /* <DEDUP_REMOVED lines=8> */
[C---:B------:R-:W-:Y:S01]  /*60c20*/  IMAD.WIDE R12, R17.reuse, 0x4, R192 ;  /* 0x00000004110c7825 */ /* 0x040fe200078e02c0 */
        /* <DEDUP_REMOVED lines=75> */
[----:B------:R1:W-:Y:S01]  /*610e0*/  @P5 STG.E desc[UR8][R8.64], R56 ;  /* 0x0000003808005986 */ /* 0x0003e2000c101908 */
[----:B------:R-:W-:-:S02]  /*610f0*/  ULDC UR6, c[0x0][0x248] ;  /* 0x0000920000067ab9 */ /* 0x000fc40000000800 */
[C---:B--2---:R-:W-:Y:S01]  /*61100*/  IMAD.WIDE R12, R17.reuse, 0x4, R192 ;  /* 0x00000004110c7825 */ /* 0x044fe200078e02c0 */
[----:B------:R-:W-:Y:S03]  /*61110*/  @P1 STG.E desc[UR8][R10.64], R52 ;  /* 0x000000340a001986 */ /* 0x000fe6000c101908 */
        /* <DEDUP_REMOVED lines=15> */
[C---:B--2---:R-:W-:Y:S01]  /*61210*/  IMAD.WIDE R4, R9.reuse, 0x4, R192 ;  /* 0x0000000409047825 */ /* 0x044fe200078e02c0 */
[----:B------:R-:W-:Y:S01]  /*61220*/  ISETP.GE.AND P1, PT, R0, UR10, PT ;  /* 0x0000000a00007c0c */ /* 0x000fe2000bf26270 */
[----:B------:R-:W-:Y:S01]  /*61230*/  ULDC UR16, c[0x0][0x228] ;  /* 0x00008a0000107ab9 */ /* 0x000fe20000000800 */
[----:B------:R-:W1:Y:S01]  /*61240*/  LDS.128 R16, [R206] ;  /* 0x00000000ce107984 */ /* 0x000e620000000c00 */
[C---:B---3--:R-:W-:Y:S01]  /*61250*/  VIADD R15, R9.reuse, UR6 ;  /* 0x00000006090f7c36 */ /* 0x048fe20008000000 */
[----:B------:R-:W-:Y:S01]  /*61260*/  IADD3 R0, R252, 0xb0, RZ ;  /* 0x000000b0fc007810 */ /* 0x000fe20007ffe0ff */
[----:B------:R-:W-:Y:S01]  /*61270*/  IMAD.WIDE R8, R9, 0x4, R2 ;  /* 0x0000000409087825 */ /* 0x000fe200078e0202 */
[----:B------:R-:W-:Y:S01]  /*61280*/  @P3 STG.E desc[UR8][R4.64], R57 ;  /* 0x0000003904003986 */ /* 0x000fe2000c101908 */
[----:B------:R-:W-:Y:S01]  /*61290*/  ULDC UR18, c[0x0][0x228] ;  /* 0x00008a0000127ab9 */ /* 0x000fe20000000800 */
[----:B------:R-:W-:Y:S01]  /*612a0*/  ULDC UR6, c[0x0][0x248] ;  /* 0x0000920000067ab9 */ /* 0x000fe20000000800 */
[----:B------:R-:W-:Y:S01]  /*612b0*/  IMAD.WIDE R10, R15, 0x4, R192 ;  /* 0x000000040f0a7825 */ /* 0x000fe200078e02c0 */
[----:B------:R2:W-:Y:S01]  /*612c0*/  @P2 STG.E desc[UR8][R8.64], R53 ;  /* 0x0000003508002986 */ /* 0x0005e2000c101908 */
[----:B------:R-:W-:-:S02]  /*612d0*/  ULDC UR10, c[0x0][0x22c] ;  /* 0x00008b00000a7ab9 */ /* 0x000fc40000000800 */
        /* <DEDUP_REMOVED lines=9> */
[----:B--2---:R-:W-:Y:S01]  /*61370*/  IADD3 R9, R15, UR4, RZ ;  /* 0x000000040f097c10 */ /* 0x004fe2000fffe0ff */
        /* <DEDUP_REMOVED lines=13> */
[C---:B---3--:R-:W-:Y:S01]  /*61450*/  IMAD.WIDE R10, R15.reuse, 0x4, R192 ;  /* 0x000000040f0a7825 */ /* 0x048fe200078e02c0 */
[----:B------:R-:W-:Y:S03]  /*61460*/  @P0 STG.E desc[UR8][R8.64], R54 ;  /* 0x0000003608000986 */ /* 0x000fe6000c101908 */
[----:B----4-:R-:W-:Y:S01]  /*61470*/  IMAD.WIDE R12, R15, 0x4, R2 ;  /* 0x000000040f0c7825 */ /* 0x010fe200078e0202 */
        /* <DEDUP_REMOVED lines=9> */
[----:B------:R-:W-:Y:S01]  /*61510*/  ISETP.LT.AND P6, PT, R207, UR16, !P3 ;  /* 0x00000010cf007c0c */ /* 0x000fe2000dfc1270 */
[----:B------:R-:W-:Y:S01]  /*61520*/  ULDC UR14, c[0x0][0x228] ;  /* 0x00008a00000e7ab9 */ /* 0x000fe20000000800 */
[----:B------:R-:W4:Y:S01]  /*61530*/  LDS.128 R20, [R206+0x400] ;  /* 0x00040000ce147984 */ /* 0x000f220000000c00 */
[----:B--2---:R-:W-:Y:S01]  /*61540*/  IADD3 R7, R15, UR4, RZ ;  /* 0x000000040f077c10 */ /* 0x004fe2000fffe0ff */
[----:B------:R-:W-:Y:S01]  /*61550*/  ULDC UR4, c[0x0][0x22c] ;  /* 0x00008b0000047ab9 */ /* 0x000fe20000000800 */
[----:B------:R-:W-:Y:S01]  /*61560*/  ISETP.LT.AND P3, PT, R247, UR18, !P3 ;  /* 0x00000012f7007c0c */ /* 0x000fe2000df61270 */
[----:B------:R-:W-:Y:S01]  /*61570*/  ULDC UR16, c[0x0][0x228] ;  /* 0x00008a0000107ab9 */ /* 0x000fe20000000800 */
[----:B------:R-:W-:Y:S01]  /*61580*/  ISETP.GE.AND P0, PT, R0, UR10, PT ;  /* 0x0000000a00007c0c */ /* 0x000fe2000bf06270 */
[----:B---3--:R-:W-:-:S02]  /*61590*/  VIADD R13, R7, UR6 ;  /* 0x00000006070d7c36 */ /* 0x008fc40008000000 */
        /* <DEDUP_REMOVED lines=33> */
[----:B------:R2:W-:Y:S03]  /*617b0*/  @P2 STG.E desc[UR8][R6.64], R92 ;  /* 0x0000005c06002986 */ /* 0x0005e6000c101908 */
[----:B-1----:R-:W-:Y:S01]  /*617c0*/  IMAD.WIDE R10, R13, 0x4, R2 ;  /* 0x000000040d0a7825 */ /* 0x002fe200078e0202 */
        /* <DEDUP_REMOVED lines=23> */
[C---:B-1----:R-:W-:Y:S01]  /*61940*/  IMAD.WIDE R8, R13.reuse, 0x4, R192 ;  /* 0x000000040d087825 */ /* 0x042fe200078e02c0 */
        /* <DEDUP_REMOVED lines=120> */
[----:B------:R-:W-:Y:S01]  /*620d0*/  ULDC UR10, c[0x0][0x22c] ;  /* 0x00008b00000a7ab9 */ /* 0x000fe20000000800 */
[C---:B------:R-:W-:Y:S01]  /*620e0*/  IMAD.WIDE R4, R7.reuse, 0x4, R192 ;  /* 0x0000000407047825 */ /* 0x040fe200078e02c0 */
[----:B------:R-:W-:Y:S01]  /*620f0*/  ISETP.GE.AND P1, PT, R0, UR4, PT ;  /* 0x0000000400007c0c */ /* 0x000fe2000bf26270 */
[----:B------:R-:W-:Y:S01]  /*62100*/  ULDC UR4, c[0x0][0x248] ;  /* 0x0000920000047ab9 */ /* 0x000fe20000000800 */
[----:B------:R-:W-:Y:S01]  /*62110*/  ULDC UR16, c[0x0][0x228] ;  /* 0x00008a0000107ab9 */ /* 0x000fe20000000800 */
[----:B------:R-:W-:Y:S01]  /*62120*/  IMAD.WIDE R6, R7, 0x4, R2 ;  /* 0x0000000407067825 */ /* 0x000fe200078e0202 */
[----:B------:R-:W-:Y:S01]  /*62130*/  IADD3 R0, R252, 0xf9, RZ ;  /* 0x000000f9fc007810 */ /* 0x000fe20007ffe0ff */
[----:B------:R-:W-:Y:S01]  /*62140*/  ULDC UR6, c[0x0][0x248] ;  /* 0x0000920000067ab9 */ /* 0x000fe20000000800 */
[----:B------:R-:W4:Y:S01]  /*62150*/  LDL.LU R206, [R1+0x15ec] ;  /* 0x0015ec0001ce7983 */ /* 0x000f220000300800 */
[----:B--2---:R-:W-:-:S04]  /*62160*/  IMAD.WIDE R8, R13, 0x4, R192 ;  /* 0x000000040d087825 */ /* 0x004fc800078e02c0 */
[----:B---3--:R-:W-:Y:S01]  /*62170*/  IMAD.WIDE R10, R13, 0x4, R2 ;  /* 0x000000040d0a7825 */ /* 0x008fe200078e0202 */
[----:B------:R-:W-:Y:S01]  /*62180*/  @P3 STG.E desc[UR8][R4.64], R90 ;  /* 0x0000005a04003986 */ /* 0x000fe2000c101908 */
[----:B------:R-:W-:Y:S01]  /*62190*/  ISETP.GE.AND P3, PT, R0, UR15, PT ;  /* 0x0000000f00007c0c */ /* 0x000fe2000bf66270 */
[----:B------:R-:W-:Y:S02]  /*621a0*/  ULDC UR15, c[0x0][0x228] ;  /* 0x00008a00000f7ab9 */ /* 0x000fe40000000800 */
[----:B------:R1:W-:Y:S04]  /*621b0*/  @P2 STG.E desc[UR8][R6.64], R86 ;  /* 0x0000005606002986 */ /* 0x0003e8000c101908 */
[----:B------:R2:W-:Y:S01]  /*621c0*/  @P6 STG.E desc[UR8][R8.64], R39 ;  /* 0x0000002708006986 */ /* 0x0005e2000c101908 */
        /* <DEDUP_REMOVED lines=45> */
[----:B--2---:R-:W-:Y:S01]  /*624a0*/  IMAD.WIDE R8, R13, 0x4, R192 ;  /* 0x000000040d087825 */ /* 0x004fe200078e02c0 */
[----:B------:R-:W-:-:S03]  /*624b0*/  ISETP.GE.AND P5, PT, R0, UR4, PT ;  /* 0x0000000400007c0c */ /* 0x000fc6000bfa6270 */
[----:B---3--:R-:W-:Y:S01]  /*624c0*/  IMAD.WIDE R10, R13, 0x4, R2 ;  /* 0x000000040d0a7825 */ /* 0x008fe200078e0202 */
[----:B------:R1:W-:Y:S01]  /*624d0*/  @P1 STG.E desc[UR8][R6.64], R124 ;  /* 0x0000007c06001986 */ /* 0x0003e2000c101908 */
[----:B------:R-:W-:Y:S01]  /*624e0*/  ULDC UR4, c[0x0][0x248] ;  /* 0x0000920000047ab9 */ /* 0x000fe20000000800 */
[----:B------:R-:W-:Y:S01]  /*624f0*/  ISETP.LT.AND P1, PT, R207, UR12, !P4 ;  /* 0x0000000ccf007c0c */ /* 0x000fe2000e721270 */
[----:B------:R-:W-:Y:S01]  /*62500*/  VIADD R0, R252, 0xc6 ;  /* 0x000000c6fc007836 */ /* 0x000fe20000000000 */
[----:B------:R2:W-:Y:S01]  /*62510*/  @P6 STG.E desc[UR8][R8.64], R81 ;  /* 0x0000005108006986 */ /* 0x0005e2000c101908 */
[----:B------:R-:W-:Y:S01]  /*62520*/  ISETP.LT.AND P4, PT, R247, UR14, !P4 ;  /* 0x0000000ef7007c0c */ /* 0x000fe2000e781270 */
[----:B------:R-:W-:Y:S01]  /*62530*/  ULDC UR10, c[0x0][0x22c] ;  /* 0x00008b00000a7ab9 */ /* 0x000fe20000000800 */
[----:B-1----:R-:W-:Y:S01]  /*62540*/  IADD3 R7, R13, UR4, RZ ;  /* 0x000000040d077c10 */ /* 0x002fe2000fffe0ff */
[----:B------:R1:W-:Y:S01]  /*62550*/  @P2 STG.E desc[UR8][R10.64], R109 ;  /* 0x0000006d0a002986 */ /* 0x0003e2000c101908 */
        /* <DEDUP_REMOVED lines=14> */
[----:B------:R-:W-:Y:S01]  /*62640*/  ISETP.GE.AND P1, PT, R0, UR4, PT ;  /* 0x0000000400007c0c */ /* 0x000fe2000bf26270 */
[----:B------:R2:W-:Y:S01]  /*62650*/  @P4 STG.E desc[UR8][R6.64], R125 ;  /* 0x0000007d06004986 */ /* 0x0005e2000c101908 */
[----:B------:R-:W-:Y:S01]  /*62660*/  ULDC UR4, c[0x0][0x248] ;  /* 0x0000920000047ab9 */ /* 0x000fe20000000800 */
[----:B-1----:R-:W-:Y:S01]  /*62670*/  IMAD.WIDE R10, R13, 0x4, R2 ;  /* 0x000000040d0a7825 */ /* 0x002fe200078e0202 */
[----:B------:R-:W-:Y:S01]  /*62680*/  ULDC UR16, c[0x0][0x228] ;  /* 0x00008a0000107ab9 */ /* 0x000fe20000000800 */
[----:B------:R1:W-:Y:S01]  /*62690*/  @P2 STG.E desc[UR8][R8.64], R82 ;  /* 0x0000005208002986 */ /* 0x0003e2000c101908 */
[----:B------:R-:W-:Y:S01]  /*626a0*/  ISETP.LT.AND P2, PT, R207, UR12, !P5 ;  /* 0x0000000ccf007c0c */ /* 0x000fe2000ef41270 */
[----:B------:R-:W-:Y:S01]  /*626b0*/  VIADD R0, R252, 0xc8 ;  /* 0x000000c8fc007836 */ /* 0x000fe20000000000 */
[----:B------:R-:W-:Y:S01]  /*626c0*/  ISETP.LT.AND P5, PT, R247, UR14, !P5 ;  /* 0x0000000ef7007c0c */ /* 0x000fe2000efa1270 */
[----:B------:R-:W-:Y:S01]  /*626d0*/  ULDC UR10, c[0x0][0x22c] ;  /* 0x00008b00000a7ab9 */ /* 0x000fe20000000800 */
[----:B------:R-:W-:-:S02]  /*626e0*/  ISETP.LT.AND P4, PT, R207, UR15, !P0 ;  /* 0x0000000fcf007c0c */ /* 0x000fc4000c781270 */
[----:B--2---:R-:W-:Y:S01]  /*626f0*/  IADD3 R7, R13, UR4, RZ ;  /* 0x000000040d077c10 */ /* 0x004fe2000fffe0ff */
[----:B------:R2:W-:Y:S01]  /*62700*/  @P6 STG.E desc[UR8][R10.64], R110 ;  /* 0x0000006e0a006986 */ /* 0x0005e2000c101908 */
[----:B------:R-:W-:Y:S01]  /*62710*/  ULDC UR4, c[0x0][0x22c] ;  /* 0x00008b0000047ab9 */ /* 0x000fe20000000800 */
[----:B------:R-:W-:Y:S01]  /*62720*/  ULDC UR12, c[0x0][0x228] ;  /* 0x00008a00000c7ab9 */ /* 0x000fe20000000800 */
[----:B------:R-:W-:Y:S01]  /*62730*/  ULDC UR14, c[0x0][0x228] ;  /* 0x00008a00000e7ab9 */ /* 0x000fe20000000800 */
[C---:B------:R-:W-:Y:S01]  /*62740*/  VIADD R13, R7.reuse, UR6 ;  /* 0x00000006070d7c36 */ /* 0x040fe20008000000 */
[----:B------:R-:W-:Y:S01]  /*62750*/  ULDC UR15, c[0x0][0x228] ;  /* 0x00008a00000f7ab9 */ /* 0x000fe20000000800 */
[----:B------:R-:W-:Y:S01]  /*62760*/  IMAD.WIDE R4, R7, 0x4, R192 ;  /* 0x0000000407047825 */ /* 0x000fe200078e02c0 */
[----:B------:R-:W-:Y:S01]  /*62770*/  ISETP.LT.AND P6, PT, R247, UR16, !P0 ;  /* 0x00000010f7007c0c */ /* 0x000fe2000c7c1270 */
[----:B------:R-:W-:Y:S02]  /*62780*/  ULDC UR6, c[0x0][0x248] ;  /* 0x0000920000067ab9 */ /* 0x000fe40000000800 */
[----:B------:R-:W-:Y:S01]  /*62790*/  IMAD.WIDE R6, R7, 0x4, R2 ;  /* 0x0000000407067825 */ /* 0x000fe200078e0202 */
[----:B------:R-:W-:-:S03]  /*627a0*/  ISETP.GE.AND P0, PT, R0, UR10, PT ;  /* 0x0000000a00007c0c */ /* 0x000fc6000bf06270 */
[C---:B-1----:R-:W-:Y:S01]  /*627b0*/  IMAD.WIDE R8, R13.reuse, 0x4, R192 ;  /* 0x000000040d087825 */ /* 0x042fe200078e02c0 */
[----:B------:R-:W-:Y:S01]  /*627c0*/  IADD3 R0, R252, 0xc9, RZ ;  /* 0x000000c9fc007810 */ /* 0x000fe20007ffe0ff */
[----:B------:R-:W-:Y:S01]  /*627d0*/  @P2 STG.E desc[UR8][R4.64], R130 ;  /* 0x0000008204002986 */ /* 0x000fe2000c101908 */
[----:B------:R-:W-:Y:S01]  /*627e0*/  ULDC UR16, c[0x0][0x228] ;  /* 0x00008a0000107ab9 */ /* 0x000fe20000000800 */
[----:B--2---:R-:W-:Y:S01]  /*627f0*/  IMAD.WIDE R10, R13, 0x4, R2 ;  /* 0x000000040d0a7825 */ /* 0x004fe200078e0202 */
[----:B------:R-:W-:Y:S01]  /*62800*/  ULDC UR10, c[0x0][0x22c] ;  /* 0x00008b00000a7ab9 */ /* 0x000fe20000000800 */
[----:B------:R1:W-:Y:S01]  /*62810*/  @P5 STG.E desc[UR8][R6.64], R126 ;  /* 0x0000007e06005986 */ /* 0x0003e2000c101908 */
[----:B------:R-:W-:Y:S01]  /*62820*/  ISETP.GE.AND P2, PT, R0, UR4, PT ;  /* 0x0000000400007c0c */ /* 0x000fe2000bf46270 */
[----:B------:R-:W-:Y:S02]  /*62830*/  ULDC UR4, c[0x0][0x248] ;  /* 0x0000920000047ab9 */ /* 0x000fe40000000800 */
[----:B------:R2:W-:Y:S01]  /*62840*/  @P4 STG.E desc[UR8][R8.64], R83 ;  /* 0x0000005308004986 */ /* 0x0005e2000c101908 */
[----:B------:R-:W-:Y:S01]  /*62850*/  ISETP.LT.AND P4, PT, R207, UR12, !P1 ;  /* 0x0000000ccf007c0c */ /* 0x000fe2000cf81270 */
[----:B------:R-:W-:Y:S01]  /*62860*/  VIADD R0, R252, 0xca ;  /* 0x000000cafc007836 */ /* 0x000fe20000000000 */
[----:B------:R-:W-:-:S02]  /*62870*/  ISETP.LT.AND P1, PT, R247, UR14, !P1 ;  /* 0x0000000ef7007c0c */ /* 0x000fc4000cf21270 */
[----:B-1----:R-:W-:Y:S01]  /*62880*/  IADD3 R7, R13, UR4, RZ ;  /* 0x000000040d077c10 */ /* 0x002fe2000fffe0ff */
[----:B------:R1:W-:Y:S01]  /*62890*/  @P6 STG.E desc[UR8][R10.64], R111 ;  /* 0x0000006f0a006986 */ /* 0x0003e2000c101908 */
        /* <DEDUP_REMOVED lines=11> */
[----:B------:R-:W-:Y:S01]  /*62950*/  @P4 STG.E desc[UR8][R4.64], R131 ;  /* 0x0000008304004986 */ /* 0x000fe2000c101908 */
[----:B------:R-:W-:Y:S01]  /*62960*/  ULDC UR15, c[0x0][0x228] ;  /* 0x00008a00000f7ab9 */ /* 0x000fe20000000800 */
[----:B--2---:R-:W-:Y:S01]  /*62970*/  IMAD.WIDE R8, R13, 0x4, R192 ;  /* 0x000000040d087825 */ /* 0x004fe200078e02c0 */
[----:B------:R-:W-:Y:S01]  /*62980*/  ISETP.GE.AND P4, PT, R0, UR4, PT ;  /* 0x0000000400007c0c */ /* 0x000fe2000bf86270 */
[----:B------:R2:W-:Y:S01]  /*62990*/  @P1 STG.E desc[UR8][R6.64], R127 ;  /* 0x0000007f06001986 */ /* 0x0005e2000c101908 */
[----:B------:R-:W-:Y:S01]  /*629a0*/  ISETP.LT.AND P1, PT, R207, UR12, !P2 ;  /* 0x0000000ccf007c0c */ /* 0x000fe2000d721270 */
[----:B------:R-:W-:Y:S01]  /*629b0*/  ULDC UR4, c[0x0][0x248] ;  /* 0x0000920000047ab9 */ /* 0x000fe20000000800 */
[----:B------:R-:W-:Y:S01]  /*629c0*/  ISETP.LT.AND P2, PT, R247, UR14, !P2 ;  /* 0x0000000ef7007c0c */ /* 0x000fe2000d741270 */
[C---:B-1----:R-:W-:Y:S01]  /*629d0*/  IMAD.WIDE R10, R13.reuse, 0x4, R2 ;  /* 0x000000040d0a7825 */ /* 0x042fe200078e0202 */
[----:B------:R1:W-:Y:S01]  /*629e0*/  @P5 STG.E desc[UR8][R8.64], R68 ;  /* 0x0000004408005986 */ /* 0x0003e2000c101908 */
[----:B------:R-:W-:Y:S01]  /*629f0*/  ULDC UR16, c[0x0][0x228] ;  /* 0x00008a0000107ab9 */ /* 0x000fe20000000800 */
[----:B------:R-:W-:Y:S01]  /*62a00*/  ULDC UR10, c[0x0][0x22c] ;  /* 0x00008b00000a7ab9 */ /* 0x000fe20000000800 */
[----:B------:R-:W-:Y:S01]  /*62a10*/  VIADD R0, R252, 0xcc ;  /* 0x000000ccfc007836 */ /* 0x000fe20000000000 */
[----:B------:R-:W-:Y:S01]  /*62a20*/  ULDC UR12, c[0x0][0x228] ;  /* 0x00008a00000c7ab9 */ /* 0x000fe20000000800 */
[----:B--2---:R-:W-:Y:S01]  /*62a30*/  IADD3 R7, R13, UR4, RZ ;  /* 0x000000040d077c10 */ /* 0x004fe2000fffe0ff */
        /* <DEDUP_REMOVED lines=14> */
[----:B-1----:R-:W-:Y:S01]  /*62b20*/  IMAD.WIDE R8, R13, 0x4, R192 ;  /* 0x000000040d087825 */ /* 0x002fe200078e02c0 */
[----:B------:R-:W-:Y:S01]  /*62b30*/  ISETP.GE.AND P1, PT, R0, UR4, PT ;  /* 0x0000000400007c0c */ /* 0x000fe2000bf26270 */
[----:B------:R1:W-:Y:S01]  /*62b40*/  @P2 STG.E desc[UR8][R6.64], R116 ;  /* 0x0000007406002986 */ /* 0x0003e2000c101908 */
[----:B------:R-:W-:Y:S01]  /*62b50*/  ISETP.LT.AND P2, PT, R207, UR12, !P4 ;  /* 0x0000000ccf007c0c */ /* 0x000fe2000e741270 */
[----:B------:R-:W-:Y:S01]  /*62b60*/  ULDC UR4, c[0x0][0x248] ;  /* 0x0000920000047ab9 */ /* 0x000fe20000000800 */
[----:B------:R-:W-:Y:S01]  /*62b70*/  ISETP.LT.AND P4, PT, R247, UR14, !P4 ;  /* 0x0000000ef7007c0c */ /* 0x000fe2000e781270 */
[C---:B--2---:R-:W-:Y:S01]  /*62b80*/  IMAD.WIDE R10, R13.reuse, 0x4, R2 ;  /* 0x000000040d0a7825 */ /* 0x044fe200078e0202 */
[----:B------:R2:W-:Y:S01]  /*62b90*/  @P5 STG.E desc[UR8][R8.64], R69 ;  /* 0x0000004508005986 */ /* 0x0005e2000c101908 */
[----:B------:R-:W-:Y:S01]  /*62ba0*/  ULDC UR10, c[0x0][0x22c] ;  /* 0x00008b00000a7ab9 */ /* 0x000fe20000000800 */
[----:B------:R-:W-:Y:S01]  /*62bb0*/  ULDC UR12, c[0x0][0x228] ;  /* 0x00008a00000c7ab9 */ /* 0x000fe20000000800 */
[----:B------:R-:W-:Y:S01]  /*62bc0*/  VIADD R0, R252, 0xce ;  /* 0x000000cefc007836 */ /* 0x000fe20000000000 */
        /* <DEDUP_REMOVED lines=307> */
[----:B--2---:R-:W-:Y:S01]  /*63f00*/  IMAD.WIDE R10, R13, 0x4, R2 ;  /* 0x000000040d0a7825 */ /* 0x004fe200078e0202 */
[----:B------:R2:W-:Y:S01]  /*63f10*/  @P5 STG.E desc[UR8][R8.64], R145 ;  /* 0x0000009108005986 */ /* 0x0005e2000c101908 */
[----:B------:R-:W-:-:S02]  /*63f20*/  ULDC UR10, c[0x0][0x22c] ;  /* 0x00008b00000a7ab9 */ /* 0x000fc40000000800 */
[----:B------:R-:W-:Y:S01]  /*63f30*/  VIADD R0, R252, 0xe6 ;  /* 0x000000e6fc007836 */ /* 0x000fe20000000000 */
[----:B------:R-:W-:Y:S01]  /*63f40*/  ULDC UR12, c[0x0][0x228] ;  /* 0x00008a00000c7ab9 */ /* 0x000fe20000000800 */
        /* <DEDUP_REMOVED lines=21> */
[----:B-1----:R-:W-:Y:S01]  /*640a0*/  IMAD.WIDE R10, R13, 0x4, R2 ;  /* 0x000000040d0a7825 */ /* 0x002fe200078e0202 */
[----:B------:R1:W-:Y:S01]  /*640b0*/  @P5 STG.E desc[UR8][R8.64], R146 ;  /* 0x0000009208005986 */ /* 0x0003e2000c101908 */
[----:B------:R-:W-:Y:S01]  /*640c0*/  ISETP.LT.AND P5, PT, R207, UR15, !P0 ;  /* 0x0000000fcf007c0c */ /* 0x000fe2000c7a1270 */
[----:B------:R-:W-:Y:S01]  /*640d0*/  ULDC UR10, c[0x0][0x22c] ;  /* 0x00008b00000a7ab9 */ /* 0x000fe20000000800 */
[----:B------:R-:W-:Y:S01]  /*640e0*/  VIADD R0, R252, 0xe8 ;  /* 0x000000e8fc007836 */ /* 0x000fe20000000000 */
[----:B------:R-:W-:Y:S01]  /*640f0*/  ULDC UR12, c[0x0][0x228] ;  /* 0x00008a00000c7ab9 */ /* 0x000fe20000000800 */
[----:B--2---:R-:W-:Y:S01]  /*64100*/  IADD3 R7, R13, UR4, RZ ;  /* 0x000000040d077c10 */ /* 0x004fe2000fffe0ff */
[----:B------:R2:W-:Y:S01]  /*64110*/  @P6 STG.E desc[UR8][R10.64], R182 ;  /* 0x000000b60a006986 */ /* 0x0005e2000c101908 */
[----:B------:R-:W-:Y:S01]  /*64120*/  ISETP.LT.AND P6, PT, R247, UR16, !P0 ;  /* 0x00000010f7007c0c */ /* 0x000fe2000c7c1270 */
[----:B------:R-:W-:Y:S01]  /*64130*/  ULDC UR4, c[0x0][0x22c] ;  /* 0x00008b0000047ab9 */ /* 0x000fe20000000800 */
[----:B------:R-:W-:Y:S01]  /*64140*/  ULDC UR14, c[0x0][0x228] ;  /* 0x00008a00000e7ab9 */ /* 0x000fe20000000800 */
        /* <DEDUP_REMOVED lines=18> */
[----:B------:R-:W-:Y:S01]  /*64270*/  ISETP.LT.AND P5, PT, R207, UR15, !P0 ;  /* 0x0000000fcf007c0c */ /* 0x000fe2000c7a1270 */
[----:B------:R-:W-:Y:S01]  /*64280*/  ULDC UR12, c[0x0][0x228] ;  /* 0x00008a00000c7ab9 */ /* 0x000fe20000000800 */
[----:B------:R-:W-:Y:S01]  /*64290*/  VIADD R0, R252, 0xea ;  /* 0x000000eafc007836 */ /* 0x000fe20000000000 */
[----:B-1----:R-:W-:Y:S01]  /*642a0*/  IADD3 R7, R13, UR4, RZ ;  /* 0x000000040d077c10 */ /* 0x002fe2000fffe0ff */
        /* <DEDUP_REMOVED lines=45> */
[----:B--2---:R-:W-:Y:S01]  /*64580*/  IMAD.WIDE R10, R13, 0x4, R2 ;  /* 0x000000040d0a7825 */ /* 0x004fe200078e0202 */
[----:B------:R-:W-:Y:S01]  /*64590*/  ISETP.LT.AND P1, PT, R247, UR14, !P1 ;  /* 0x0000000ef7007c0c */ /* 0x000fe2000cf21270 */
[----:B------:R2:W-:Y:S01]  /*645a0*/  @P5 STG.E desc[UR8][R8.64], R133 ;  /* 0x0000008508005986 */ /* 0x0005e2000c101908 */
[----:B------:R-:W-:Y:S01]  /*645b0*/  ISETP.LT.AND P5, PT, R207, UR15, !P0 ;  /* 0x0000000fcf007c0c */ /* 0x000fe2000c7a1270 */
[----:B------:R-:W-:Y:S01]  /*645c0*/  VIADD R0, R252, 0xee ;  /* 0x000000eefc007836 */ /* 0x000fe20000000000 */
[----:B------:R-:W-:Y:S01]  /*645d0*/  ULDC UR12, c[0x0][0x228] ;  /* 0x00008a00000c7ab9 */ /* 0x000fe20000000800 */
[----:B-1----:R-:W-:Y:S01]  /*645e0*/  IADD3 R7, R13, UR4, RZ ;  /* 0x000000040d077c10 */ /* 0x002fe2000fffe0ff */
[----:B------:R1:W-:Y:S01]  /*645f0*/  @P6 STG.E desc[UR8][R10.64], R177 ;  /* 0x000000b10a006986 */ /* 0x0003e2000c101908 */
        /* <DEDUP_REMOVED lines=11> */
[----:B------:R-:W-:Y:S01]  /*646b0*/  ISETP.GE.AND P4, PT, R0, UR4, PT ;  /* 0x0000000400007c0c */ /* 0x000fe2000bf86270 */
[----:B------:R-:W-:Y:S01]  /*646c0*/  ULDC UR4, c[0x0][0x248] ;  /* 0x0000920000047ab9 */ /* 0x000fe20000000800 */
[----:B--2---:R-:W-:Y:S01]  /*646d0*/  IMAD.WIDE R8, R13, 0x4, R192 ;  /* 0x000000040d087825 */ /* 0x004fe200078e02c0 */
[----:B------:R2:W-:Y:S01]  /*646e0*/  @P1 STG.E desc[UR8][R6.64], R189 ;  /* 0x000000bd06001986 */ /* 0x0005e2000c101908 */
[----:B------:R-:W-:Y:S01]  /*646f0*/  ISETP.LT.AND P1, PT, R207, UR12, !P2 ;  /* 0x0000000ccf007c0c */ /* 0x000fe2000d721270 */
[----:B------:R-:W-:Y:S01]  /*64700*/  ULDC UR16, c[0x0][0x228] ;  /* 0x00008a0000107ab9 */ /* 0x000fe20000000800 */
[----:B-1----:R-:W-:Y:S01]  /*64710*/  IMAD.WIDE R10, R13, 0x4, R2 ;  /* 0x000000040d0a7825 */ /* 0x002fe200078e0202 */
[----:B------:R1:W-:Y:S01]  /*64720*/  @P5 STG.E desc[UR8][R8.64], R134 ;  /* 0x0000008608005986 */ /* 0x0003e2000c101908 */
[----:B------:R-:W-:Y:S01]  /*64730*/  ISETP.LT.AND P2, PT, R247, UR14, !P2 ;  /* 0x0000000ef7007c0c */ /* 0x000fe2000d741270 */
[----:B------:R-:W-:Y:S01]  /*64740*/  ULDC UR10, c[0x0][0x22c] ;  /* 0x00008b00000a7ab9 */ /* 0x000fe20000000800 */
[----:B------:R-:W-:-:S02]  /*64750*/  ISETP.LT.AND P5, PT, R207, UR15, !P0 ;  /* 0x0000000fcf007c0c */ /* 0x000fc4000c7a1270 */
[----:B--2---:R-:W-:Y:S01]  /*64760*/  IADD3 R7, R13, UR4, RZ ;  /* 0x000000040d077c10 */ /* 0x004fe2000fffe0ff */
[----:B------:R2:W-:Y:S01]  /*64770*/  @P6 STG.E desc[UR8][R10.64], R178 ;  /* 0x000000b20a006986 */ /* 0x0005e2000c101908 */
[----:B------:R-:W-:Y:S01]  /*64780*/  VIADD R0, R252, 0xf0 ;  /* 0x000000f0fc007836 */ /* 0x000fe20000000000 */
[----:B------:R-:W-:Y:S01]  /*64790*/  ISETP.LT.AND P6, PT, R247, UR16, !P0 ;  /* 0x00000010f7007c0c */ /* 0x000fe2000c7c1270 */
        /* <DEDUP_REMOVED lines=9> */
[----:B------:R-:W-:-:S02]  /*64830*/  ULDC UR14, c[0x0][0x228] ;  /* 0x00008a00000e7ab9 */ /* 0x000fc40000000800 */
[C---:B-1----:R-:W-:Y:S01]  /*64840*/  IMAD.WIDE R8, R13.reuse, 0x4, R192 ;  /* 0x000000040d087825 */ /* 0x042fe200078e02c0 */
[----:B------:R-:W-:Y:S01]  /*64850*/  @P1 STG.E desc[UR8][R4.64], R174 ;  /* 0x000000ae04001986 */ /* 0x000fe2000c101908 */
[----:B------:R-:W-:Y:S01]  /*64860*/  ISETP.GE.AND P1, PT, R0, UR4, PT ;  /* 0x0000000400007c0c */ /* 0x000fe2000bf26270 */
[----:B------:R-:W-:Y:S01]  /*64870*/  ULDC UR4, c[0x0][0x248] ;  /* 0x0000920000047ab9 */ /* 0x000fe20000000800 */
[----:B--2---:R-:W-:Y:S01]  /*64880*/  IMAD.WIDE R10, R13, 0x4, R2 ;  /* 0x000000040d0a7825 */ /* 0x004fe200078e0202 */
[----:B------:R1:W-:Y:S04]  /*64890*/  @P2 STG.E desc[UR8][R6.64], R190 ;  /* 0x000000be06002986 */ /* 0x0003e8000c101908 */
[----:B------:R-:W-:Y:S01]  /*648a0*/  @P5 STG.E desc[UR8][R8.64], R135 ;  /* 0x0000008708005986 */ /* 0x000fe2000c101908 */
[----:B------:R-:W-:Y:S01]  /*648b0*/  ISETP.LT.AND P5, PT, R207, UR6, !P4 ;  /* 0x00000006cf007c0c */ /* 0x000fe2000e7a1270 */
[----:B------:R-:W-:Y:S01]  /*648c0*/  VIADD R0, R252, 0xf2 ;  /* 0x000000f2fc007836 */ /* 0x000fe20000000000 */
[----:B------:R-:W-:Y:S01]  /*648d0*/  ISETP.LT.AND P4, PT, R247, UR10, !P4 ;  /* 0x0000000af7007c0c */ /* 0x000fe2000e781270 */
[----:B------:R2:W-:Y:S01]  /*648e0*/  @P6 STG.E desc[UR8][R10.64], R179 ;  /* 0x000000b30a006986 */ /* 0x0005e2000c101908 */
[----:B------:R-:W-:Y:S01]  /*648f0*/  ISETP.LT.AND P6, PT, R207, UR12, !P0 ;  /* 0x0000000ccf007c0c */ /* 0x000fe2000c7c1270 */
[----:B------:R-:W-:Y:S01]  /*64900*/  ULDC UR6, c[0x0][0x22c] ;  /* 0x00008b0000067ab9 */ /* 0x000fe20000000800 */
[----:B------:R-:W-:Y:S01]  /*64910*/  ULDC UR10, c[0x0][0x228] ;  /* 0x00008a00000a7ab9 */ /* 0x000fe20000000800 */
[----:B-1----:R-:W-:Y:S01]  /*64920*/  IADD3 R7, R13, UR4, RZ ;  /* 0x000000040d077c10 */ /* 0x002fe2000fffe0ff */
[----:B------:R-:W-:Y:S01]  /*64930*/  ULDC UR4, c[0x0][0x248] ;  /* 0x0000920000047ab9 */ /* 0x000fe20000000800 */
[----:B------:R-:W-:Y:S01]  /*64940*/  ISETP.GE.AND P2, PT, R0, UR6, PT ;  /* 0x0000000600007c0c */ /* 0x000fe2000bf46270 */
[----:B------:R-:W-:Y:S01]  /*64950*/  ULDC UR6, c[0x0][0x228] ;  /* 0x00008a0000067ab9 */ /* 0x000fe20000000800 */
[----:B------:R-:W-:Y:S01]  /*64960*/  ULDC UR12, c[0x0][0x228] ;  /* 0x00008a00000c7ab9 */ /* 0x000fe20000000800 */
[----:B------:R-:W-:-:S04]  /*64970*/  IMAD.WIDE R4, R7, 0x4, R192 ;  /* 0x0000000407047825 */ /* 0x000fc800078e02c0 */
[C---:B--2---:R-:W-:Y:S01]  /*64980*/  VIADD R11, R7.reuse, UR4 ;  /* 0x00000004070b7c36 */ /* 0x044fe20008000000 */
[----:B------:R-:W-:Y:S01]  /*64990*/  IADD3 R0, R252, 0xf3, RZ ;  /* 0x000000f3fc007810 */ /* 0x000fe20007ffe0ff */
[----:B------:R-:W-:Y:S01]  /*649a0*/  IMAD.WIDE R6, R7, 0x4, R2 ;  /* 0x0000000407067825 */ /* 0x000fe200078e0202 */
[----:B------:R1:W-:Y:S01]  /*649b0*/  @P5 STG.E desc[UR8][R4.64], R175 ;  /* 0x000000af04005986 */ /* 0x0003e2000c101908 */
[----:B------:R-:W-:Y:S01]  /*649c0*/  ULDC UR4, c[0x0][0x22c] ;  /* 0x00008b0000047ab9 */ /* 0x000fe20000000800 */
[----:B------:R-:W-:Y:S01]  /*649d0*/  ISETP.LT.AND P0, PT, R247, UR6, !P0 ;  /* 0x00000006f7007c0c */ /* 0x000fe2000c701270 */
[----:B------:R-:W-:Y:S01]  /*649e0*/  IMAD.WIDE R8, R11, 0x4, R192 ;  /* 0x000000040b087825 */ /* 0x000fe200078e02c0 */
[----:B------:R2:W-:Y:S01]  /*649f0*/  @P4 STG.E desc[UR8][R6.64], R191 ;  /* 0x000000bf06004986 */ /* 0x0005e2000c101908 */
[----:B------:R-:W-:Y:S01]  /*64a00*/  ISETP.LT.AND P4, PT, R207, UR10, !P1 ;  /* 0x0000000acf007c0c */ /* 0x000fe2000cf81270 */
[----:B------:R-:W-:Y:S01]  /*64a10*/  ULDC UR6, c[0x0][0x228] ;  /* 0x00008a0000067ab9 */ /* 0x000fe20000000800 */
[----:B------:R-:W-:Y:S01]  /*64a20*/  ISETP.GE.AND P5, PT, R0, UR4, PT ;  /* 0x0000000400007c0c */ /* 0x000fe2000bfa6270 */
[----:B------:R-:W-:Y:S01]  /*64a30*/  ULDC UR4, c[0x0][0x248] ;  /* 0x0000920000047ab9 */ /* 0x000fe20000000800 */
[----:B------:R-:W-:Y:S01]  /*64a40*/  ISETP.LT.AND P1, PT, R247, UR12, !P1 ;  /* 0x0000000cf7007c0c */ /* 0x000fe2000cf21270 */
[----:B------:R3:W-:Y:S01]  /*64a50*/  @P6 STG.E desc[UR8][R8.64], R200 ;  /* 0x000000c808006986 */ /* 0x0007e2000c101908 */
[----:B------:R-:W-:Y:S01]  /*64a60*/  VIADD R13, R11, UR4 ;  /* 0x000000040b0d7c36 */ /* 0x000fe20008000000 */
[----:B------:R-:W-:Y:S01]  /*64a70*/  ISETP.LT.AND P6, PT, R207, UR14, !P2 ;  /* 0x0000000ecf007c0c */ /* 0x000fe2000d7c1270 */
[----:B------:R-:W-:Y:S01]  /*64a80*/  ULDC UR4, c[0x0][0x248] ;  /* 0x0000920000047ab9 */ /* 0x000fe20000000800 */
[----:B-1----:R-:W-:Y:S01]  /*64a90*/  IMAD.WIDE R4, R11, 0x4, R2 ;  /* 0x000000040b047825 */ /* 0x002fe200078e0202 */
[----:B------:R-:W-:Y:S01]  /*64aa0*/  IADD3 R0, R252, 0xf4, RZ ;  /* 0x000000f4fc007810 */ /* 0x000fe20007ffe0ff */
[----:B------:R-:W-:Y:S01]  /*64ab0*/  ULDC UR10, c[0x0][0x228] ;  /* 0x00008a00000a7ab9 */ /* 0x000fe20000000800 */
[----:B------:R-:W-:Y:S01]  /*64ac0*/  ULDC UR12, c[0x0][0x228] ;  /* 0x00008a00000c7ab9 */ /* 0x000fe20000000800 */
[C---:B------:R-:W-:Y:S01]  /*64ad0*/  VIADD R15, R13.reuse, UR4 ;  /* 0x000000040d0f7c36 */ /* 0x040fe20008000000 */
[----:B------:R-:W-:Y:S01]  /*64ae0*/  ULDC UR4, c[0x0][0x22c] ;  /* 0x00008b0000047ab9 */ /* 0x000fe20000000800 */
[C---:B--2---:R-:W-:Y:S01]  /*64af0*/  IMAD.WIDE R6, R13.reuse, 0x4, R192 ;  /* 0x000000040d067825 */ /* 0x044fe200078e02c0 */
[----:B------:R1:W-:Y:S03]  /*64b00*/  @P0 STG.E desc[UR8][R4.64], R220 ;  /* 0x000000dc04000986 */ /* 0x0003e6000c101908 */
[----:B---3--:R-:W-:Y:S01]  /*64b10*/  IMAD.WIDE R8, R13, 0x4, R2 ;  /* 0x000000040d087825 */ /* 0x008fe200078e0202 */
[----:B------:R-:W-:Y:S01]  /*64b20*/  ISETP.GE.AND P0, PT, R0, UR4, PT ;  /* 0x0000000400007c0c */ /* 0x000fe2000bf06270 */
[----:B------:R-:W-:Y:S01]  /*64b30*/  @P4 STG.E desc[UR8][R6.64], R164 ;  /* 0x000000a406004986 */ /* 0x000fe2000c101908 */
[----:B------:R-:W-:Y:S01]  /*64b40*/  ISETP.LT.AND P2, PT, R247, UR6, !P2 ;  /* 0x00000006f7007c0c */ /* 0x000fe2000d741270 */
[----:B------:R-:W-:Y:S01]  /*64b50*/  IMAD.WIDE R10, R15, 0x4, R192 ;  /* 0x000000040f0a7825 */ /* 0x000fe200078e02c0 */
[----:B------:R-:W-:Y:S01]  /*64b60*/  ULDC UR4, c[0x0][0x248] ;  /* 0x0000920000047ab9 */ /* 0x000fe20000000800 */
[----:B------:R-:W-:Y:S01]  /*64b70*/  ISETP.LT.AND P4, PT, R207, UR10, !P5 ;  /* 0x0000000acf007c0c */ /* 0x000fe2000ef81270 */
[----:B------:R2:W-:Y:S01]  /*64b80*/  @P1 STG.E desc[UR8][R8.64], R16 ;  /* 0x0000001008001986 */ /* 0x0005e2000c101908 */
[----:B------:R-:W-:Y:S01]  /*64b90*/  ISETP.LT.AND P5, PT, R247, UR12, !P5 ;  /* 0x0000000cf7007c0c */ /* 0x000fe2000efa1270 */
[----:B------:R-:W-:Y:S01]  /*64ba0*/  ULDC UR14, c[0x0][0x228] ;  /* 0x00008a00000e7ab9 */ /* 0x000fe20000000800 */
[----:B------:R-:W-:Y:S01]  /*64bb0*/  IADD3 R0, R252, 0xf5, RZ ;  /* 0x000000f5fc007810 */ /* 0x000fe20007ffe0ff */
[----:B------:R3:W-:Y:S01]  /*64bc0*/  @P6 STG.E desc[UR8][R10.64], R201 ;  /* 0x000000c90a006986 */ /* 0x0007e2000c101908 */
[----:B------:R-:W-:Y:S01]  /*64bd0*/  ISETP.LT.AND P6, PT, R207, UR14, !P0 ;  /* 0x0000000ecf007c0c */ /* 0x000fe2000c7c1270 */
[----:B-1----:R-:W-:Y:S01]  /*64be0*/  IMAD.WIDE R4, R15, 0x4, R2 ;  /* 0x000000040f047825 */ /* 0x002fe200078e0202 */
[----:B------:R-:W-:Y:S01]  /*64bf0*/  ULDC UR6, c[0x0][0x228] ;  /* 0x00008a0000067ab9 */ /* 0x000fe20000000800 */
[----:B------:R-:W-:-:S02]  /*64c00*/  ULDC UR10, c[0x0][0x228] ;  /* 0x00008a00000a7ab9 */ /* 0x000fc40000000800 */
[----:B--2---:R-:W-:Y:S01]  /*64c10*/  VIADD R9, R15, UR4 ;  /* 0x000000040f097c36 */ /* 0x004fe20008000000 */
[----:B------:R-:W-:Y:S01]  /*64c20*/  ULDC UR4, c[0x0][0x248] ;  /* 0x0000920000047ab9 */ /* 0x000fe20000000800 */
[----:B------:R-:W-:Y:S01]  /*64c30*/  ISETP.GE.AND P1, PT, R0, UR5, PT ;  /* 0x0000000500007c0c */ /* 0x000fe2000bf26270 */
[----:B------:R-:W-:Y:S01]  /*64c40*/  VIADD R0, R252, 0xf6 ;  /* 0x000000f6fc007836 */ /* 0x000fe20000000000 */
[----:B------:R1:W-:Y:S01]  /*64c50*/  @P2 STG.E desc[UR8][R4.64], R221 ;  /* 0x000000dd04002986 */ /* 0x0003e2000c101908 */
[C---:B------:R-:W-:Y:S01]  /*64c60*/  IADD3 R13, R9.reuse, UR4, RZ ;  /* 0x00000004090d7c10 */ /* 0x040fe2000fffe0ff */
[C---:B------:R-:W-:Y:S01]  /*64c70*/  IMAD.WIDE R6, R9.reuse, 0x4, R192 ;  /* 0x0000000409067825 */ /* 0x040fe200078e02c0 */
[----:B------:R-:W-:Y:S01]  /*64c80*/  ULDC UR5, c[0x0][0x228] ;  /* 0x00008a0000057ab9 */ /* 0x000fe20000000800 */
[----:B------:R-:W-:Y:S01]  /*64c90*/  ISETP.GE.AND P2, PT, R0, UR13, PT ;  /* 0x0000000d00007c0c */ /* 0x000fe2000bf46270 */
[----:B------:R-:W-:Y:S01]  /*64ca0*/  ULDC UR4, c[0x0][0x248] ;  /* 0x0000920000047ab9 */ /* 0x000fe20000000800 */
[----:B------:R-:W-:Y:S01]  /*64cb0*/  IMAD.WIDE R8, R9, 0x4, R2 ;  /* 0x0000000409087825 */ /* 0x000fe200078e0202 */
[----:B------:R-:W-:Y:S01]  /*64cc0*/  @P4 STG.E desc[UR8][R6.64], R165 ;  /* 0x000000a506004986 */ /* 0x000fe2000c101908 */
[----:B------:R-:W-:Y:S01]  /*64cd0*/  ISETP.LT.AND P0, PT, R247, UR5, !P0 ;  /* 0x00000005f7007c0c */ /* 0x000fe2000c701270 */
[----:B------:R-:W-:Y:S01]  /*64ce0*/  ULDC UR12, c[0x0][0x228] ;  /* 0x00008a00000c7ab9 */ /* 0x000fe20000000800 */
[----:B---3--:R-:W-:Y:S01]  /*64cf0*/  IMAD.WIDE R10, R13, 0x4, R192 ;  /* 0x000000040d0a7825 */ /* 0x008fe200078e02c0 */
[----:B------:R2:W-:Y:S01]  /*64d00*/  @P5 STG.E desc[UR8][R8.64], R17 ;  /* 0x0000001108005986 */ /* 0x0005e2000c101908 */
[----:B------:R-:W-:Y:S01]  /*64d10*/  ISETP.LT.AND P5, PT, R207, UR6, !P1 ;  /* 0x00000006cf007c0c */ /* 0x000fe2000cfa1270 */
[----:B------:R-:W-:Y:S01]  /*64d20*/  ULDC UR5, c[0x0][0x228] ;  /* 0x00008a0000057ab9 */ /* 0x000fe20000000800 */
[----:B------:R-:W-:Y:S01]  /*64d30*/  ISETP.LT.AND P4, PT, R247, UR10, !P1 ;  /* 0x0000000af7007c0c */ /* 0x000fe2000cf81270 */
[----:B------:R3:W-:Y:S01]  /*64d40*/  @P6 STG.E desc[UR8][R10.64], R202 ;  /* 0x000000ca0a006986 */ /* 0x0007e2000c101908 */
[----:B------:R-:W-:Y:S01]  /*64d50*/  IADD3 R0, R252, 0xf7, RZ ;  /* 0x000000f7fc007810 */ /* 0x000fe20007ffe0ff */
[----:B-1----:R-:W-:Y:S01]  /*64d60*/  IMAD.WIDE R4, R13, 0x4, R2 ;  /* 0x000000040d047825 */ /* 0x002fe200078e0202 */
[----:B------:R-:W-:Y:S01]  /*64d70*/  ISETP.LT.AND P6, PT, R207, UR12, !P2 ;  /* 0x0000000ccf007c0c */ /* 0x000fe2000d7c1270 */
[----:B------:R-:W-:-:S02]  /*64d80*/  ULDC UR6, c[0x0][0x228] ;  /* 0x00008a0000067ab9 */ /* 0x000fc40000000800 */
[----:B--2---:R-:W-:Y:S01]  /*64d90*/  VIADD R9, R13, UR4 ;  /* 0x000000040d097c36 */ /* 0x004fe20008000000 */
[----:B------:R-:W-:Y:S01]  /*64da0*/  ULDC UR4, c[0x0][0x248] ;  /* 0x0000920000047ab9 */ /* 0x000fe20000000800 */
[----:B------:R-:W-:Y:S01]  /*64db0*/  ISETP.GE.AND P1, PT, R0, UR11, PT ;  /* 0x0000000b00007c0c */ /* 0x000fe2000bf26270 */
[----:B------:R-:W-:Y:S01]  /*64dc0*/  VIADD R0, R252, 0xf8 ;  /* 0x000000f8fc007836 */ /* 0x000fe20000000000 */
[----:B------:R-:W-:Y:S01]  /*64dd0*/  ULDC UR10, c[0x0][0x228] ;  /* 0x00008a00000a7ab9 */ /* 0x000fe20000000800 */
[C---:B------:R-:W-:Y:S01]  /*64de0*/  IADD3 R15, R9.reuse, UR4, RZ ;  /* 0x00000004090f7c10 */ /* 0x040fe2000fffe0ff */
[C---:B------:R-:W-:Y:S01]  /*64df0*/  IMAD.WIDE R6, R9.reuse, 0x4, R192 ;  /* 0x0000000409067825 */ /* 0x040fe200078e02c0 */
[----:B------:R1:W-:Y:S01]  /*64e00*/  @P0 STG.E desc[UR8][R4.64], R222 ;  /* 0x000000de04000986 */ /* 0x0003e2000c101908 */
[----:B------:R-:W-:Y:S02]  /*64e10*/  ULDC UR4, c[0x0][0x248] ;  /* 0x0000920000047ab9 */ /* 0x000fe40000000800 */
[----:B------:R-:W-:Y:S01]  /*64e20*/  IMAD.WIDE R8, R9, 0x4, R2 ;  /* 0x0000000409087825 */ /* 0x000fe200078e0202 */
[----:B------:R-:W-:Y:S01]  /*64e30*/  ISETP.GE.AND P0, PT, R0, UR7, PT ;  /* 0x0000000700007c0c */ /* 0x000fe2000bf06270 */
[----:B------:R-:W-:Y:S01]  /*64e40*/  @P5 STG.E desc[UR8][R6.64], R166 ;  /* 0x000000a606005986 */ /* 0x000fe2000c101908 */
[----:B------:R-:W-:Y:S01]  /*64e50*/  ULDC UR7, c[0x0][0x228] ;  /* 0x00008a0000077ab9 */ /* 0x000fe20000000800 */
[----:B---3--:R-:W-:Y:S01]  /*64e60*/  IMAD.WIDE R10, R15, 0x4, R192 ;  /* 0x000000040f0a7825 */ /* 0x008fe200078e02c0 */
[----:B------:R-:W-:Y:S01]  /*64e70*/  ISETP.LT.AND P2, PT, R247, UR5, !P2 ;  /* 0x00000005f7007c0c */ /* 0x000fe2000d741270 */
[----:B------:R2:W-:Y:S01]  /*64e80*/  @P4 STG.E desc[UR8][R8.64], R18 ;  /* 0x0000001208004986 */ /* 0x0005e2000c101908 */
[----:B------:R-:W-:Y:S01]  /*64e90*/  ISETP.LT.AND P5, PT, R207, UR6, !P1 ;  /* 0x00000006cf007c0c */ /* 0x000fe2000cfa1270 */
[----:B------:R-:W-:Y:S01]  /*64ea0*/  ULDC UR5, c[0x0][0x228] ;  /* 0x00008a0000057ab9 */ /* 0x000fe20000000800 */
[----:B------:R-:W-:Y:S01]  /*64eb0*/  ISETP.LT.AND P4, PT, R247, UR7, !P1 ;  /* 0x00000007f7007c0c */ /* 0x000fe2000cf81270 */
[----:B------:R3:W-:Y:S01]  /*64ec0*/  @P6 STG.E desc[UR8][R10.64], R203 ;  /* 0x000000cb0a006986 */ /* 0x0007e2000c101908 */
[----:B------:R-:W-:Y:S01]  /*64ed0*/  ISETP.LT.AND P6, PT, R207, UR10, !P0 ;  /* 0x0000000acf007c0c */ /* 0x000fe2000c7c1270 */
[C---:B-1----:R-:W-:Y:S01]  /*64ee0*/  IMAD.WIDE R4, R15.reuse, 0x4, R2 ;  /* 0x000000040f047825 */ /* 0x042fe200078e0202 */
[----:B------:R-:W-:Y:S01]  /*64ef0*/  IADD3 R0, R252, 0xfa, RZ ;  /* 0x000000fafc007810 */ /* 0x000fe20007ffe0ff */
[----:B------:R-:W-:Y:S01]  /*64f00*/  ULDC UR6, c[0x0][0x228] ;  /* 0x00008a0000067ab9 */ /* 0x000fe20000000800 */
[----:B------:R-:W-:Y:S01]  /*64f10*/  ULDC UR7, c[0x0][0x228] ;  /* 0x00008a0000077ab9 */ /* 0x000fe20000000800 */
[----:B--2---:R-:W-:Y:S01]  /*64f20*/  VIADD R9, R15, UR4 ;  /* 0x000000040f097c36 */ /* 0x004fe20008000000 */
[----:B------:R-:W-:-:S04]  /*64f30*/  ULDC UR4, c[0x0][0x248] ;  /* 0x0000920000047ab9 */ /* 0x000fc80000000800 */
[C---:B------:R-:W-:Y:S01]  /*64f40*/  IADD3 R13, R9.reuse, UR4, RZ ;  /* 0x00000004090d7c10 */ /* 0x040fe2000fffe0ff */
[C---:B------:R-:W-:Y:S01]  /*64f50*/  IMAD.WIDE R6, R9.reuse, 0x4, R192 ;  /* 0x0000000409067825 */ /* 0x040fe200078e02c0 */
[----:B------:R-:W-:Y:S01]  /*64f60*/  ISETP.GE.AND P1, PT, R0, UR23, PT ;  /* 0x0000001700007c0c */ /* 0x000fe2000bf26270 */
[----:B------:R1:W-:Y:S01]  /*64f70*/  @P2 STG.E desc[UR8][R4.64], R223 ;  /* 0x000000df04002986 */ /* 0x0003e2000c101908 */
[----:B------:R-:W-:Y:S01]  /*64f80*/  ULDC UR4, c[0x0][0x248] ;  /* 0x0000920000047ab9 */ /* 0x000fe20000000800 */
[----:B------:R-:W-:Y:S01]  /*64f90*/  IMAD.WIDE R8, R9, 0x4, R2 ;  /* 0x0000000409087825 */ /* 0x000fe200078e0202 */
[----:B------:R-:W-:-:S03]  /*64fa0*/  ISETP.LT.AND P0, PT, R247, UR5, !P0 ;  /* 0x00000005f7007c0c */ /* 0x000fc6000c701270 */
[----:B---3--:R-:W-:Y:S01]  /*64fb0*/  IMAD.WIDE R10, R13, 0x4, R192 ;  /* 0x000000040d0a7825 */ /* 0x008fe200078e02c0 */
[----:B------:R2:W-:Y:S01]  /*64fc0*/  @P5 STG.E desc[UR8][R6.64], R167 ;  /* 0x000000a706005986 */ /* 0x0005e2000c101908 */
[----:B------:R-:W-:Y:S01]  /*64fd0*/  ISETP.LT.AND P5, PT, R207, UR6, !P3 ;  /* 0x00000006cf007c0c */ /* 0x000fe2000dfa1270 */
[----:B------:R-:W-:Y:S01]  /*64fe0*/  ULDC UR5, c[0x0][0x248] ;  /* 0x0000920000057ab9 */ /* 0x000fe20000000800 */
[----:B------:R-:W-:Y:S01]  /*64ff0*/  VIADD R15, R13, UR4 ;  /* 0x000000040d0f7c36 */ /* 0x000fe20008000000 */
[----:B------:R3:W-:Y:S01]  /*65000*/  @P4 STG.E desc[UR8][R8.64], R19 ;  /* 0x0000001308004986 */ /* 0x0007e2000c101908 */
[----:B------:R-:W-:Y:S01]  /*65010*/  ISETP.LT.AND P4, PT, R247, UR7, !P3 ;  /* 0x00000007f7007c0c */ /* 0x000fe2000df81270 */
[----:B------:R-:W-:Y:S01]  /*65020*/  VIADD R0, R252, 0xfb ;  /* 0x000000fbfc007836 */ /* 0x000fe20000000000 */
[----:B------:R-:W-:Y:S01]  /*65030*/  ULDC UR4, c[0x0][0x248] ;  /* 0x0000920000047ab9 */ /* 0x000fe20000000800 */
[----:B------:R4:W-:Y:S01]  /*65040*/  @P6 STG.E desc[UR8][R10.64], R204 ;  /* 0x000000cc0a006986 */ /* 0x0009e2000c101908 */
[----:B------:R-:W-:-:S02]  /*65050*/  ISETP.LT.AND P6, PT, R207, UR7, !P1 ;  /* 0x00000007cf007c0c */ /* 0x000fc4000cfc1270 */
[----:B------:R-:W-:Y:S01]  /*65060*/  IADD3 R17, R15, UR4, RZ ;  /* 0x000000040f117c10 */ /* 0x000fe2000fffe0ff */
[----:B-1----:R-:W-:Y:S01]  /*65070*/  IMAD.WIDE R4, R13, 0x4, R2 ;  /* 0x000000040d047825 */ /* 0x002fe200078e0202 */
[----:B------:R-:W-:Y:S01]  /*65080*/  ISETP.GE.AND P2, PT, R0, UR21, PT ;  /* 0x0000001500007c0c */ /* 0x000fe2000bf46270 */
[----:B------:R-:W-:Y:S01]  /*65090*/  ULDC UR4, c[0x0][0x248] ;  /* 0x0000920000047ab9 */ /* 0x000fe20000000800 */
[----:B------:R-:W-:Y:S01]  /*650a0*/  IADD3 R0, R252, 0xfc, RZ ;  /* 0x000000fcfc007810 */ /* 0x000fe20007ffe0ff */
[C---:B--2---:R-:W-:Y:S01]  /*650b0*/  IMAD.WIDE R6, R15.reuse, 0x4, R192 ;  /* 0x000000040f067825 */ /* 0x044fe200078e02c0 */
[----:B------:R1:W-:Y:S03]  /*650c0*/  @P0 STG.E desc[UR8][R4.64], R216 ;  /* 0x000000d804000986 */ /* 0x0003e6000c101908 */
[----:B---3--:R-:W-:Y:S01]  /*650d0*/  IMAD.WIDE R8, R15, 0x4, R2 ;  /* 0x000000040f087825 */ /* 0x008fe200078e0202 */
[----:B------:R-:W-:-:S03]  /*650e0*/  ISETP.GE.AND P3, PT, R0, UR17, PT ;  /* 0x0000001100007c0c */ /* 0x000fc6000bf66270 */
[----:B----4-:R-:W-:Y:S01]  /*650f0*/  IMAD.WIDE R10, R17, 0x4, R192 ;  /* 0x00000004110a7825 */ /* 0x010fe200078e02c0 */
[----:B------:R-:W-:Y:S01]  /*65100*/  ISETP.LT.AND P1, PT, R247, UR7, !P1 ;  /* 0x00000007f7007c0c */ /* 0x000fe2000cf21270 */
[----:B------:R2:W-:Y:S01]  /*65110*/  @P5 STG.E desc[UR8][R6.64], R228 ;  /* 0x000000e406005986 */ /* 0x0005e2000c101908 */
[----:B------:R-:W-:Y:S01]  /*65120*/  ISETP.LT.AND P5, PT, R207, UR7, !P2 ;  /* 0x00000007cf007c0c */ /* 0x000fe2000d7a1270 */
[----:B------:R-:W-:Y:S02]  /*65130*/  VIADD R0, R252, 0xfd ;  /* 0x000000fdfc007836 */ /* 0x000fe40000000000 */
[----:B------:R3:W-:Y:S01]  /*65140*/  @P4 STG.E desc[UR8][R8.64], R20 ;  /* 0x0000001408004986 */ /* 0x0007e2000c101908 */
[----:B------:R-:W-:Y:S01]  /*65150*/  VIADD R13, R17, UR4 ;  /* 0x00000004110d7c36 */ /* 0x000fe20008000000 */
[----:B------:R-:W-:Y:S01]  /*65160*/  ISETP.LT.AND P4, PT, R247, UR7, !P2 ;  /* 0x00000007f7007c0c */ /* 0x000fe2000d781270 */
[----:B------:R-:W-:Y:S01]  /*65170*/  ULDC UR4, c[0x0][0x248] ;  /* 0x0000920000047ab9 */ /* 0x000fe20000000800 */
[----:B------:R4:W-:Y:S01]  /*65180*/  @P6 STG.E desc[UR8][R10.64], R205 ;  /* 0x000000cd0a006986 */ /* 0x0009e2000c101908 */
[----:B------:R-:W-:Y:S01]  /*65190*/  ISETP.LT.AND P6, PT, R207, UR7, !P3 ;  /* 0x00000007cf007c0c */ /* 0x000fe2000dfc1270 */
[----:B-1----:R-:W-:Y:S01]  /*651a0*/  IMAD.WIDE R4, R17, 0x4, R2 ;  /* 0x0000000411047825 */ /* 0x002fe200078e0202 */
[----:B------:R-:W-:-:S02]  /*651b0*/  ISETP.GE.AND P0, PT, R0, UR19, PT ;  /* 0x0000001300007c0c */ /* 0x000fc4000bf06270 */
[C---:B------:R-:W-:Y:S01]  /*651c0*/  IADD3 R15, R13.reuse, UR4, RZ ;  /* 0x000000040d0f7c10 */ /* 0x040fe2000fffe0ff */
[C---:B--2---:R-:W-:Y:S01]  /*651d0*/  IMAD.WIDE R6, R13.reuse, 0x4, R192 ;  /* 0x000000040d067825 */ /* 0x044fe200078e02c0 */
[C---:B------:R-:W-:Y:S01]  /*651e0*/  IADD3 R0, R252.reuse, 0xfe, RZ ;  /* 0x000000fefc007810 */ /* 0x040fe20007ffe0ff */
[----:B------:R1:W-:Y:S01]  /*651f0*/  @P1 STG.E desc[UR8][R4.64], R217 ;  /* 0x000000d904001986 */ /* 0x0003e2000c101908 */
[----:B------:R-:W-:Y:S01]  /*65200*/  ULDC UR4, c[0x0][0x248] ;  /* 0x0000920000047ab9 */ /* 0x000fe20000000800 */
[----:B------:R-:W-:Y:S02]  /*65210*/  VIADD R252, R252, 0xff ;  /* 0x000000fffcfc7836 */ /* 0x000fe40000000000 */
[----:B---3--:R-:W-:Y:S01]  /*65220*/  IMAD.WIDE R8, R13, 0x4, R2 ;  /* 0x000000040d087825 */ /* 0x008fe200078e0202 */
[----:B------:R-:W-:-:S03]  /*65230*/  ISETP.GE.AND P2, PT, R0, UR27, PT ;  /* 0x0000001b00007c0c */ /* 0x000fc6000bf46270 */
[----:B----4-:R-:W-:Y:S01]  /*65240*/  IMAD.WIDE R10, R15, 0x4, R192 ;  /* 0x000000040f0a7825 */ /* 0x010fe200078e02c0 */
[----:B------:R-:W-:Y:S01]  /*65250*/  ISETP.GE.AND P1, PT, R252, UR25, PT ;  /* 0x00000019fc007c0c */ /* 0x000fe2000bf26270 */
[----:B------:R2:W-:Y:S01]  /*65260*/  @P5 STG.E desc[UR8][R6.64], R229 ;  /* 0x000000e506005986 */ /* 0x0005e2000c101908 */
[----:B------:R-:W-:-:S03]  /*65270*/  ISETP.LT.AND P5, PT, R207, UR7, !P2 ;  /* 0x00000007cf007c0c */ /* 0x000fc6000d7a1270 */
[----:B------:R3:W-:Y:S01]  /*65280*/  @P4 STG.E desc[UR8][R8.64], R21 ;  /* 0x0000001508004986 */ /* 0x0007e2000c101908 */
[----:B------:R-:W-:-:S03]  /*65290*/  ISETP.LT.AND P4, PT, R207, UR7, !P1 ;  /* 0x00000007cf007c0c */ /* 0x000fc6000cf81270 */
[----:B------:R4:W-:Y:S01]  /*652a0*/  @P6 STG.E desc[UR8][R10.64], R206 ;  /* 0x000000ce0a006986 */ /* 0x0009e2000c101908 */
[----:B------:R-:W-:-:S03]  /*652b0*/  ISETP.LT.AND P6, PT, R207, UR7, !P0 ;  /* 0x00000007cf007c0c */ /* 0x000fc6000c7c1270 */
[----:B------:R-:W4:Y:S01]  /*652c0*/  LDL.LU R207, [R1+0x15e8] ;  /* 0x0015e80001cf7983 */ /* 0x000f220000300800 */
[----:B------:R-:W-:Y:S02]  /*652d0*/  ISETP.LT.AND P3, PT, R247, UR7, !P3 ;  /* 0x00000007f7007c0c */ /* 0x000fe4000df61270 */
[C---:B------:R-:W-:Y:S01]  /*652e0*/  IADD3 R13, R15.reuse, UR4, RZ ;  /* 0x000000040f0d7c10 */ /* 0x040fe2000fffe0ff */
[----:B-1----:R-:W-:Y:S01]  /*652f0*/  IMAD.WIDE R4, R15, 0x4, R2 ;  /* 0x000000040f047825 */ /* 0x002fe200078e0202 */
[C---:B------:R-:W-:Y:S01]  /*65300*/  ISETP.LT.AND P0, PT, R247.reuse, UR7, !P0 ;  /* 0x00000007f7007c0c */ /* 0x040fe2000c701270 */
[----:B------:R-:W-:Y:S01]  /*65310*/  ULDC UR4, c[0x0][0x248] ;  /* 0x0000920000047ab9 */ /* 0x000fe20000000800 */
[----:B------:R-:W-:Y:S01]  /*65320*/  ISETP.LT.AND P2, PT, R247, UR7, !P2 ;  /* 0x00000007f7007c0c */ /* 0x000fe2000d741270 */
[C---:B------:R-:W-:Y:S02]  /*65330*/  VIADD R17, R13.reuse, UR5 ;  /* 0x000000050d117c36 */ /* 0x040fe40008000000 */
[----:B--2---:R-:W-:-:S04]  /*65340*/  IMAD.WIDE R6, R13, 0x4, R192 ;  /* 0x000000040d067825 */ /* 0x004fc800078e02c0 */
[----:B---3--:R-:W-:Y:S01]  /*65350*/  IMAD.WIDE R8, R13, 0x4, R2 ;  /* 0x000000040d087825 */ /* 0x008fe200078e0202 */
[----:B------:R1:W-:Y:S03]  /*65360*/  @P3 STG.E desc[UR8][R4.64], R218 ;  /* 0x000000da04003986 */ /* 0x0003e6000c101908 */
[C---:B----4-:R-:W-:Y:S01]  /*65370*/  IMAD.WIDE R10, R17.reuse, 0x4, R192 ;  /* 0x00000004110a7825 */ /* 0x050fe200078e02c0 */
[----:B------:R1:W-:Y:S03]  /*65380*/  @P6 STG.E desc[UR8][R6.64], R230 ;  /* 0x000000e606006986 */ /* 0x0003e6000c101908 */
[C---:B------:R-:W-:Y:S01]  /*65390*/  IMAD.WIDE R12, R17.reuse, 0x4, R2 ;  /* 0x00000004110c7825 */ /* 0x040fe200078e0202 */
[----:B------:R1:W-:Y:S01]  /*653a0*/  @P0 STG.E desc[UR8][R8.64], R22 ;  /* 0x0000001608000986 */ /* 0x0003e2000c101908 */
[----:B------:R-:W-:-:S02]  /*653b0*/  IADD3 R15, R17, UR4, RZ ;  /* 0x00000004110f7c10 */ /* 0x000fc4000fffe0ff */
[----:B------:R-:W-:-:S03]  /*653c0*/  ISETP.LT.AND P1, PT, R247, UR7, !P1 ;  /* 0x00000007f7007c0c */ /* 0x000fc6000cf21270 */
[----:B------:R-:W-:-:S04]  /*653d0*/  IMAD.WIDE R192, R15, 0x4, R192 ;  /* 0x000000040fc07825 */ /* 0x000fc800078e02c0 */
[----:B------:R-:W-:Y:S01]  /*653e0*/  IMAD.WIDE R2, R15, 0x4, R2 ;  /* 0x000000040f027825 */ /* 0x000fe200078e0202 */
[----:B------:R1:W-:Y:S04]  /*653f0*/  @P5 STG.E desc[UR8][R10.64], R207 ;  /* 0x000000cf0a005986 */ /* 0x0003e8000c101908 */
[----:B------:R1:W-:Y:S04]  /*65400*/  @P2 STG.E desc[UR8][R12.64], R219 ;  /* 0x000000db0c002986 */ /* 0x0003e8000c101908 */
[----:B------:R1:W-:Y:S01]  /*65410*/  @P4 STG.E desc[UR8][R192.64], R231 ;  /* 0x000000e7c0004986 */ /* 0x0003e2000c101908 */
[----:B------:R-:W-:Y:S05]  /*65420*/  @!P1 EXIT ;  /* 0x000000000000994d */ /* 0x000fea0003800000 */
[----:B------:R-:W-:Y:S01]  /*65430*/  STG.E desc[UR8][R2.64], R23 ;  /* 0x0000001702007986 */ /* 0x000fe2000c101908 */
[----:B------:R-:W-:Y:S05]  /*65440*/  EXIT ;  /* 0x000000000000794d */ /* 0x000fea0003800000 */
.L_x_2:
[----:B------:R-:W-:-:S00]  /*65450*/  BRA `(.L_x_2) ;  /* 0xfffffffc00fc7947 */ /* 0x000fc0000383ffff */
[----:B------:R-:W-:-:S00]  /*65460*/  NOP ;  /* 0x0000000000007918 */ /* 0x000fc00000000000 */
        /* <DEDUP_REMOVED lines=9> */
.L_x_3:


//--------------------- .nv.shared.matmul_kernel  --------------------------
	.section	.nv.shared.matmul_kernel,"aw",@nobits
	.sectionflags	@""
	.align	16
	.zero		1024


//--------------------- .nv.shared.reserved.0     --------------------------
	.section	.nv.shared.reserved.0,"aw",@nobits
	.weak		__nv_reservedSMEM_offset_0_alias
	.size		__nv_reservedSMEM_offset_0_alias, 0, 0
	.other		__nv_reservedSMEM_offset_0_alias,@"STO_CUDA_RESERVED_SHARED STV_DEFAULT"
__nv_reservedSMEM_offset_0_alias:
	.zero		0


//--------------------- .nv.constant0.matmul_kernel --------------------------
	.section	.nv.constant0.matmul_kernel,"a",@progbits
	.sectionflags	@""
	.align	4
.nv.constant0.matmul_kernel:
	.zero		608


//--------------------- SYMBOLS --------------------------

	.type		.nv.reservedSmem.offset0,@object
	.size		.nv.reservedSmem.offset0,0x4
